	.target	sm_80

	.elftype	@"ET_EXEC"


//--------------------- .note.nv.tkinfo           --------------------------
	.section	.note.nv.tkinfo,"",@"SHT_NOTE"
	.sectionflags	@"SHF_NOTE_NV_TKINFO"
	.tkinfo
        /*0018*/ 	.word	0x00000002
        /*0030*/ 	.string	""
        /*0030*/ 	.string	"ptxas"
        /*0030*/ 	.string	"Cuda compilation tools, release 13.0, V13.0.88"
        /*0030*/ 	.string	"Build cuda_13.0.r13.0/compiler.36424714_0"
        /*0030*/ 	.string	"-v  -suppress-debug-info  -lineinfo  -arch sm_80 "



//--------------------- .note.nv.cuinfo           --------------------------
	.section	.note.nv.cuinfo,"",@"SHT_NOTE"
	.sectionflags	@"SHF_NOTE_NV_CUINFO"
        /*0018*/ 	.short	0x0002
        /*001a*/ 	.short	0x0050
        /*001c*/ 	.short	0x0082
	.zero		2


//--------------------- .nv.info                  --------------------------
	.section	.nv.info,"",@"SHT_CUDA_INFO"
	.align	4


	//----- nvinfo : EIATTR_REGCOUNT
	.align		4
        /*0000*/ 	.byte	0x04, 0x2f
        /*0002*/ 	.short	(.L_1 - .L_0)
	.align		4
.L_0:
        /*0004*/ 	.word	index@(matmul_kernel)
        /*0008*/ 	.word	0x00000020


	//----- nvinfo : EIATTR_FRAME_SIZE
	.align		4
.L_1:
        /*000c*/ 	.byte	0x04, 0x11
        /*000e*/ 	.short	(.L_3 - .L_2)
	.align		4
.L_2:
        /*0010*/ 	.word	index@(matmul_kernel)
        /*0014*/ 	.word	0x000025d8


	//----- nvinfo : EIATTR_MIN_STACK_SIZE
	.align		4
.L_3:
        /*0018*/ 	.byte	0x04, 0x12
        /*001a*/ 	.short	(.L_5 - .L_4)
	.align		4
.L_4:
        /*001c*/ 	.word	index@(matmul_kernel)
        /*0020*/ 	.word	0x000025d8
.L_5:


//--------------------- .nv.info.matmul_kernel    --------------------------
	.section	.nv.info.matmul_kernel,"",@"SHT_CUDA_INFO"
	.sectionflags	@""
	.align	4


	//----- nvinfo : EIATTR_CUDA_API_VERSION
	.align		4
        /*0000*/ 	.byte	0x04, 0x37
        /*0002*/ 	.short	(.L_7 - .L_6)
.L_6:
        /*0004*/ 	.word	0x00000082


	//----- nvinfo : EIATTR_SW2861232_WAR
	.align		4
.L_7:
        /*0008*/ 	.byte	0x01, 0x35
	.zero		2


	//----- nvinfo : EIATTR_PARAM_CBANK
	.align		4
        /*000c*/ 	.byte	0x04, 0x0a
        /*000e*/ 	.short	(.L_9 - .L_8)
	.align		4
.L_8:
        /*0010*/ 	.word	index@(.nv.constant0.matmul_kernel)
        /*0014*/ 	.short	0x0160
        /*0016*/ 	.short	0x0050


	//----- nvinfo : EIATTR_CBANK_PARAM_SIZE
	.align		4
.L_9:
        /*0018*/ 	.byte	0x03, 0x19
        /*001a*/ 	.short	0x0050


	//----- nvinfo : EIATTR_KPARAM_INFO
	.align		4
        /*001c*/ 	.byte	0x04, 0x17
        /*001e*/ 	.short	(.L_11 - .L_10)
.L_10:
        /*0020*/ 	.word	0x00000000
        /*0024*/ 	.short	0x000d
        /*0026*/ 	.short	0x0048
        /*0028*/ 	.byte	0x00, 0xf4, 0x21, 0x00


	//----- nvinfo : EIATTR_KPARAM_INFO
	.align		4
.L_11:
        /*002c*/ 	.byte	0x04, 0x17
        /*002e*/ 	.short	(.L_13 - .L_12)
.L_12:
        /*0030*/ 	.word	0x00000000
        /*0034*/ 	.short	0x000c
        /*0036*/ 	.short	0x0040
        /*0038*/ 	.byte	0x00, 0xf4, 0x21, 0x00


	//----- nvinfo : EIATTR_KPARAM_INFO
	.align		4
.L_13:
        /*003c*/ 	.byte	0x04, 0x17
        /*003e*/ 	.short	(.L_15 - .L_14)
.L_14:
        /*0040*/ 	.word	0x00000000
        /*0044*/ 	.short	0x000b
        /*0046*/ 	.short	0x0038
        /*0048*/ 	.byte	0x00, 0xf0, 0x11, 0x00


	//----- nvinfo : EIATTR_KPARAM_INFO
	.align		4
.L_15:
        /*004c*/ 	.byte	0x04, 0x17
        /*004e*/ 	.short	(.L_17 - .L_16)
.L_16:
        /*0050*/ 	.word	0x00000000
        /*0054*/ 	.short	0x000a
        /*0056*/ 	.short	0x0034
        /*0058*/ 	.byte	0x00, 0xf0, 0x11, 0x00


	//----- nvinfo : EIATTR_KPARAM_INFO
	.align		4
.L_17:
        /*005c*/ 	.byte	0x04, 0x17
        /*005e*/ 	.short	(.L_19 - .L_18)
.L_18:
        /*0060*/ 	.word	0x00000000
        /*0064*/ 	.short	0x0009
        /*0066*/ 	.short	0x0030
        /*0068*/ 	.byte	0x00, 0xf0, 0x11, 0x00


	//----- nvinfo : EIATTR_KPARAM_INFO
	.align		4
.L_19:
        /*006c*/ 	.byte	0x04, 0x17
        /*006e*/ 	.short	(.L_21 - .L_20)
.L_20:
        /*0070*/ 	.word	0x00000000
        /*0074*/ 	.short	0x0008
        /*0076*/ 	.short	0x002c
        /*0078*/ 	.byte	0x00, 0xf0, 0x11, 0x00


	//----- nvinfo : EIATTR_KPARAM_INFO
	.align		4
.L_21:
        /*007c*/ 	.byte	0x04, 0x17
        /*007e*/ 	.short	(.L_23 - .L_22)
.L_22:
        /*0080*/ 	.word	0x00000000
        /*0084*/ 	.short	0x0007
        /*0086*/ 	.short	0x0028
        /*0088*/ 	.byte	0x00, 0xf0, 0x11, 0x00


	//----- nvinfo : EIATTR_KPARAM_INFO
	.align		4
.L_23:
        /*008c*/ 	.byte	0x04, 0x17
        /*008e*/ 	.short	(.L_25 - .L_24)
.L_24:
        /*0090*/ 	.word	0x00000000
        /*0094*/ 	.short	0x0006
        /*0096*/ 	.short	0x0024
        /*0098*/ 	.byte	0x00, 0xf0, 0x11, 0x00


	//----- nvinfo : EIATTR_KPARAM_INFO
	.align		4
.L_25:
        /*009c*/ 	.byte	0x04, 0x17
        /*009e*/ 	.short	(.L_27 - .L_26)
.L_26:
        /*00a0*/ 	.word	0x00000000
        /*00a4*/ 	.short	0x0005
        /*00a6*/ 	.short	0x0020
        /*00a8*/ 	.byte	0x00, 0xf0, 0x11, 0x00


	//----- nvinfo : EIATTR_KPARAM_INFO
	.align		4
.L_27:
        /*00ac*/ 	.byte	0x04, 0x17
        /*00ae*/ 	.short	(.L_29 - .L_28)
.L_28:
        /*00b0*/ 	.word	0x00000000
        /*00b4*/ 	.short	0x0004
        /*00b6*/ 	.short	0x001c
        /*00b8*/ 	.byte	0x00, 0xf0, 0x11, 0x00


	//----- nvinfo : EIATTR_KPARAM_INFO
	.align		4
.L_29:
        /*00bc*/ 	.byte	0x04, 0x17
        /*00be*/ 	.short	(.L_31 - .L_30)
.L_30:
        /*00c0*/ 	.word	0x00000000
        /*00c4*/ 	.short	0x0003
        /*00c6*/ 	.short	0x0018
        /*00c8*/ 	.byte	0x00, 0xf0, 0x11, 0x00


	//----- nvinfo : EIATTR_KPARAM_INFO
	.align		4
.L_31:
        /*00cc*/ 	.byte	0x04, 0x17
        /*00ce*/ 	.short	(.L_33 - .L_32)
.L_32:
        /*00d0*/ 	.word	0x00000000
        /*00d4*/ 	.short	0x0002
        /*00d6*/ 	.short	0x0010
        /*00d8*/ 	.byte	0x00, 0xf4, 0x21, 0x00


	//----- nvinfo : EIATTR_KPARAM_INFO
	.align		4
.L_33:
        /*00dc*/ 	.byte	0x04, 0x17
        /*00de*/ 	.short	(.L_35 - .L_34)
.L_34:
        /*00e0*/ 	.word	0x00000000
        /*00e4*/ 	.short	0x0001
        /*00e6*/ 	.short	0x0008
        /*00e8*/ 	.byte	0x00, 0xf4, 0x21, 0x00


	//----- nvinfo : EIATTR_KPARAM_INFO
	.align		4
.L_35:
        /*00ec*/ 	.byte	0x04, 0x17
        /*00ee*/ 	.short	(.L_37 - .L_36)
.L_36:
        /*00f0*/ 	.word	0x00000000
        /*00f4*/ 	.short	0x0000
        /*00f6*/ 	.short	0x0000
        /*00f8*/ 	.byte	0x00, 0xf4, 0x21, 0x00


	//----- nvinfo : EIATTR_MAXREG_COUNT
	.align		4
.L_37:
        /*00fc*/ 	.byte	0x03, 0x1b
        /*00fe*/ 	.short	0x00ff


	//----- nvinfo : EIATTR_NUM_BARRIERS
	.align		4
        /*0100*/ 	.byte	0x02, 0x4c
        /*0102*/ 	.byte	0x01
	.zero		1


	//----- nvinfo : EIATTR_ANNOTATIONS
	.align		4
        /*0104*/ 	.byte	0x04, 0x55
        /*0106*/ 	.short	(.L_39 - .L_38)


	//   ....[0]....
.L_38:
        /*0108*/ 	.word	0x00000001
        /*010c*/ 	.byte	0x70, 0x00, 0x00, 0x00, 0x01, 0x00, 0x00, 0x00, 0xb0, 0x00, 0x00, 0x00, 0x01, 0x00, 0x00, 0x00
        /* <DEDUP_REMOVED lines=3746> */
        /*eb3c*/ 	.byte	0x00, 0x3e, 0x03, 0x00


	//----- nvinfo : EIATTR_MERCURY_ISA_VERSION
	.align		4
.L_39:
        /*eb40*/ 	.byte	0x03, 0x5f
        /*eb42*/ 	.short	0x0000


	//----- nvinfo : EIATTR_EXIT_INSTR_OFFSETS
	.align		4
        /*eb44*/ 	.byte	0x04, 0x1c
        /*eb46*/ 	.short	(.L_41 - .L_40)


	//   ....[0]....
.L_40:
        /*eb48*/ 	.word	0x00033f20


	//   ....[1]....
        /*eb4c*/ 	.word	0x00033f50


	//----- nvinfo : EIATTR_REQNTID
	.align		4
.L_41:
        /*eb50*/ 	.byte	0x04, 0x10
        /*eb52*/ 	.short	(.L_43 - .L_42)
.L_42:
        /*eb54*/ 	.word	0x00000080
        /*eb58*/ 	.word	0x00000001
        /*eb5c*/ 	.word	0x00000001
.L_43:


//--------------------- .nv.callgraph             --------------------------
	.section	.nv.callgraph,"",@"SHT_CUDA_CALLGRAPH"
	.align	4
	.sectionentsize	8
	.align		4
        /*0000*/ 	.word	0x00000000
	.align		4
        /*0004*/ 	.word	0xffffffff
	.align		4
        /*0008*/ 	.word	0x00000000
	.align		4
        /*000c*/ 	.word	0xfffffffe
	.align		4
        /*0010*/ 	.word	0x00000000
	.align		4
        /*0014*/ 	.word	0xfffffffd
	.align		4
        /*0018*/ 	.word	0x00000000
	.align		4
        /*001c*/ 	.word	0xfffffffc


//--------------------- .nv.rel.action            --------------------------
	.section	.nv.rel.action,"",@"SHT_CUDA_RELOCINFO"
	.align	8
	.sectionentsize	8
        /*0000*/ 	.byte	0x73, 0x00, 0x00, 0x00, 0x00, 0x00, 0x00, 0x00, 0x00, 0x00, 0x00, 0x11, 0x25, 0x00, 0x05, 0x36


//--------------------- .nv.constant0.matmul_kernel --------------------------
	.section	.nv.constant0.matmul_kernel,"a",@progbits
	.sectionflags	@""
	.align	4
.nv.constant0.matmul_kernel:
	.zero		432


//--------------------- .text.matmul_kernel       --------------------------
	.section	.text.matmul_kernel,"ax",@progbits
	.sectioninfo	@"SHI_REGISTERS=32"
	.align	128
        .global         matmul_kernel
        .type           matmul_kernel,@function
        .size           matmul_kernel,(.L_x_4 - matmul_kernel)
        .other          matmul_kernel,@"STO_CUDA_ENTRY STV_DEFAULT"
matmul_kernel:
.text.matmul_kernel:
[----:B------:R-:W-:-:S04]  /*0000*/  IMAD.MOV.U32 R1, RZ, RZ, c[0x0][0x28] ;  /* 0x00000a00ff017624 */ /* 0x000fc800078e00ff */
[----:B------:R-:W-:Y:S01]  /*0010*/  IMAD.MOV.U32 R0, RZ, RZ, c[0x0][0x17c] ;  /* 0x00005f00ff007624 */ /* 0x000fe200078e00ff */
[----:B------:R-:W-:Y:S01]  /*0020*/  IADD3 R1, R1, -0x25d8, RZ ;  /* 0xffffda2801017810 */ /* 0x000fe20007ffe0ff */
[----:B------:R-:W0:Y:S01]  /*0030*/  S2R R29, SR_TID.X ;  /* 0x00000000001d7919 */ /* 0x000e220000002100 */
[----:B------:R-:W-:Y:S01]  /*0040*/  ULDC.64 UR6, c[0x0][0x118] ;  /* 0x0000460000067ab9 */ /* 0x000fe20000000a00 */
[----:B------:R-:W-:Y:S01]  /*0050*/  CS2R R12, SRZ ;  /* 0x00000000000c7805 */ /* 0x000fe2000001ff00 */
[----:B------:R-:W-:Y:S01]  /*0060*/  IADD3 R0, R0, 0x3f, RZ ;  /* 0x0000003f00007810 */ /* 0x000fe20007ffe0ff */
[----:B------:R-:W-:Y:S01]  /*0070*/  STL [R1+0x90], RZ ;  /* 0x000090ff01007387 */ /* 0x000fe20000100800 */
[----:B------:R-:W-:Y:S01]  /*0080*/  CS2R R14, SRZ ;  /* 0x00000000000e7805 */ /* 0x000fe2000001ff00 */
[----:B------:R-:W-:Y:S01]  /*0090*/  CS2R R16, SRZ ;  /* 0x0000000000107805 */ /* 0x000fe2000001ff00 */
[----:B------:R-:W-:Y:S01]  /*00a0*/  SHF.R.S32.HI R3, RZ, 0x1f, R0 ;  /* 0x0000001fff037819 */ /* 0x000fe20000011400 */
[----:B------:R-:W-:Y:S01]  /*00b0*/  STL [R1+0x94], RZ ;  /* 0x000094ff01007387 */ /* 0x000fe20000100800 */
[----:B------:R-:W-:Y:S01]  /*00c0*/  CS2R R18, SRZ ;  /* 0x0000000000127805 */ /* 0x000fe2000001ff00 */
[----:B------:R-:W-:Y:S01]  /*00d0*/  CS2R R20, SRZ ;  /* 0x0000000000147805 */ /* 0x000fe2000001ff00 */
[----:B------:R-:W-:Y:S01]  /*00e0*/  LEA.HI R3, R3, R0, RZ, 0x6 ;  /* 0x0000000003037211 */ /* 0x000fe200078f30ff */
[----:B------:R-:W-:Y:S01]  /*00f0*/  STL [R1+0x98], RZ ;  /* 0x000098ff01007387 */ /* 0x000fe20000100800 */
[----:B------:R-:W-:Y:S01]  /*0100*/  CS2R R22, SRZ ;  /* 0x0000000000167805 */ /* 0x000fe2000001ff00 */
[----:B------:R-:W-:Y:S01]  /*0110*/  CS2R R24, SRZ ;  /* 0x0000000000187805 */ /* 0x000fe2000001ff00 */
[----:B------:R-:W-:Y:S01]  /*0120*/  SHF.R.S32.HI R0, RZ, 0x6, R3 ;  /* 0x00000006ff007819 */ /* 0x000fe20000011403 */
[----:B------:R-:W-:Y:S01]  /*0130*/  STL [R1+0x9c], RZ ;  /* 0x00009cff01007387 */ /* 0x000fe20000100800 */
[----:B------:R-:W-:-:S03]  /*0140*/  CS2R R26, SRZ ;  /* 0x00000000001a7805 */ /* 0x000fc6000001ff00 */
[----:B------:R-:W-:Y:S01]  /*0150*/  IMAD.SHL.U32 R0, R0, 0x8, RZ ;  /* 0x0000000800007824 */ /* 0x000fe200078e00ff */
[----:B------:R-:W1:Y:S01]  /*0160*/  S2R R3, SR_CTAID.X ;  /* 0x0000000000037919 */ /* 0x000e620000002500 */
[----:B0-----:R-:W-:-:S03]  /*0170*/  LOP3.LUT R28, R29, 0x7f, RZ, 0xc0, !PT ;  /* 0x0000007f1d1c7812 */ /* 0x001fc600078ec0ff */
[----:B------:R-:W-:Y:S01]  /*0180*/  STL [R1+0x80], RZ ;  /* 0x000080ff01007387 */ /* 0x000fe20000100800 */
[-C--:B------:R-:W-:Y:S02]  /*0190*/  IABS R7, R0.reuse ;  /* 0x0000000000077213 */ /* 0x080fe40000000000 */
[----:B------:R-:W-:Y:S01]  /*01a0*/  IABS R10, R0 ;  /* 0x00000000000a7213 */ /* 0x000fe20000000000 */
[----:B------:R-:W-:Y:S01]  /*01b0*/  STL [R1+0x84], RZ ;  /* 0x000084ff01007387 */ /* 0x000fe20000100800 */
[----:B------:R-:W0:Y:S03]  /*01c0*/  I2F.RP R2, R7 ;  /* 0x0000000700027306 */ /* 0x000e260000209400 */
[----:B------:R-:W-:Y:S04]  /*01d0*/  STL [R1+0x88], RZ ;  /* 0x000088ff01007387 */ /* 0x000fe80000100800 */
[----:B------:R-:W-:Y:S04]  /*01e0*/  STL [R1+0x8c], RZ ;  /* 0x00008cff01007387 */ /* 0x000fe80000100800 */
[----:B------:R-:W-:Y:S01]  /*01f0*/  STL [R1+0x70], RZ ;  /* 0x000070ff01007387 */ /* 0x000fe20000100800 */
[----:B-1----:R-:W-:Y:S01]  /*0200*/  IABS R8, R3 ;  /* 0x0000000300087213 */ /* 0x002fe20000000000 */
[----:B0-----:R-:W0:Y:S02]  /*0210*/  MUFU.RCP R2, R2 ;  /* 0x0000000200027308 */ /* 0x001e240000001000 */
[----:B------:R-:W-:Y:S04]  /*0220*/  STL [R1+0x74], RZ ;  /* 0x000074ff01007387 */ /* 0x000fe80000100800 */
[----:B------:R-:W-:Y:S04]  /*0230*/  STL [R1+0x78], RZ ;  /* 0x000078ff01007387 */ /* 0x000fe80000100800 */
[----:B------:R-:W-:Y:S04]  /*0240*/  STL [R1+0x7c], RZ ;  /* 0x00007cff01007387 */ /* 0x000fe80000100800 */
[----:B------:R-:W-:Y:S01]  /*0250*/  STL [R1+0x60], RZ ;  /* 0x000060ff01007387 */ /* 0x000fe20000100800 */
[----:B0-----:R-:W-:Y:S01]  /*0260*/  IADD3 R4, R2, 0xffffffe, RZ ;  /* 0x0ffffffe02047810 */ /* 0x001fe20007ffe0ff */
[----:B------:R-:W-:-:S02]  /*0270*/  IMAD.MOV R2, RZ, RZ, -R10 ;  /* 0x000000ffff027224 */ /* 0x000fc400078e0a0a */
[----:B------:R-:W-:Y:S01]  /*0280*/  STL [R1+0x64], RZ ;  /* 0x000064ff01007387 */ /* 0x000fe20000100800 */
[----:B------:R0:W1:Y:S03]  /*0290*/  F2I.FTZ.U32.TRUNC.NTZ R5, R4 ;  /* 0x0000000400057305 */ /* 0x000066000021f000 */
[----:B------:R-:W-:Y:S04]  /*02a0*/  STL [R1+0x68], RZ ;  /* 0x000068ff01007387 */ /* 0x000fe80000100800 */
[----:B------:R-:W-:Y:S01]  /*02b0*/  STL [R1+0x6c], RZ ;  /* 0x00006cff01007387 */ /* 0x000fe20000100800 */
[----:B0-----:R-:W-:-:S03]  /*02c0*/  IMAD.MOV.U32 R4, RZ, RZ, RZ ;  /* 0x000000ffff047224 */ /* 0x001fc600078e00ff */
[----:B------:R-:W-:Y:S04]  /*02d0*/  STL [R1+0x50], RZ ;  /* 0x000050ff01007387 */ /* 0x000fe80000100800 */
[----:B------:R-:W-:Y:S01]  /*02e0*/  STL [R1+0x54], RZ ;  /* 0x000054ff01007387 */ /* 0x000fe20000100800 */
[----:B-1----:R-:W-:-:S03]  /*02f0*/  IMAD.MOV R6, RZ, RZ, -R5 ;  /* 0x000000ffff067224 */ /* 0x002fc600078e0a05 */
[----:B------:R-:W-:Y:S01]  /*0300*/  STL [R1+0x58], RZ ;  /* 0x000058ff01007387 */ /* 0x000fe20000100800 */
[----:B------:R-:W-:Y:S02]  /*0310*/  IMAD R9, R6, R7, RZ ;  /* 0x0000000706097224 */ /* 0x000fe400078e02ff */
[----:B------:R-:W-:Y:S01]  /*0320*/  IMAD.MOV.U32 R6, RZ, RZ, R8 ;  /* 0x000000ffff067224 */ /* 0x000fe200078e0008 */
[----:B------:R-:W-:Y:S01]  /*0330*/  STL [R1+0x5c], RZ ;  /* 0x00005cff01007387 */ /* 0x000fe20000100800 */
[----:B------:R-:W-:-:S03]  /*0340*/  IMAD.HI.U32 R5, R5, R9, R4 ;  /* 0x0000000905057227 */ /* 0x000fc600078e0004 */
[----:B------:R-:W-:Y:S03]  /*0350*/  STL [R1+0x40], RZ ;  /* 0x000040ff01007387 */ /* 0x000fe60000100800 */
[----:B------:R-:W-:Y:S01]  /*0360*/  IMAD.HI.U32 R5, R5, R6, RZ ;  /* 0x0000000605057227 */ /* 0x000fe200078e00ff */
[----:B------:R-:W-:Y:S03]  /*0370*/  STL [R1+0x44], RZ ;  /* 0x000044ff01007387 */ /* 0x000fe60000100800 */
[----:B------:R-:W-:Y:S01]  /*0380*/  IMAD R2, R5, R2, R6 ;  /* 0x0000000205027224 */ /* 0x000fe200078e0206 */
[----:B------:R-:W-:Y:S04]  /*0390*/  STL [R1+0x48], RZ ;  /* 0x000048ff01007387 */ /* 0x000fe80000100800 */
[----:B------:R-:W-:Y:S01]  /*03a0*/  ISETP.GT.U32.AND P1, PT, R7, R2, PT ;  /* 0x000000020700720c */ /* 0x000fe20003f24070 */
[----:B------:R-:W-:Y:S04]  /*03b0*/  STL [R1+0x4c], RZ ;  /* 0x00004cff01007387 */ /* 0x000fe80000100800 */
[----:B------:R-:W-:Y:S04]  /*03c0*/  STL [R1+0x30], RZ ;  /* 0x000030ff01007387 */ /* 0x000fe80000100800 */
[----:B------:R-:W-:Y:S04]  /*03d0*/  STL [R1+0x34], RZ ;  /* 0x000034ff01007387 */ /* 0x000fe80000100800 */
[----:B------:R-:W-:Y:S01]  /*03e0*/  @!P1 IMAD.IADD R2, R2, 0x1, -R7 ;  /* 0x0000000102029824 */ /* 0x000fe200078e0a07 */
[----:B------:R-:W-:Y:S01]  /*03f0*/  @!P1 IADD3 R5, R5, 0x1, RZ ;  /* 0x0000000105059810 */ /* 0x000fe20007ffe0ff */
[----:B------:R-:W-:Y:S01]  /*0400*/  STL [R1+0x38], RZ ;  /* 0x000038ff01007387 */ /* 0x000fe20000100800 */
[----:B------:R-:W-:-:S02]  /*0410*/  ISETP.NE.AND P1, PT, R0, RZ, PT ;  /* 0x000000ff0000720c */ /* 0x000fc40003f25270 */
[----:B------:R-:W-:Y:S01]  /*0420*/  ISETP.GE.U32.AND P0, PT, R2, R7, PT ;  /* 0x000000070200720c */ /* 0x000fe20003f06070 */
[----:B------:R-:W-:Y:S01]  /*0430*/  STL [R1+0x3c], RZ ;  /* 0x00003cff01007387 */ /* 0x000fe20000100800 */
[----:B------:R-:W-:-:S03]  /*0440*/  LOP3.LUT R2, R3, R0, RZ, 0x3c, !PT ;  /* 0x0000000003027212 */ /* 0x000fc600078e3cff */
[----:B------:R-:W-:Y:S01]  /*0450*/  STL [R1+0x20], RZ ;  /* 0x000020ff01007387 */ /* 0x000fe20000100800 */
[----:B------:R-:W-:Y:S01]  /*0460*/  ISETP.GE.AND P2, PT, R2, RZ, PT ;  /* 0x000000ff0200720c */ /* 0x000fe20003f46270 */
[----:B------:R-:W-:Y:S02]  /*0470*/  IMAD.MOV.U32 R2, RZ, RZ, c[0x0][0x178] ;  /* 0x00005e00ff027624 */ /* 0x000fe400078e00ff */
[----:B------:R-:W-:Y:S03]  /*0480*/  STL [R1+0x24], RZ ;  /* 0x000024ff01007387 */ /* 0x000fe60000100800 */
[----:B------:R-:W-:Y:S01]  /*0490*/  IADD3 R2, R2, 0x1ff, RZ ;  /* 0x000001ff02027810 */ /* 0x000fe20007ffe0ff */
[----:B------:R-:W-:Y:S01]  /*04a0*/  STL [R1+0x28], RZ ;  /* 0x000028ff01007387 */ /* 0x000fe20000100800 */
[----:B------:R-:W-:-:S03]  /*04b0*/  @P0 IADD3 R5, R5, 0x1, RZ ;  /* 0x0000000105050810 */ /* 0x000fc60007ffe0ff */
[----:B------:R-:W-:Y:S02]  /*04c0*/  STL [R1+0x2c], RZ ;  /* 0x00002cff01007387 */ /* 0x000fe40000100800 */
[----:B------:R-:W-:Y:S01]  /*04d0*/  IMAD.MOV.U32 R4, RZ, RZ, R5 ;  /* 0x000000ffff047224 */ /* 0x000fe200078e0005 */
[----:B------:R-:W-:Y:S01]  /*04e0*/  SHF.R.S32.HI R5, RZ, 0x1f, R2 ;  /* 0x0000001fff057819 */ /* 0x000fe20000011402 */
[----:B------:R-:W-:Y:S02]  /*04f0*/  STL [R1+0x10], RZ ;  /* 0x000010ff01007387 */ /* 0x000fe40000100800 */
[----:B------:R-:W-:Y:S01]  /*0500*/  @!P2 IMAD.MOV R4, RZ, RZ, -R4 ;  /* 0x000000ffff04a224 */ /* 0x000fe200078e0a04 */
[----:B------:R-:W-:Y:S01]  /*0510*/  @!P1 LOP3.LUT R4, RZ, R0, RZ, 0x33, !PT ;  /* 0x00000000ff049212 */ /* 0x000fe200078e33ff */
[----:B------:R-:W-:Y:S01]  /*0520*/  STL [R1+0x14], RZ ;  /* 0x000014ff01007387 */ /* 0x000fe20000100800 */
[----:B------:R-:W-:-:S03]  /*0530*/  LEA.HI R5, R5, R2, RZ, 0x9 ;  /* 0x0000000205057211 */ /* 0x000fc600078f48ff */
[----:B------:R-:W-:Y:S01]  /*0540*/  IMAD.SHL.U32 R2, R4, 0x8, RZ ;  /* 0x0000000804027824 */ /* 0x000fe200078e00ff */
[----:B------:R-:W-:Y:S01]  /*0550*/  STL [R1+0x18], RZ ;  /* 0x000018ff01007387 */ /* 0x000fe20000100800 */
[----:B------:R-:W-:-:S03]  /*0560*/  IMAD.MOV R4, RZ, RZ, -R4 ;  /* 0x000000ffff047224 */ /* 0x000fc600078e0a04 */
[----:B------:R-:W-:Y:S01]  /*0570*/  LEA.HI.SX32 R5, R5, -R2, 0x17 ;  /* 0x8000000205057211 */ /* 0x000fe200078fbaff */
[----:B------:R-:W-:Y:S01]  /*0580*/  IMAD R9, R0, R4, R3 ;  /* 0x0000000400097224 */ /* 0x000fe200078e0203 */
[----:B------:R-:W-:Y:S01]  /*0590*/  STL [R1+0x1c], RZ ;  /* 0x00001cff01007387 */ /* 0x000fe20000100800 */
[----:B------:R-:W-:Y:S01]  /*05a0*/  IMAD.MOV.U32 R4, RZ, RZ, RZ ;  /* 0x000000ffff047224 */ /* 0x000fe200078e00ff */
[----:B------:R-:W-:Y:S02]  /*05b0*/  IMNMX R10, R5, 0x8, PT ;  /* 0x00000008050a7817 */ /* 0x000fe40003800200 */
[----:B------:R-:W-:Y:S02]  /*05c0*/  STL [R1], RZ ;  /* 0x000000ff01007387 */ /* 0x000fe40000100800 */
[-C--:B------:R-:W-:Y:S02]  /*05d0*/  IABS R8, R10.reuse ;  /* 0x0000000a00087213 */ /* 0x080fe40000000000 */
[----:B------:R-:W-:Y:S01]  /*05e0*/  IABS R0, R10 ;  /* 0x0000000a00007213 */ /* 0x000fe20000000000 */
[----:B------:R-:W-:Y:S01]  /*05f0*/  STL [R1+0x4], RZ ;  /* 0x000004ff01007387 */ /* 0x000fe20000100800 */
[----:B------:R-:W0:Y:S03]  /*0600*/  I2F.RP R6, R8 ;  /* 0x0000000800067306 */ /* 0x000e260000209400 */
[----:B------:R-:W-:Y:S04]  /*0610*/  STL [R1+0x8], RZ ;  /* 0x000008ff01007387 */ /* 0x000fe80000100800 */
[----:B------:R-:W-:Y:S04]  /*0620*/  STL [R1+0xc], RZ ;  /* 0x00000cff01007387 */ /* 0x000fe80000100800 */
[----:B------:R-:W-:Y:S04]  /*0630*/  STL [R1+0xc0], RZ ;  /* 0x0000c0ff01007387 */ /* 0x000fe80000100800 */
[----:B------:R-:W-:Y:S01]  /*0640*/  STL [R1+0xc4], RZ ;  /* 0x0000c4ff01007387 */ /* 0x000fe20000100800 */
[----:B0-----:R-:W0:Y:S03]  /*0650*/  MUFU.RCP R6, R6 ;  /* 0x0000000600067308 */ /* 0x001e260000001000 */
[----:B------:R-:W-:Y:S04]  /*0660*/  STL [R1+0xc8], RZ ;  /* 0x0000c8ff01007387 */ /* 0x000fe80000100800 */
[----:B------:R-:W-:Y:S04]  /*0670*/  STL [R1+0xcc], RZ ;  /* 0x0000ccff01007387 */ /* 0x000fe80000100800 */
[----:B------:R-:W-:Y:S04]  /*0680*/  STL [R1+0xb0], RZ ;  /* 0x0000b0ff01007387 */ /* 0x000fe80000100800 */
[----:B------:R-:W-:Y:S01]  /*0690*/  STL [R1+0xb4], RZ ;  /* 0x0000b4ff01007387 */ /* 0x000fe20000100800 */
[----:B0-----:R-:W-:-:S03]  /*06a0*/  IADD3 R5, R6, 0xffffffe, RZ ;  /* 0x0ffffffe06057810 */ /* 0x001fc60007ffe0ff */
[----:B------:R-:W-:Y:S03]  /*06b0*/  STL [R1+0xb8], RZ ;  /* 0x0000b8ff01007387 */ /* 0x000fe60000100800 */
[----:B------:R-:W0:Y:S01]  /*06c0*/  F2I.FTZ.U32.TRUNC.NTZ R5, R5 ;  /* 0x0000000500057305 */ /* 0x000e22000021f000 */
[----:B------:R-:W-:Y:S04]  /*06d0*/  STL [R1+0xbc], RZ ;  /* 0x0000bcff01007387 */ /* 0x000fe80000100800 */
[----:B------:R-:W-:Y:S04]  /*06e0*/  STL [R1+0xa0], RZ ;  /* 0x0000a0ff01007387 */ /* 0x000fe80000100800 */
[----:B------:R-:W-:Y:S04]  /*06f0*/  STL [R1+0xa4], RZ ;  /* 0x0000a4ff01007387 */ /* 0x000fe80000100800 */
[----:B------:R-:W-:Y:S01]  /*0700*/  STL [R1+0xa8], RZ ;  /* 0x0000a8ff01007387 */ /* 0x000fe20000100800 */
[----:B0-----:R-:W-:-:S03]  /*0710*/  IMAD.MOV R7, RZ, RZ, -R5 ;  /* 0x000000ffff077224 */ /* 0x001fc600078e0a05 */
[----:B------:R-:W-:Y:S01]  /*0720*/  STL [R1+0xac], RZ ;  /* 0x0000acff01007387 */ /* 0x000fe20000100800 */
[----:B------:R-:W-:Y:S01]  /*0730*/  IMAD.MOV.U32 R3, RZ, RZ, R7 ;  /* 0x000000ffff037224 */ /* 0x000fe200078e0007 */
[----:B------:R-:W-:Y:S02]  /*0740*/  IABS R7, R9 ;  /* 0x0000000900077213 */ /* 0x000fe40000000000 */
[----:B------:R-:W-:Y:S01]  /*0750*/  STL [R1+0xd0], RZ ;  /* 0x0000d0ff01007387 */ /* 0x000fe20000100800 */
[----:B------:R-:W-:-:S03]  /*0760*/  IMAD R3, R3, R8, RZ ;  /* 0x0000000803037224 */ /* 0x000fc600078e02ff */
[----:B------:R-:W-:Y:S01]  /*0770*/  STL [R1+0xd4], RZ ;  /* 0x0000d4ff01007387 */ /* 0x000fe20000100800 */
[----:B------:R-:W-:-:S03]  /*0780*/  IMAD.HI.U32 R4, R5, R3, R4 ;  /* 0x0000000305047227 */ /* 0x000fc600078e0004 */
[----:B------:R-:W-:Y:S01]  /*0790*/  STL [R1+0xd8], RZ ;  /* 0x0000d8ff01007387 */ /* 0x000fe20000100800 */
[----:B------:R-:W-:Y:S02]  /*07a0*/  IMAD.MOV R3, RZ, RZ, -R0 ;  /* 0x000000ffff037224 */ /* 0x000fe400078e0a00 */
[----:B------:R-:W-:Y:S01]  /*07b0*/  IMAD.HI.U32 R0, R4, R7, RZ ;  /* 0x0000000704007227 */ /* 0x000fe200078e00ff */
[----:B------:R-:W-:Y:S03]  /*07c0*/  STL [R1+0xdc], RZ ;  /* 0x0000dcff01007387 */ /* 0x000fe60000100800 */
[----:B------:R-:W-:Y:S01]  /*07d0*/  IMAD R3, R0, R3, R7 ;  /* 0x0000000300037224 */ /* 0x000fe200078e0207 */
[----:B------:R-:W-:Y:S01]  /*07e0*/  STL [R1+0xe0], RZ ;  /* 0x0000e0ff01007387 */ /* 0x000fe20000100800 */
[----:B------:R-:W-:-:S03]  /*07f0*/  CS2R R6, SRZ ;  /* 0x0000000000067805 */ /* 0x000fc6000001ff00 */
[----:B------:R-:W-:Y:S01]  /*0800*/  ISETP.GT.U32.AND P1, PT, R8, R3, PT ;  /* 0x000000030800720c */ /* 0x000fe20003f24070 */
[----:B------:R-:W-:Y:S04]  /*0810*/  STL [R1+0xe4], RZ ;  /* 0x0000e4ff01007387 */ /* 0x000fe80000100800 */
[----:B------:R-:W-:Y:S04]  /*0820*/  STL [R1+0xe8], RZ ;  /* 0x0000e8ff01007387 */ /* 0x000fe80000100800 */
[----:B------:R-:W-:Y:S04]  /*0830*/  STL [R1+0xec], RZ ;  /* 0x0000ecff01007387 */ /* 0x000fe80000100800 */
[----:B------:R-:W-:Y:S01]  /*0840*/  @!P1 IMAD.IADD R3, R3, 0x1, -R8 ;  /* 0x0000000103039824 */ /* 0x000fe200078e0a08 */
[----:B------:R-:W-:Y:S01]  /*0850*/  STL [R1+0xf0], RZ ;  /* 0x0000f0ff01007387 */ /* 0x000fe20000100800 */
[----:B------:R-:W-:-:S02]  /*0860*/  @!P1 IADD3 R0, R0, 0x1, RZ ;  /* 0x0000000100009810 */ /* 0x000fc40007ffe0ff */
[----:B------:R-:W-:Y:S01]  /*0870*/  ISETP.NE.AND P1, PT, R10, RZ, PT ;  /* 0x000000ff0a00720c */ /* 0x000fe20003f25270 */
[----:B------:R-:W-:Y:S01]  /*0880*/  STL [R1+0xf4], RZ ;  /* 0x0000f4ff01007387 */ /* 0x000fe20000100800 */
[----:B------:R-:W-:Y:S02]  /*0890*/  ISETP.GE.U32.AND P0, PT, R3, R8, PT ;  /* 0x000000080300720c */ /* 0x000fe40003f06070 */
[----:B------:R-:W-:Y:S01]  /*08a0*/  LOP3.LUT R3, R9, R10, RZ, 0x3c, !PT ;  /* 0x0000000a09037212 */ /* 0x000fe200078e3cff */
[----:B------:R-:W-:Y:S03]  /*08b0*/  STL [R1+0xf8], RZ ;  /* 0x0000f8ff01007387 */ /* 0x000fe60000100800 */
[----:B------:R-:W-:Y:S01]  /*08c0*/  ISETP.GE.AND P2, PT, R3, RZ, PT ;  /* 0x000000ff0300720c */ /* 0x000fe20003f46270 */
[----:B------:R-:W-:Y:S01]  /*08d0*/  STL [R1+0xfc], RZ ;  /* 0x0000fcff01007387 */ /* 0x000fe20000100800 */
[----:B------:R-:W-:-:S03]  /*08e0*/  IMAD.MOV.U32 R3, RZ, RZ, c[0x0][0x180] ;  /* 0x00006000ff037624 */ /* 0x000fc600078e00ff */
[----:B------:R-:W-:Y:S02]  /*08f0*/  STL [R1+0x100], RZ ;  /* 0x000100ff01007387 */ /* 0x000fe40000100800 */
[----:B------:R-:W-:Y:S02]  /*0900*/  @P0 IADD3 R0, R0, 0x1, RZ ;  /* 0x0000000100000810 */ /* 0x000fe40007ffe0ff */
[----:B------:R-:W-:Y:S01]  /*0910*/  STL [R1+0x104], RZ ;  /* 0x000104ff01007387 */ /* 0x000fe20000100800 */
[----:B------:R-:W-:-:S03]  /*0920*/  IADD3 R3, R3, 0x3f, RZ ;  /* 0x0000003f03037810 */ /* 0x000fc60007ffe0ff */
[----:B------:R-:W-:Y:S01]  /*0930*/  STL [R1+0x108], RZ ;  /* 0x000108ff01007387 */ /* 0x000fe20000100800 */
[----:B------:R-:W-:Y:S01]  /*0940*/  @!P2 IMAD.MOV R0, RZ, RZ, -R0 ;  /* 0x000000ffff00a224 */ /* 0x000fe200078e0a00 */
[----:B------:R-:W-:Y:S02]  /*0950*/  @!P1 LOP3.LUT R0, RZ, R10, RZ, 0x33, !PT ;  /* 0x0000000aff009212 */ /* 0x000fe400078e33ff */
[----:B------:R-:W-:Y:S01]  /*0960*/  STL [R1+0x10c], RZ ;  /* 0x00010cff01007387 */ /* 0x000fe20000100800 */
[----:B------:R-:W-:Y:S02]  /*0970*/  ISETP.GE.AND P0, PT, R3, 0x40, PT ;  /* 0x000000400300780c */ /* 0x000fe40003f06270 */
[----:B------:R-:W-:Y:S01]  /*0980*/  IMAD.MOV R5, RZ, RZ, -R0 ;  /* 0x000000ffff057224 */ /* 0x000fe200078e0a00 */
[----:B------:R-:W-:Y:S03]  /*0990*/  STL [R1+0x110], RZ ;  /* 0x000110ff01007387 */ /* 0x000fe60000100800 */
[----:B------:R-:W-:Y:S01]  /*09a0*/  IMAD R5, R10, R5, R9 ;  /* 0x000000050a057224 */ /* 0x000fe200078e0209 */
[----:B------:R-:W-:Y:S01]  /*09b0*/  STL [R1+0x114], RZ ;  /* 0x000114ff01007387 */ /* 0x000fe20000100800 */
[----:B------:R-:W-:Y:S01]  /*09c0*/  CS2R R8, SRZ ;  /* 0x0000000000087805 */ /* 0x000fe2000001ff00 */
[----:B------:R-:W-:Y:S01]  /*09d0*/  CS2R R10, SRZ ;  /* 0x00000000000a7805 */ /* 0x000fe2000001ff00 */
[----:B------:R-:W-:Y:S01]  /*09e0*/  IMAD.IADD R2, R2, 0x1, R5 ;  /* 0x0000000102027824 */ /* 0x000fe200078e0205 */
[----:B------:R-:W-:Y:S01]  /*09f0*/  STL [R1+0x118], RZ ;  /* 0x000118ff01007387 */ /* 0x000fe20000100800 */
[----:B------:R-:W-:-:S02]  /*0a00*/  CS2R R4, SRZ ;  /* 0x0000000000047805 */ /* 0x000fc4000001ff00 */
[----:B------:R-:W-:Y:S01]  /*0a10*/  IMAD R2, R2, 0x200, R28 ;  /* 0x0000020002027824 */ /* 0x000fe200078e021c */
[----:B------:R-:W-:Y:S01]  /*0a20*/  STL [R1+0x11c], RZ ;  /* 0x00011cff01007387 */ /* 0x000fe20000100800 */
[----:B------:R-:W-:-:S03]  /*0a30*/  IMAD.SHL.U32 R28, R0, 0x40, RZ ;  /* 0x00000040001c7824 */ /* 0x000fc600078e00ff */
[----:B------:R-:W-:Y:S01]  /*0a40*/  STL [R1+0x120], RZ ;  /* 0x000120ff01007387 */ /* 0x000fe20000100800 */
[C---:B------:R-:W-:Y:S02]  /*0a50*/  IADD3 R3, R2.reuse, 0x100, RZ ;  /* 0x0000010002037810 */ /* 0x040fe40007ffe0ff */
[C---:B------:R-:W-:Y:S01]  /*0a60*/  IADD3 R0, R2.reuse, 0x80, RZ ;  /* 0x0000008002007810 */ /* 0x040fe20007ffe0ff */
[----:B------:R-:W-:Y:S04]  /*0a70*/  STL [R1+0x124], RZ ;  /* 0x000124ff01007387 */ /* 0x000fe80000100800 */
        /* <DEDUP_REMOVED lines=30> */
[----:B------:R-:W-:Y:S04]  /*0c60*/  STL [R1+0x7d4], R2 ;  /* 0x0007d40201007387 */ /* 0x000fe80000100800 */
[----:B------:R0:W-:Y:S02]  /*0c70*/  STL [R1+0x10c4], R3 ;  /* 0x0010c40301007387 */ /* 0x0001e40000100800 */
[----:B0-----:R-:W-:-:S05]  /*0c80*/  IADD3 R3, R2, 0x180, RZ ;  /* 0x0000018002037810 */ /* 0x001fca0007ffe0ff */
[----:B------:R0:W-:Y:S04]  /*0c90*/  STL [R1+0x10c0], R3 ;  /* 0x0010c00301007387 */ /* 0x0001e80000100800 */
[----:B------:R1:W-:Y:S04]  /*0ca0*/  STL [R1+0x7d8], R28 ;  /* 0x0007d81c01007387 */ /* 0x0003e80000100800 */
[----:B------:R1:W-:Y:S01]  /*0cb0*/  STL [R1+0x1058], R0 ;  /* 0x0010580001007387 */ /* 0x0003e20000100800 */
[----:B0-----:R-:W-:-:S05]  /*0cc0*/  IMAD.MOV.U32 R3, RZ, RZ, c[0x0][0x180] ;  /* 0x00006000ff037624 */ /* 0x001fca00078e00ff */
[----:B------:R-:W-:Y:S01]  /*0cd0*/  IADD3 R3, R3, 0x3f, RZ ;  /* 0x0000003f03037810 */ /* 0x000fe20007ffe0ff */
[----:B------:R-:W-:Y:S05]  /*0ce0*/  @!P0 BRA `(.L_x_0) ;  /* 0x0002ca5000008947 */ /* 0x000fea0003800000 */
[----:B------:R-:W2:Y:S04]  /*0cf0*/  LDL R26, [R1+0x10c4] ;  /* 0x0010c400011a7983 */ /* 0x000ea80000100800 */
[----:B------:R-:W3:Y:S01]  /*0d00*/  LDL R27, [R1+0x10c0] ;  /* 0x0010c000011b7983 */ /* 0x000ee20000100800 */
[----:B------:R-:W-:Y:S01]  /*0d10*/  IMAD.MOV.U32 R25, RZ, RZ, R0 ;  /* 0x000000ffff197224 */ /* 0x000fe200078e0000 */
[----:B-1----:R-:W-:Y:S02]  /*0d20*/  IABS R0, c[0x0][0x17c] ;  /* 0x00005f0000007a13 */ /* 0x002fe40000000000 */
[----:B------:R-:W-:Y:S01]  /*0d30*/  IABS R8, c[0x0][0x178] ;  /* 0x00005e0000087a13 */ /* 0x000fe20000000000 */
[----:B------:R-:W-:Y:S01]  /*0d40*/  IMAD.MOV.U32 R24, RZ, RZ, R2 ;  /* 0x000000ffff187224 */ /* 0x000fe200078e0002 */
[----:B------:R-:W0:Y:S08]  /*0d50*/  I2F.RP R9, R0 ;  /* 0x0000000000097306 */ /* 0x000e300000209400 */
[----:B------:R-:W1:Y:S08]  /*0d60*/  I2F.RP R2, R8 ;  /* 0x0000000800027306 */ /* 0x000e700000209400 */
[----:B0-----:R-:W0:Y:S08]  /*0d70*/  MUFU.RCP R9, R9 ;  /* 0x0000000900097308 */ /* 0x001e300000001000 */
[----:B-1----:R-:W1:Y:S01]  /*0d80*/  MUFU.RCP R2, R2 ;  /* 0x0000000200027308 */ /* 0x002e620000001000 */
[----:B0-----:R-:W-:-:S02]  /*0d90*/  IADD3 R5, R9, 0xffffffe, RZ ;  /* 0x0ffffffe09057810 */ /* 0x001fc40007ffe0ff */
[----:B-1----:R-:W-:-:S05]  /*0da0*/  IADD3 R6, R2, 0xffffffe, RZ ;  /* 0x0ffffffe02067810 */ /* 0x002fca0007ffe0ff */
[----:B------:R-:W0:Y:S08]  /*0db0*/  F2I.FTZ.U32.TRUNC.NTZ R5, R5 ;  /* 0x0000000500057305 */ /* 0x000e30000021f000 */
[----:B------:R-:W1:Y:S01]  /*0dc0*/  F2I.FTZ.U32.TRUNC.NTZ R7, R6 ;  /* 0x0000000600077305 */ /* 0x000e62000021f000 */
[----:B------:R-:W-:Y:S02]  /*0dd0*/  LOP3.LUT R11, R29, 0x3f, RZ, 0xc0, !PT ;  /* 0x0000003f1d0b7812 */ /* 0x000fe400078ec0ff */
[----:B------:R-:W-:-:S02]  /*0de0*/  SHF.R.S32.HI R10, RZ, 0x1f, R3 ;  /* 0x0000001fff0a7819 */ /* 0x000fc40000011403 */
[--C-:B------:R-:W-:Y:S01]  /*0df0*/  SHF.R.S32.HI R4, RZ, 0x6, R29.reuse ;  /* 0x00000006ff047819 */ /* 0x100fe2000001141d */
[----:B------:R-:W-:Y:S01]  /*0e00*/  IMAD.SHL.U32 R11, R11, 0x2, RZ ;  /* 0x000000020b0b7824 */ /* 0x000fe200078e00ff */
[----:B------:R-:W-:Y:S02]  /*0e10*/  LEA.HI R3, R10, R3, RZ, 0x6 ;  /* 0x000000030a037211 */ /* 0x000fe400078f30ff */
[----:B------:R-:W-:Y:S01]  /*0e20*/  SHF.R.U32.HI R2, RZ, 0x6, R29 ;  /* 0x00000006ff027819 */ /* 0x000fe2000001161d */
[----:B0-----:R-:W-:Y:S01]  /*0e30*/  IMAD.MOV R13, RZ, RZ, -R5 ;  /* 0x000000ffff0d7224 */ /* 0x001fe200078e0a05 */
[----:B------:R-:W-:Y:S01]  /*0e40*/  SGXT R4, R4, 0x1 ;  /* 0x000000010404781a */ /* 0x000fe20000000200 */
[----:B------:R0:W-:Y:S01]  /*0e50*/  STL [R1+0x50], R3 ;  /* 0x0000500301007387 */ /* 0x0001e20000100800 */
[----:B------:R-:W-:Y:S01]  /*0e60*/  SGXT.U32 R2, R2, 0x1 ;  /* 0x000000010202781a */ /* 0x000fe20000000000 */
[----:B-1----:R-:W-:Y:S01]  /*0e70*/  IMAD.MOV R9, RZ, RZ, -R7 ;  /* 0x000000ffff097224 */ /* 0x002fe200078e0a07 */
[----:B------:R-:W-:Y:S01]  /*0e80*/  LOP3.LUT R10, R11, 0x90, R4, 0x78, !PT ;  /* 0x000000900b0a7812 */ /* 0x000fe200078e7804 */
[----:B------:R-:W-:Y:S01]  /*0e90*/  IMAD.MOV.U32 R6, RZ, RZ, RZ ;  /* 0x000000ffff067224 */ /* 0x000fe200078e00ff */
[----:B------:R-:W-:Y:S01]  /*0ea0*/  LOP3.LUT R2, R28, R2, RZ, 0xfc, !PT ;  /* 0x000000021c027212 */ /* 0x000fe200078efcff */
[----:B------:R-:W-:-:S02]  /*0eb0*/  IMAD.MOV.U32 R4, RZ, RZ, RZ ;  /* 0x000000ffff047224 */ /* 0x000fc400078e00ff */
[----:B0-----:R-:W-:Y:S02]  /*0ec0*/  IMAD R3, R9, R8, RZ ;  /* 0x0000000809037224 */ /* 0x001fe400078e02ff */
[----:B------:R-:W-:Y:S02]  /*0ed0*/  IMAD R9, R13, R0, RZ ;  /* 0x000000000d097224 */ /* 0x000fe400078e02ff */
[----:B------:R-:W-:Y:S01]  /*0ee0*/  IMAD.HI.U32 R6, R7, R3, R6 ;  /* 0x0000000307067227 */ /* 0x000fe200078e0006 */
[----:B------:R-:W-:Y:S02]  /*0ef0*/  IABS R19, R24 ;  /* 0x0000001800137213 */ /* 0x000fe40000000000 */
[----:B------:R-:W-:Y:S01]  /*0f00*/  IABS R17, R25 ;  /* 0x0000001900117213 */ /* 0x000fe20000000000 */
[----:B------:R-:W-:Y:S01]  /*0f10*/  IMAD.HI.U32 R3, R5, R9, R4 ;  /* 0x0000000905037227 */ /* 0x000fe200078e0004 */
[----:B------:R-:W-:Y:S01]  /*0f20*/  LOP3.LUT R4, R2, 0x3e, RZ, 0xfc, !PT ;  /* 0x0000003e02047812 */ /* 0x000fe200078efcff */
[----:B------:R0:W-:Y:S02]  /*0f30*/  STL [R1+0x49c], R10 ;  /* 0x00049c0a01007387 */ /* 0x0001e40000100800 */
[----:B------:R-:W-:Y:S01]  /*0f40*/  IMAD.HI.U32 R5, R6, R17, RZ ;  /* 0x0000001106057227 */ /* 0x000fe200078e00ff */
[----:B------:R-:W-:-:S02]  /*0f50*/  ISETP.GE.AND P2, PT, R4, RZ, PT ;  /* 0x000000ff0400720c */ /* 0x000fc40003f46270 */
[----:B0-----:R-:W-:Y:S01]  /*0f60*/  IABS R10, R4 ;  /* 0x00000004000a7213 */ /* 0x001fe20000000000 */
[----:B------:R-:W-:-:S04]  /*0f70*/  IMAD.HI.U32 R4, R6, R19, RZ ;  /* 0x0000001306047227 */ /* 0x000fc800078e00ff */
[----:B------:R-:W-:Y:S02]  /*0f80*/  IMAD.MOV R4, RZ, RZ, -R4 ;  /* 0x000000ffff047224 */ /* 0x000fe400078e0a04 */
[----:B------:R-:W-:Y:S02]  /*0f90*/  IMAD.MOV R5, RZ, RZ, -R5 ;  /* 0x000000ffff057224 */ /* 0x000fe400078e0a05 */
[C---:B------:R-:W-:Y:S02]  /*0fa0*/  IMAD R19, R8.reuse, R4, R19 ;  /* 0x0000000408137224 */ /* 0x040fe400078e0213 */
[----:B------:R-:W-:-:S03]  /*0fb0*/  IMAD R17, R8, R5, R17 ;  /* 0x0000000508117224 */ /* 0x000fc600078e0211 */
[C---:B------:R-:W-:Y:S02]  /*0fc0*/  ISETP.GT.U32.AND P6, PT, R8.reuse, R19, PT ;  /* 0x000000130800720c */ /* 0x040fe40003fc4070 */
[----:B------:R-:W-:-:S11]  /*0fd0*/  ISETP.GT.U32.AND P0, PT, R8, R17, PT ;  /* 0x000000110800720c */ /* 0x000fd60003f04070 */
[--C-:B------:R-:W-:Y:S02]  /*0fe0*/  @!P6 IMAD.IADD R19, R19, 0x1, -R8.reuse ;  /* 0x000000011313e824 */ /* 0x100fe400078e0a08 */
[----:B------:R-:W-:-:S03]  /*0ff0*/  @!P0 IMAD.IADD R17, R17, 0x1, -R8 ;  /* 0x0000000111118824 */ /* 0x000fc600078e0a08 */
[C---:B------:R-:W-:Y:S02]  /*1000*/  ISETP.GT.U32.AND P6, PT, R8.reuse, R19, PT ;  /* 0x000000130800720c */ /* 0x040fe40003fc4070 */
[----:B------:R-:W-:Y:S01]  /*1010*/  ISETP.GT.U32.AND P0, PT, R8, R17, PT ;  /* 0x000000110800720c */ /* 0x000fe20003f04070 */
[----:B------:R-:W-:Y:S01]  /*1020*/  IMAD.HI.U32 R12, R3, R10, RZ ;  /* 0x0000000a030c7227 */ /* 0x000fe200078e00ff */
[----:B------:R-:W-:-:S03]  /*1030*/  LOP3.LUT R4, R2, 0x38, RZ, 0xfc, !PT ;  /* 0x0000003802047812 */ /* 0x000fc600078efcff */
[----:B------:R-:W-:Y:S01]  /*1040*/  IMAD.MOV R13, RZ, RZ, -R12 ;  /* 0x000000ffff0d7224 */ /* 0x000fe200078e0a0c */
[----:B------:R-:W-:Y:S02]  /*1050*/  LOP3.LUT R5, R2, 0x3c, RZ, 0xfc, !PT ;  /* 0x0000003c02057812 */ /* 0x000fe400078efcff */
[----:B------:R-:W-:Y:S01]  /*1060*/  IABS R29, R4 ;  /* 0x00000004001d7213 */ /* 0x000fe20000000000 */
[----:B------:R-:W-:Y:S02]  /*1070*/  IMAD R10, R0, R13, R10 ;  /* 0x0000000d000a7224 */ /* 0x000fe400078e020a */
[--C-:B------:R-:W-:Y:S01]  /*1080*/  @!P6 IMAD.IADD R19, R19, 0x1, -R8.reuse ;  /* 0x000000011313e824 */ /* 0x100fe200078e0a08 */
[----:B------:R-:W-:Y:S01]  /*1090*/  ISETP.GE.AND P6, PT, R24, RZ, PT ;  /* 0x000000ff1800720c */ /* 0x000fe20003fc6270 */
[----:B------:R-:W-:Y:S01]  /*10a0*/  @!P0 IMAD.IADD R17, R17, 0x1, -R8 ;  /* 0x0000000111118824 */ /* 0x000fe200078e0a08 */
[----:B------:R-:W-:Y:S02]  /*10b0*/  ISETP.GE.AND P0, PT, R25, RZ, PT ;  /* 0x000000ff1900720c */ /* 0x000fe40003f06270 */
[----:B------:R-:W-:-:S02]  /*10c0*/  LOP3.LUT R13, R2, 0x36, RZ, 0xfc, !PT ;  /* 0x00000036020d7812 */ /* 0x000fc400078efcff */
[----:B------:R-:W-:Y:S02]  /*10d0*/  IABS R15, R5 ;  /* 0x00000005000f7213 */ /* 0x000fe40000000000 */
[----:B------:R-:W-:Y:S02]  /*10e0*/  IABS R28, R13 ;  /* 0x0000000d001c7213 */ /* 0x000fe40000000000 */
[----:B------:R-:W-:Y:S01]  /*10f0*/  ISETP.GE.AND P1, PT, R5, RZ, PT ;  /* 0x000000ff0500720c */ /* 0x000fe20003f26270 */
[----:B------:R-:W-:-:S04]  /*1100*/  IMAD.HI.U32 R12, R3, R15, RZ ;  /* 0x0000000f030c7227 */ /* 0x000fc800078e00ff */
[----:B------:R-:W-:-:S04]  /*1110*/  IMAD.HI.U32 R5, R3, R28, RZ ;  /* 0x0000001c03057227 */ /* 0x000fc800078e00ff */
[----:B------:R-:W-:Y:S02]  /*1120*/  IMAD.MOV R12, RZ, RZ, -R12 ;  /* 0x000000ffff0c7224 */ /* 0x000fe400078e0a0c */
[----:B------:R-:W-:Y:S01]  /*1130*/  @!P6 IMAD.MOV R19, RZ, RZ, -R19 ;  /* 0x000000ffff13e224 */ /* 0x000fe200078e0a13 */
[----:B------:R-:W-:Y:S01]  /*1140*/  ISETP.NE.AND P6, PT, RZ, c[0x0][0x178], PT ;  /* 0x00005e00ff007a0c */ /* 0x000fe20003fc5270 */
[----:B------:R-:W-:Y:S02]  /*1150*/  @!P0 IMAD.MOV R17, RZ, RZ, -R17 ;  /* 0x000000ffff118224 */ /* 0x000fe400078e0a11 */
[----:B------:R-:W-:Y:S02]  /*1160*/  IMAD.MOV R5, RZ, RZ, -R5 ;  /* 0x000000ffff057224 */ /* 0x000fe400078e0a05 */
[C---:B------:R-:W-:Y:S01]  /*1170*/  IMAD R15, R0.reuse, R12, R15 ;  /* 0x0000000c000f7224 */ /* 0x040fe200078e020f */
[C---:B------:R-:W-:Y:S01]  /*1180*/  ISETP.GT.U32.AND P0, PT, R0.reuse, R10, PT ;  /* 0x0000000a0000720c */ /* 0x040fe20003f04070 */
[----:B------:R-:W-:-:S12]  /*1190*/  IMAD R28, R0, R5, R28 ;  /* 0x00000005001c7224 */ /* 0x000fd800078e021c */
[----:B------:R-:W-:-:S05]  /*11a0*/  @!P0 IMAD.IADD R10, R10, 0x1, -R0 ;  /* 0x000000010a0a8824 */ /* 0x000fca00078e0a00 */
[----:B------:R-:W-:Y:S02]  /*11b0*/  ISETP.GT.U32.AND P0, PT, R0, R10, PT ;  /* 0x0000000a0000720c */ /* 0x000fe40003f04070 */
[----:B--2---:R-:W-:Y:S02]  /*11c0*/  IABS R11, R26 ;  /* 0x0000001a000b7213 */ /* 0x004fe40000000000 */
[----:B---3--:R-:W-:-:S03]  /*11d0*/  IABS R9, R27 ;  /* 0x0000001b00097213 */ /* 0x008fc60000000000 */
[----:B------:R-:W-:-:S04]  /*11e0*/  IMAD.HI.U32 R7, R6, R11, RZ ;  /* 0x0000000b06077227 */ /* 0x000fc800078e00ff */
        /* <DEDUP_REMOVED lines=10> */
[----:B------:R-:W-:Y:S02]  /*1290*/  ISETP.GT.U32.AND P3, PT, R8, R9, PT ;  /* 0x000000090800720c */ /* 0x000fe40003f64070 */
[----:B------:R-:W-:-:S04]  /*12a0*/  LOP3.LUT R6, R2, 0x3a, RZ, 0xfc, !PT ;  /* 0x0000003a02067812 */ /* 0x000fc800078efcff */
[----:B------:R-:W-:-:S05]  /*12b0*/  IABS R14, R6 ;  /* 0x00000006000e7213 */ /* 0x000fca0000000000 */
[--C-:B------:R-:W-:Y:S01]  /*12c0*/  @!P5 IMAD.IADD R11, R11, 0x1, -R8.reuse ;  /* 0x000000010b0bd824 */ /* 0x100fe200078e0a08 */
[----:B------:R-:W-:Y:S01]  /*12d0*/  ISETP.GE.AND P5, PT, R26, RZ, PT ;  /* 0x000000ff1a00720c */ /* 0x000fe20003fa6270 */
[----:B------:R-:W-:Y:S01]  /*12e0*/  @!P3 IMAD.IADD R9, R9, 0x1, -R8 ;  /* 0x000000010909b824 */ /* 0x000fe200078e0a08 */
[----:B------:R-:W-:Y:S01]  /*12f0*/  ISETP.GE.AND P3, PT, R27, RZ, PT ;  /* 0x000000ff1b00720c */ /* 0x000fe20003f66270 */
[----:B------:R-:W-:Y:S01]  /*1300*/  IMAD.HI.U32 R7, R3, R14, RZ ;  /* 0x0000000e03077227 */ /* 0x000fe200078e00ff */
[----:B------:R-:W-:-:S03]  /*1310*/  ISETP.GE.AND P4, PT, R6, RZ, PT ;  /* 0x000000ff0600720c */ /* 0x000fc60003f86270 */
[----:B------:R-:W-:Y:S01]  /*1320*/  IMAD.HI.U32 R6, R3, R29, RZ ;  /* 0x0000001d03067227 */ /* 0x000fe200078e00ff */
[----:B------:R-:W-:-:S03]  /*1330*/  LOP3.LUT R8, RZ, c[0x0][0x178], RZ, 0x33, !PT ;  /* 0x00005e00ff087a12 */ /* 0x000fc600078e33ff */
[----:B------:R-:W-:Y:S02]  /*1340*/  IMAD.MOV R7, RZ, RZ, -R7 ;  /* 0x000000ffff077224 */ /* 0x000fe400078e0a07 */
[----:B------:R-:W-:Y:S02]  /*1350*/  IMAD.MOV R6, RZ, RZ, -R6 ;  /* 0x000000ffff067224 */ /* 0x000fe400078e0a06 */
[----:B------:R-:W-:Y:S02]  /*1360*/  @!P5 IMAD.MOV R11, RZ, RZ, -R11 ;  /* 0x000000ffff0bd224 */ /* 0x000fe400078e0a0b */
[----:B------:R-:W-:Y:S02]  /*1370*/  @!P3 IMAD.MOV R9, RZ, RZ, -R9 ;  /* 0x000000ffff09b224 */ /* 0x000fe400078e0a09 */
[----:B------:R-:W-:Y:S01]  /*1380*/  IMAD R14, R0, R7, R14 ;  /* 0x00000007000e7224 */ /* 0x000fe200078e020e */
[----:B------:R-:W-:Y:S01]  /*1390*/  LOP3.LUT R7, R2, 0x34, RZ, 0xfc, !PT ;  /* 0x0000003402077812 */ /* 0x000fe200078efcff */
[----:B------:R-:W-:Y:S01]  /*13a0*/  IMAD R29, R0, R6, R29 ;  /* 0x00000006001d7224 */ /* 0x000fe200078e021d */
[----:B------:R-:W-:-:S02]  /*13b0*/  SEL R16, R8, R19, !P6 ;  /* 0x0000001308107207 */ /* 0x000fc40007000000 */
[C---:B------:R-:W-:Y:S02]  /*13c0*/  SEL R12, R8.reuse, R17, !P6 ;  /* 0x00000011080c7207 */ /* 0x040fe40007000000 */
[C---:B------:R-:W-:Y:S02]  /*13d0*/  SEL R11, R8.reuse, R11, !P6 ;  /* 0x0000000b080b7207 */ /* 0x040fe40007000000 */
[----:B------:R-:W-:Y:S02]  /*13e0*/  SEL R8, R8, R9, !P6 ;  /* 0x0000000908087207 */ /* 0x000fe40007000000 */
[----:B------:R-:W-:Y:S02]  /*13f0*/  IABS R5, R7 ;  /* 0x0000000700057213 */ /* 0x000fe40000000000 */
[C---:B------:R-:W-:Y:S02]  /*1400*/  ISETP.GT.U32.AND P6, PT, R0.reuse, R29, PT ;  /* 0x0000001d0000720c */ /* 0x040fe40003fc4070 */
[C---:B------:R-:W-:Y:S01]  /*1410*/  ISETP.GT.U32.AND P5, PT, R0.reuse, R15, PT ;  /* 0x0000000f0000720c */ /* 0x040fe20003fa4070 */
[----:B------:R-:W-:Y:S01]  /*1420*/  IMAD.HI.U32 R6, R3, R5, RZ ;  /* 0x0000000503067227 */ /* 0x000fe200078e00ff */
[----:B------:R-:W-:-:S02]  /*1430*/  ISETP.GT.U32.AND P3, PT, R0, R14, PT ;  /* 0x0000000e0000720c */ /* 0x000fc40003f64070 */
[----:B------:R-:W-:Y:S01]  /*1440*/  LOP3.LUT R9, R2, 0x32, RZ, 0xfc, !PT ;  /* 0x0000003202097812 */ /* 0x000fe200078efcff */
[----:B------:R-:W-:-:S04]  /*1450*/  IMAD.MOV R6, RZ, RZ, -R6 ;  /* 0x000000ffff067224 */ /* 0x000fc800078e0a06 */
[C---:B------:R-:W-:Y:S01]  /*1460*/  IMAD R5, R0.reuse, R6, R5 ;  /* 0x0000000600057224 */ /* 0x040fe200078e0205 */
[----:B------:R-:W-:Y:S01]  /*1470*/  IABS R6, R9 ;  /* 0x0000000900067213 */ /* 0x000fe20000000000 */
[--C-:B------:R-:W-:Y:S02]  /*1480*/  @!P6 IMAD.IADD R29, R29, 0x1, -R0.reuse ;  /* 0x000000011d1de824 */ /* 0x100fe400078e0a00 */
[----:B------:R-:W-:Y:S02]  /*1490*/  @!P5 IMAD.IADD R15, R15, 0x1, -R0 ;  /* 0x000000010f0fd824 */ /* 0x000fe400078e0a00 */
[----:B------:R-:W-:Y:S01]  /*14a0*/  IMAD.HI.U32 R18, R3, R6, RZ ;  /* 0x0000000603127227 */ /* 0x000fe200078e00ff */
[----:B------:R-:W-:-:S03]  /*14b0*/  ISETP.GT.U32.AND P6, PT, R0, R29, PT ;  /* 0x0000001d0000720c */ /* 0x000fc60003fc4070 */
[----:B------:R-:W-:Y:S01]  /*14c0*/  @!P3 IMAD.IADD R14, R14, 0x1, -R0 ;  /* 0x000000010e0eb824 */ /* 0x000fe200078e0a00 */
[----:B------:R-:W-:Y:S01]  /*14d0*/  ISETP.GT.U32.AND P5, PT, R0, R15, PT ;  /* 0x0000000f0000720c */ /* 0x000fe20003fa4070 */
[----:B------:R-:W-:-:S03]  /*14e0*/  IMAD.MOV R18, RZ, RZ, -R18 ;  /* 0x000000ffff127224 */ /* 0x000fc600078e0a12 */
[C---:B------:R-:W-:Y:S01]  /*14f0*/  ISETP.GT.U32.AND P3, PT, R0.reuse, R14, PT ;  /* 0x0000000e0000720c */ /* 0x040fe20003f64070 */
[----:B------:R-:W-:Y:S01]  /*1500*/  IMAD R6, R0, R18, R6 ;  /* 0x0000001200067224 */ /* 0x000fe200078e0206 */
[----:B------:R-:W-:Y:S01]  /*1510*/  STL [R1+0x40], R16 ;  /* 0x0000401001007387 */ /* 0x000fe20000100800 */
[--C-:B------:R-:W-:Y:S01]  /*1520*/  @!P0 IMAD.IADD R10, R10, 0x1, -R0.reuse ;  /* 0x000000010a0a8824 */ /* 0x100fe200078e0a00 */
[C---:B------:R-:W-:Y:S01]  /*1530*/  ISETP.GT.U32.AND P0, PT, R0.reuse, R28, PT ;  /* 0x0000001c0000720c */ /* 0x040fe20003f04070 */
[----:B------:R-:W-:Y:S01]  /*1540*/  @!P6 IMAD.IADD R29, R29, 0x1, -R0 ;  /* 0x000000011d1de824 */ /* 0x000fe200078e0a00 */
[----:B------:R0:W-:Y:S01]  /*1550*/  STL [R1+0x44], R12 ;  /* 0x0000440c01007387 */ /* 0x0001e20000100800 */
[----:B------:R-:W-:-:S03]  /*1560*/  ISETP.GT.U32.AND P6, PT, R0, R6, PT ;  /* 0x000000060000720c */ /* 0x000fc60003fc4070 */
[----:B------:R1:W-:Y:S01]  /*1570*/  STL [R1+0x48], R11 ;  /* 0x0000480b01007387 */ /* 0x0003e20000100800 */
[--C-:B------:R-:W-:Y:S01]  /*1580*/  @!P5 IMAD.IADD R15, R15, 0x1, -R0.reuse ;  /* 0x000000010f0fd824 */ /* 0x100fe200078e0a00 */
[----:B0-----:R-:W-:Y:S02]  /*1590*/  LOP3.LUT R12, R2, 0x2e, RZ, 0xfc, !PT ;  /* 0x0000002e020c7812 */ /* 0x001fe400078efcff */
[----:B------:R0:W-:Y:S01]  /*15a0*/  STL [R1+0x4c], R8 ;  /* 0x00004c0801007387 */ /* 0x0001e20000100800 */
[----:B------:R-:W-:Y:S02]  /*15b0*/  ISETP.GT.U32.AND P5, PT, R0, R5, PT ;  /* 0x000000050000720c */ /* 0x000fe40003fa4070 */
[----:B-1----:R-:W-:Y:S01]  /*15c0*/  LOP3.LUT R11, R2, 0x30, RZ, 0xfc, !PT ;  /* 0x00000030020b7812 */ /* 0x002fe200078efcff */
[----:B------:R-:W-:Y:S01]  /*15d0*/  @!P3 IMAD.IADD R14, R14, 0x1, -R0 ;  /* 0x000000010e0eb824 */ /* 0x000fe200078e0a00 */
[----:B------:R-:W-:Y:S02]  /*15e0*/  ISETP.GE.AND P3, PT, R4, RZ, PT ;  /* 0x000000ff0400720c */ /* 0x000fe40003f66270 */
[----:B------:R-:W-:-:S02]  /*15f0*/  IABS R16, R11 ;  /* 0x0000000b00107213 */ /* 0x000fc40000000000 */
[----:B0-----:R-:W-:Y:S01]  /*1600*/  IABS R8, R12 ;  /* 0x0000000c00087213 */ /* 0x001fe20000000000 */
[----:B------:R-:W-:-:S04]  /*1610*/  @!P0 IMAD.IADD R28, R28, 0x1, -R0 ;  /* 0x000000011c1c8824 */ /* 0x000fc800078e0a00 */
[----:B------:R-:W-:Y:S01]  /*1620*/  IMAD.HI.U32 R4, R3, R8, RZ ;  /* 0x0000000803047227 */ /* 0x000fe200078e00ff */
[----:B------:R-:W-:-:S03]  /*1630*/  ISETP.GE.AND P0, PT, R13, RZ, PT ;  /* 0x000000ff0d00720c */ /* 0x000fc60003f06270 */
[----:B------:R-:W-:Y:S01]  /*1640*/  IMAD.HI.U32 R17, R3, R16, RZ ;  /* 0x0000001003117227 */ /* 0x000fe200078e00ff */
[----:B------:R-:W-:-:S03]  /*1650*/  LOP3.LUT R13, R2, 0x2c, RZ, 0xfc, !PT ;  /* 0x0000002c020d7812 */ /* 0x000fc600078efcff */
[----:B------:R-:W-:Y:S02]  /*1660*/  IMAD.MOV.U32 R20, RZ, RZ, R10 ;  /* 0x000000ffff147224 */ /* 0x000fe400078e000a */
[----:B------:R-:W-:Y:S02]  /*1670*/  @!P6 IMAD.IADD R6, R6, 0x1, -R0 ;  /* 0x000000010606e824 */ /* 0x000fe400078e0a00 */
[----:B------:R-:W-:Y:S01]  /*1680*/  IMAD.MOV R4, RZ, RZ, -R4 ;  /* 0x000000ffff047224 */ /* 0x000fe200078e0a04 */
[C---:B------:R-:W-:Y:S01]  /*1690*/  ISETP.GT.U32.AND P6, PT, R0.reuse, R28, PT ;  /* 0x0000001c0000720c */ /* 0x040fe20003fc4070 */
[----:B------:R-:W-:Y:S02]  /*16a0*/  IMAD.MOV R17, RZ, RZ, -R17 ;  /* 0x000000ffff117224 */ /* 0x000fe400078e0a11 */
[----:B------:R-:W-:Y:S01]  /*16b0*/  @!P2 IMAD.MOV R20, RZ, RZ, -R20 ;  /* 0x000000ffff14a224 */ /* 0x000fe200078e0a14 */
[C---:B------:R-:W-:Y:S01]  /*16c0*/  ISETP.GT.U32.AND P2, PT, R0.reuse, R6, PT ;  /* 0x000000060000720c */ /* 0x040fe20003f44070 */
[----:B------:R-:W-:Y:S01]  /*16d0*/  IMAD R8, R0, R4, R8 ;  /* 0x0000000400087224 */ /* 0x000fe200078e0208 */
[----:B------:R-:W-:Y:S01]  /*16e0*/  LOP3.LUT R4, R2, 0x2a, RZ, 0xfc, !PT ;  /* 0x0000002a02047812 */ /* 0x000fe200078efcff */
[----:B------:R-:W-:Y:S01]  /*16f0*/  @!P5 IMAD.IADD R5, R5, 0x1, -R0 ;  /* 0x000000010505d824 */ /* 0x000fe200078e0a00 */
[----:B------:R-:W-:Y:S01]  /*1700*/  ISETP.GE.AND P5, PT, R7, RZ, PT ;  /* 0x000000ff0700720c */ /* 0x000fe20003fa6270 */
[----:B------:R-:W-:Y:S01]  /*1710*/  IMAD.MOV.U32 R19, RZ, RZ, R15 ;  /* 0x000000ffff137224 */ /* 0x000fe200078e000f */
[----:B------:R-:W-:Y:S01]  /*1720*/  IABS R10, R13 ;  /* 0x0000000d000a7213 */ /* 0x000fe20000000000 */
[----:B------:R-:W-:-:S02]  /*1730*/  IMAD R7, R0, R17, R16 ;  /* 0x0000001100077224 */ /* 0x000fc400078e0210 */
[----:B------:R-:W-:Y:S01]  /*1740*/  IMAD.MOV.U32 R15, RZ, RZ, R14 ;  /* 0x000000ffff0f7224 */ /* 0x000fe200078e000e */
[----:B------:R-:W-:Y:S01]  /*1750*/  IABS R14, R4 ;  /* 0x00000004000e7213 */ /* 0x000fe20000000000 */
[----:B------:R-:W-:Y:S01]  /*1760*/  @!P3 IMAD.MOV R29, RZ, RZ, -R29 ;  /* 0x000000ffff1db224 */ /* 0x000fe200078e0a1d */
[----:B------:R-:W-:Y:S01]  /*1770*/  ISETP.GE.AND P3, PT, R9, RZ, PT ;  /* 0x000000ff0900720c */ /* 0x000fe20003f66270 */
[----:B------:R-:W-:Y:S01]  /*1780*/  @!P4 IMAD.MOV R15, RZ, RZ, -R15 ;  /* 0x000000ffff0fc224 */ /* 0x000fe200078e0a0f */
[C---:B------:R-:W-:Y:S01]  /*1790*/  ISETP.GT.U32.AND P4, PT, R0.reuse, R7, PT ;  /* 0x000000070000720c */ /* 0x040fe20003f84070 */
[----:B------:R-:W-:Y:S02]  /*17a0*/  IMAD.MOV.U32 R9, RZ, RZ, R10 ;  /* 0x000000ffff097224 */ /* 0x000fe400078e000a */
[----:B------:R-:W-:Y:S01]  /*17b0*/  @!P1 IMAD.MOV R19, RZ, RZ, -R19 ;  /* 0x000000ffff139224 */ /* 0x000fe200078e0a13 */
[----:B------:R-:W-:Y:S01]  /*17c0*/  ISETP.GT.U32.AND P1, PT, R0, R5, PT ;  /* 0x000000050000720c */ /* 0x000fe20003f24070 */
[----:B------:R-:W-:-:S02]  /*17d0*/  IMAD.MOV.U32 R10, RZ, RZ, R14 ;  /* 0x000000ffff0a7224 */ /* 0x000fc400078e000e */
[----:B------:R-:W-:-:S04]  /*17e0*/  IMAD.HI.U32 R14, R3, R9, RZ ;  /* 0x00000009030e7227 */ /* 0x000fc800078e00ff */
[--C-:B------:R-:W-:Y:S01]  /*17f0*/  @!P6 IMAD.IADD R28, R28, 0x1, -R0.reuse ;  /* 0x000000011c1ce824 */ /* 0x100fe200078e0a00 */
[----:B------:R-:W-:Y:S01]  /*1800*/  ISETP.GT.U32.AND P6, PT, R0, R8, PT ;  /* 0x000000080000720c */ /* 0x000fe20003fc4070 */
[----:B------:R-:W-:Y:S01]  /*1810*/  @!P2 IMAD.IADD R6, R6, 0x1, -R0 ;  /* 0x000000010606a824 */ /* 0x000fe200078e0a00 */
[----:B------:R-:W-:Y:S01]  /*1820*/  ISETP.GE.AND P2, PT, R12, RZ, PT ;  /* 0x000000ff0c00720c */ /* 0x000fe20003f46270 */
[----:B------:R-:W-:Y:S02]  /*1830*/  IMAD.MOV R12, RZ, RZ, -R14 ;  /* 0x000000ffff0c7224 */ /* 0x000fe400078e0a0e */
[--C-:B------:R-:W-:Y:S02]  /*1840*/  @!P4 IMAD.IADD R7, R7, 0x1, -R0.reuse ;  /* 0x000000010707c824 */ /* 0x100fe400078e0a00 */
[C---:B------:R-:W-:Y:S02]  /*1850*/  IMAD R9, R0.reuse, R12, R9 ;  /* 0x0000000c00097224 */ /* 0x040fe400078e0209 */
[----:B------:R-:W-:Y:S01]  /*1860*/  @!P1 IMAD.IADD R5, R5, 0x1, -R0 ;  /* 0x0000000105059824 */ /* 0x000fe200078e0a00 */
[----:B------:R-:W-:Y:S01]  /*1870*/  ISETP.GE.AND P1, PT, R11, RZ, PT ;  /* 0x000000ff0b00720c */ /* 0x000fe20003f26270 */
[----:B------:R-:W-:Y:S01]  /*1880*/  @!P3 IMAD.MOV R6, RZ, RZ, -R6 ;  /* 0x000000ffff06b224 */ /* 0x000fe200078e0a06 */
[----:B------:R-:W-:Y:S01]  /*1890*/  ISETP.GT.U32.AND P3, PT, R0, R9, PT ;  /* 0x000000090000720c */ /* 0x000fe20003f64070 */
[----:B------:R-:W-:-:S04]  /*18a0*/  IMAD.HI.U32 R11, R3, R10, RZ ;  /* 0x0000000a030b7227 */ /* 0x000fc800078e00ff */
[----:B------:R-:W-:Y:S01]  /*18b0*/  @!P0 IMAD.MOV R28, RZ, RZ, -R28 ;  /* 0x000000ffff1c8224 */ /* 0x000fe200078e0a1c */
[----:B------:R-:W-:Y:S01]  /*18c0*/  ISETP.GT.U32.AND P0, PT, R0, R7, PT ;  /* 0x000000070000720c */ /* 0x000fe20003f04070 */
[----:B------:R-:W-:Y:S02]  /*18d0*/  @!P6 IMAD.IADD R8, R8, 0x1, -R0 ;  /* 0x000000010808e824 */ /* 0x000fe400078e0a00 */
[----:B------:R-:W-:Y:S02]  /*18e0*/  IMAD.MOV R11, RZ, RZ, -R11 ;  /* 0x000000ffff0b7224 */ /* 0x000fe400078e0a0b */
[----:B------:R-:W-:Y:S01]  /*18f0*/  @!P5 IMAD.MOV R5, RZ, RZ, -R5 ;  /* 0x000000ffff05d224 */ /* 0x000fe200078e0a05 */
[C---:B------:R-:W-:Y:S01]  /*1900*/  ISETP.GT.U32.AND P5, PT, R0.reuse, R8, PT ;  /* 0x000000080000720c */ /* 0x040fe20003fa4070 */
[----:B------:R-:W-:Y:S01]  /*1910*/  STL [R1+0x8], R20 ;  /* 0x0000081401007387 */ /* 0x000fe20000100800 */
[----:B------:R-:W-:-:S03]  /*1920*/  IMAD R10, R0, R11, R10 ;  /* 0x0000000b000a7224 */ /* 0x000fc600078e020a */
[----:B------:R-:W-:Y:S01]  /*1930*/  STL [R1+0x4], R19 ;  /* 0x0000041301007387 */ /* 0x000fe20000100800 */
[----:B------:R-:W-:-:S03]  /*1940*/  @!P3 IMAD.IADD R9, R9, 0x1, -R0 ;  /* 0x000000010909b824 */ /* 0x000fc600078e0a00 */
[----:B------:R-:W-:Y:S01]  /*1950*/  STL [R1+0x1134], R29 ;  /* 0x0011341d01007387 */ /* 0x000fe20000100800 */
[----:B------:R-:W-:-:S03]  /*1960*/  ISETP.GT.U32.AND P3, PT, R0, R10, PT ;  /* 0x0000000a0000720c */ /* 0x000fc60003f64070 */
[----:B------:R0:W-:Y:S01]  /*1970*/  STL [R1], R15 ;  /* 0x0000000f01007387 */ /* 0x0001e20000100800 */
[----:B------:R-:W-:Y:S01]  /*1980*/  @!P0 IMAD.IADD R7, R7, 0x1, -R0 ;  /* 0x0000000107078824 */ /* 0x000fe200078e0a00 */
[C---:B------:R-:W-:Y:S02]  /*1990*/  LOP3.LUT R12, R2.reuse, 0x26, RZ, 0xfc, !PT ;  /* 0x00000026020c7812 */ /* 0x040fe400078efcff */
[----:B0-----:R-:W-:-:S04]  /*19a0*/  LOP3.LUT R15, R2, 0x28, RZ, 0xfc, !PT ;  /* 0x00000028020f7812 */ /* 0x001fc800078efcff */
[----:B------:R-:W-:Y:S02]  /*19b0*/  ISETP.GE.AND P0, PT, R15, RZ, PT ;  /* 0x000000ff0f00720c */ /* 0x000fe40003f06270 */
[----:B------:R-:W-:Y:S01]  /*19c0*/  IABS R15, R15 ;  /* 0x0000000f000f7213 */ /* 0x000fe20000000000 */
[--C-:B------:R-:W-:Y:S01]  /*19d0*/  @!P5 IMAD.IADD R8, R8, 0x1, -R0.reuse ;  /* 0x000000010808d824 */ /* 0x100fe200078e0a00 */
[----:B------:R-:W-:Y:S01]  /*19e0*/  ISETP.GE.AND P5, PT, R12, RZ, PT ;  /* 0x000000ff0c00720c */ /* 0x000fe20003fa6270 */
[----:B------:R-:W-:Y:S01]  /*19f0*/  @!P1 IMAD.MOV R7, RZ, RZ, -R7 ;  /* 0x000000ffff079224 */ /* 0x000fe200078e0a07 */
[----:B------:R-:W-:Y:S01]  /*1a00*/  IABS R12, R12 ;  /* 0x0000000c000c7213 */ /* 0x000fe20000000000 */
[----:B------:R-:W-:Y:S01]  /*1a10*/  IMAD.HI.U32 R17, R3, R15, RZ ;  /* 0x0000000f03117227 */ /* 0x000fe200078e00ff */
[----:B------:R-:W-:Y:S02]  /*1a20*/  ISETP.GT.U32.AND P1, PT, R0, R9, PT ;  /* 0x000000090000720c */ /* 0x000fe40003f24070 */
[----:B------:R-:W-:Y:S01]  /*1a30*/  LOP3.LUT R11, R2, 0x24, RZ, 0xfc, !PT ;  /* 0x00000024020b7812 */ /* 0x000fe200078efcff */
[----:B------:R-:W-:Y:S01]  /*1a40*/  IMAD.MOV R17, RZ, RZ, -R17 ;  /* 0x000000ffff117224 */ /* 0x000fe200078e0a11 */
[----:B------:R-:W-:Y:S01]  /*1a50*/  ISETP.GE.AND P4, PT, R13, RZ, PT ;  /* 0x000000ff0d00720c */ /* 0x000fe20003f86270 */
[----:B------:R-:W-:Y:S01]  /*1a60*/  @!P3 IMAD.IADD R10, R10, 0x1, -R0 ;  /* 0x000000010a0ab824 */ /* 0x000fe200078e0a00 */
[----:B------:R-:W-:Y:S01]  /*1a70*/  ISETP.GE.AND P6, PT, R4, RZ, PT ;  /* 0x000000ff0400720c */ /* 0x000fe20003fc6270 */
[----:B------:R-:W-:Y:S01]  /*1a80*/  IMAD.HI.U32 R4, R3, R12, RZ ;  /* 0x0000000c03047227 */ /* 0x000fe200078e00ff */
[----:B------:R-:W-:-:S02]  /*1a90*/  LOP3.LUT R16, R2, 0x22, RZ, 0xfc, !PT ;  /* 0x0000002202107812 */ /* 0x000fc400078efcff */
[----:B------:R-:W-:Y:S01]  /*1aa0*/  IABS R13, R11 ;  /* 0x0000000b000d7213 */ /* 0x000fe20000000000 */
[----:B------:R-:W-:Y:S01]  /*1ab0*/  @!P2 IMAD.MOV R8, RZ, RZ, -R8 ;  /* 0x000000ffff08a224 */ /* 0x000fe200078e0a08 */
[----:B------:R-:W-:Y:S01]  /*1ac0*/  ISETP.GE.AND P2, PT, R11, RZ, PT ;  /* 0x000000ff0b00720c */ /* 0x000fe20003f46270 */
[C---:B------:R-:W-:Y:S01]  /*1ad0*/  IMAD R11, R0.reuse, R17, R15 ;  /* 0x00000011000b7224 */ /* 0x040fe200078e020f */
[----:B------:R-:W-:Y:S01]  /*1ae0*/  IABS R14, R16 ;  /* 0x00000010000e7213 */ /* 0x000fe20000000000 */
[----:B------:R-:W-:Y:S01]  /*1af0*/  IMAD.MOV R17, RZ, RZ, -R4 ;  /* 0x000000ffff117224 */ /* 0x000fe200078e0a04 */
[C---:B------:R-:W-:Y:S01]  /*1b00*/  ISETP.GT.U32.AND P3, PT, R0.reuse, R10, PT ;  /* 0x0000000a0000720c */ /* 0x040fe20003f64070 */
[----:B------:R-:W-:Y:S02]  /*1b10*/  @!P1 IMAD.IADD R9, R9, 0x1, -R0 ;  /* 0x0000000109099824 */ /* 0x000fe400078e0a00 */
[----:B------:R-:W-:Y:S02]  /*1b20*/  IMAD R12, R0, R17, R12 ;  /* 0x00000011000c7224 */ /* 0x000fe400078e020c */
[----:B------:R-:W-:-:S04]  /*1b30*/  IMAD.HI.U32 R4, R3, R14, RZ ;  /* 0x0000000e03047227 */ /* 0x000fc800078e00ff */
[----:B------:R-:W-:Y:S01]  /*1b40*/  @!P4 IMAD.MOV R9, RZ, RZ, -R9 ;  /* 0x000000ffff09c224 */ /* 0x000fe200078e0a09 */
[----:B------:R-:W-:Y:S01]  /*1b50*/  ISETP.GT.U32.AND P4, PT, R0, R12, PT ;  /* 0x0000000c0000720c */ /* 0x000fe20003f84070 */
[----:B------:R-:W-:Y:S02]  /*1b60*/  IMAD.MOV R4, RZ, RZ, -R4 ;  /* 0x000000ffff047224 */ /* 0x000fe400078e0a04 */
[----:B------:R-:W-:Y:S02]  /*1b70*/  @!P3 IMAD.IADD R10, R10, 0x1, -R0 ;  /* 0x000000010a0ab824 */ /* 0x000fe400078e0a00 */
[----:B------:R-:W-:Y:S02]  /*1b80*/  IMAD R14, R0, R4, R14 ;  /* 0x00000004000e7224 */ /* 0x000fe400078e020e */
[----:B------:R-:W-:Y:S01]  /*1b90*/  IMAD.HI.U32 R15, R3, R13, RZ ;  /* 0x0000000d030f7227 */ /* 0x000fe200078e00ff */
[----:B------:R-:W-:-:S03]  /*1ba0*/  LOP3.LUT R21, R2, 0x20, RZ, 0xfc, !PT ;  /* 0x0000002002157812 */ /* 0x000fc600078efcff */
[----:B------:R-:W-:Y:S01]  /*1bb0*/  @!P6 IMAD.MOV R10, RZ, RZ, -R10 ;  /* 0x000000ffff0ae224 */ /* 0x000fe200078e0a0a */
[----:B------:R-:W-:Y:S01]  /*1bc0*/  ISETP.GT.U32.AND P6, PT, R0, R14, PT ;  /* 0x0000000e0000720c */ /* 0x000fe20003fc4070 */
[----:B------:R-:W-:Y:S02]  /*1bd0*/  IMAD.MOV R15, RZ, RZ, -R15 ;  /* 0x000000ffff0f7224 */ /* 0x000fe400078e0a0f */
[----:B------:R-:W-:Y:S01]  /*1be0*/  @!P4 IMAD.IADD R12, R12, 0x1, -R0 ;  /* 0x000000010c0cc824 */ /* 0x000fe200078e0a00 */
[----:B------:R-:W-:Y:S01]  /*1bf0*/  IABS R4, R21 ;  /* 0x0000001500047213 */ /* 0x000fe20000000000 */
[----:B------:R-:W-:Y:S01]  /*1c00*/  IMAD R13, R0, R15, R13 ;  /* 0x0000000f000d7224 */ /* 0x000fe200078e020d */
[----:B------:R-:W-:Y:S02]  /*1c10*/  LOP3.LUT R15, R2, 0x1e, RZ, 0xfc, !PT ;  /* 0x0000001e020f7812 */ /* 0x000fe400078efcff */
[C---:B------:R-:W-:Y:S01]  /*1c20*/  ISETP.GT.U32.AND P4, PT, R0.reuse, R12, PT ;  /* 0x0000000c0000720c */ /* 0x040fe20003f84070 */
[----:B------:R-:W-:Y:S01]  /*1c30*/  IMAD.HI.U32 R19, R3, R4, RZ ;  /* 0x0000000403137227 */ /* 0x000fe200078e00ff */
[----:B------:R-:W-:-:S02]  /*1c40*/  ISETP.GT.U32.AND P3, PT, R0, R13, PT ;  /* 0x0000000d0000720c */ /* 0x000fc40003f64070 */
[----:B------:R-:W-:Y:S01]  /*1c50*/  IABS R18, R15 ;  /* 0x0000000f00127213 */ /* 0x000fe20000000000 */
[----:B------:R-:W-:Y:S02]  /*1c60*/  @!P6 IMAD.IADD R14, R14, 0x1, -R0 ;  /* 0x000000010e0ee824 */ /* 0x000fe400078e0a00 */
[----:B------:R-:W-:Y:S01]  /*1c70*/  IMAD.MOV R19, RZ, RZ, -R19 ;  /* 0x000000ffff137224 */ /* 0x000fe200078e0a13 */
[C---:B------:R-:W-:Y:S02]  /*1c80*/  ISETP.GT.U32.AND P1, PT, R0.reuse, R11, PT ;  /* 0x0000000b0000720c */ /* 0x040fe40003f24070 */
[C---:B------:R-:W-:Y:S01]  /*1c90*/  ISETP.GT.U32.AND P6, PT, R0.reuse, R14, PT ;  /* 0x0000000e0000720c */ /* 0x040fe20003fc4070 */
[----:B------:R-:W-:Y:S02]  /*1ca0*/  IMAD R4, R0, R19, R4 ;  /* 0x0000001300047224 */ /* 0x000fe400078e0204 */
[----:B------:R-:W-:-:S04]  /*1cb0*/  IMAD.HI.U32 R19, R3, R18, RZ ;  /* 0x0000001203137227 */ /* 0x000fc800078e00ff */
[--C-:B------:R-:W-:Y:S02]  /*1cc0*/  @!P4 IMAD.IADD R12, R12, 0x1, -R0.reuse ;  /* 0x000000010c0cc824 */ /* 0x100fe400078e0a00 */
[----:B------:R-:W-:Y:S02]  /*1cd0*/  IMAD.MOV R19, RZ, RZ, -R19 ;  /* 0x000000ffff137224 */ /* 0x000fe400078e0a13 */
[----:B------:R-:W-:Y:S02]  /*1ce0*/  @!P3 IMAD.IADD R13, R13, 0x1, -R0 ;  /* 0x000000010d0db824 */ /* 0x000fe400078e0a00 */
[----:B------:R-:W-:Y:S01]  /*1cf0*/  @!P5 IMAD.MOV R12, RZ, RZ, -R12 ;  /* 0x000000ffff0cd224 */ /* 0x000fe200078e0a0c */
[----:B------:R-:W-:Y:S01]  /*1d00*/  ISETP.GE.AND P5, PT, R15, RZ, PT ;  /* 0x000000ff0f00720c */ /* 0x000fe20003fa6270 */
[C---:B------:R-:W-:Y:S01]  /*1d10*/  IMAD R15, R0.reuse, R19, R18 ;  /* 0x00000013000f7224 */ /* 0x040fe200078e0212 */
[----:B------:R-:W-:Y:S01]  /*1d20*/  ISETP.GT.U32.AND P3, PT, R0, R13, PT ;  /* 0x0000000d0000720c */ /* 0x000fe20003f64070 */
[----:B------:R-:W-:-:S02]  /*1d30*/  @!P1 IMAD.IADD R11, R11, 0x1, -R0 ;  /* 0x000000010b0b9824 */ /* 0x000fc400078e0a00 */
[----:B------:R-:W-:Y:S01]  /*1d40*/  @!P6 IMAD.IADD R14, R14, 0x1, -R0 ;  /* 0x000000010e0ee824 */ /* 0x000fe200078e0a00 */
[C---:B------:R-:W-:Y:S02]  /*1d50*/  ISETP.GT.U32.AND P6, PT, R0.reuse, R15, PT ;  /* 0x0000000f0000720c */ /* 0x040fe40003fc4070 */
[----:B------:R-:W-:Y:S02]  /*1d60*/  ISETP.GT.U32.AND P1, PT, R0, R11, PT ;  /* 0x0000000b0000720c */ /* 0x000fe40003f24070 */
[----:B------:R-:W-:-:S04]  /*1d70*/  LOP3.LUT R17, R2, 0x1c, RZ, 0xfc, !PT ;  /* 0x0000001c02117812 */ /* 0x000fc800078efcff */
[----:B------:R-:W-:Y:S01]  /*1d80*/  IABS R20, R17 ;  /* 0x0000001100147213 */ /* 0x000fe20000000000 */
[--C-:B------:R-:W-:Y:S01]  /*1d90*/  @!P3 IMAD.IADD R13, R13, 0x1, -R0.reuse ;  /* 0x000000010d0db824 */ /* 0x100fe200078e0a00 */
[----:B------:R-:W-:Y:S02]  /*1da0*/  ISETP.GE.AND P3, PT, R17, RZ, PT ;  /* 0x000000ff1100720c */ /* 0x000fe40003f66270 */
[----:B------:R-:W-:Y:S01]  /*1db0*/  LOP3.LUT R17, R2, 0x1a, RZ, 0xfc, !PT ;  /* 0x0000001a02117812 */ /* 0x000fe200078efcff */
[--C-:B------:R-:W-:Y:S01]  /*1dc0*/  @!P6 IMAD.IADD R15, R15, 0x1, -R0.reuse ;  /* 0x000000010f0fe824 */ /* 0x100fe200078e0a00 */
[----:B------:R-:W-:Y:S01]  /*1dd0*/  ISETP.GT.U32.AND P4, PT, R0, R4, PT ;  /* 0x000000040000720c */ /* 0x000fe20003f84070 */
[----:B------:R-:W-:Y:S01]  /*1de0*/  @!P1 IMAD.IADD R11, R11, 0x1, -R0 ;  /* 0x000000010b0b9824 */ /* 0x000fe200078e0a00 */
[----:B------:R-:W-:Y:S01]  /*1df0*/  ISETP.GE.AND P1, PT, R16, RZ, PT ;  /* 0x000000ff1000720c */ /* 0x000fe20003f26270 */
[----:B------:R-:W-:Y:S01]  /*1e00*/  @!P2 IMAD.MOV R13, RZ, RZ, -R13 ;  /* 0x000000ffff0da224 */ /* 0x000fe200078e0a0d */
[----:B------:R-:W-:Y:S01]  /*1e10*/  ISETP.GE.AND P2, PT, R17, RZ, PT ;  /* 0x000000ff1100720c */ /* 0x000fe20003f46270 */
[----:B------:R-:W-:Y:S01]  /*1e20*/  IMAD.MOV.U32 R16, RZ, RZ, R20 ;  /* 0x000000ffff107224 */ /* 0x000fe200078e0014 */
[----:B------:R-:W-:-:S02]  /*1e30*/  IABS R17, R17 ;  /* 0x0000001100117213 */ /* 0x000fc40000000000 */
[----:B------:R-:W-:Y:S01]  /*1e40*/  ISETP.GT.U32.AND P6, PT, R0, R15, PT ;  /* 0x0000000f0000720c */ /* 0x000fe20003fc4070 */
[----:B------:R-:W-:-:S04]  /*1e50*/  IMAD.HI.U32 R20, R3, R16, RZ ;  /* 0x0000001003147227 */ /* 0x000fc800078e00ff */
[----:B------:R-:W-:-:S04]  /*1e60*/  IMAD.HI.U32 R22, R3, R17, RZ ;  /* 0x0000001103167227 */ /* 0x000fc800078e00ff */
[----:B------:R-:W-:Y:S02]  /*1e70*/  IMAD.MOV R20, RZ, RZ, -R20 ;  /* 0x000000ffff147224 */ /* 0x000fe400078e0a14 */
[----:B------:R-:W-:Y:S02]  /*1e80*/  IMAD.MOV R22, RZ, RZ, -R22 ;  /* 0x000000ffff167224 */ /* 0x000fe400078e0a16 */
[----:B------:R-:W-:Y:S02]  /*1e90*/  IMAD R16, R0, R20, R16 ;  /* 0x0000001400107224 */ /* 0x000fe400078e0210 */
[--C-:B------:R-:W-:Y:S02]  /*1ea0*/  @!P4 IMAD.IADD R4, R4, 0x1, -R0.reuse ;  /* 0x000000010404c824 */ /* 0x100fe400078e0a00 */
[C---:B------:R-:W-:Y:S02]  /*1eb0*/  IMAD R17, R0.reuse, R22, R17 ;  /* 0x0000001600117224 */ /* 0x040fe400078e0211 */
[----:B------:R-:W-:Y:S01]  /*1ec0*/  @!P6 IMAD.IADD R15, R15, 0x1, -R0 ;  /* 0x000000010f0fe824 */ /* 0x000fe200078e0a00 */
[----:B------:R-:W-:-:S02]  /*1ed0*/  ISETP.GT.U32.AND P4, PT, R0, R4, PT ;  /* 0x000000040000720c */ /* 0x000fc40003f84070 */
[C---:B------:R-:W-:Y:S01]  /*1ee0*/  ISETP.GT.U32.AND P6, PT, R0.reuse, R16, PT ;  /* 0x000000100000720c */ /* 0x040fe20003fc4070 */
[----:B------:R-:W-:Y:S01]  /*1ef0*/  @!P5 IMAD.MOV R15, RZ, RZ, -R15 ;  /* 0x000000ffff0fd224 */ /* 0x000fe200078e0a0f */
[----:B------:R-:W-:Y:S02]  /*1f00*/  ISETP.GT.U32.AND P5, PT, R0, R17, PT ;  /* 0x000000110000720c */ /* 0x000fe40003fa4070 */
[C---:B------:R-:W-:Y:S02]  /*1f10*/  LOP3.LUT R18, R2.reuse, 0x18, RZ, 0xfc, !PT ;  /* 0x0000001802127812 */ /* 0x040fe400078efcff */
[----:B------:R-:W-:Y:S01]  /*1f20*/  LOP3.LUT R19, R2, 0x16, RZ, 0xfc, !PT ;  /* 0x0000001602137812 */ /* 0x000fe200078efcff */
[----:B------:R-:W-:Y:S01]  /*1f30*/  STL [R1+0x1138], R28 ;  /* 0x0011381c01007387 */ /* 0x000fe20000100800 */
[----:B------:R-:W-:Y:S01]  /*1f40*/  @!P0 IMAD.MOV R11, RZ, RZ, -R11 ;  /* 0x000000ffff0b8224 */ /* 0x000fe200078e0a0b */
[----:B------:R-:W-:Y:S01]  /*1f50*/  ISETP.GE.AND P0, PT, R21, RZ, PT ;  /* 0x000000ff1500720c */ /* 0x000fe20003f06270 */
[----:B------:R-:W-:Y:S01]  /*1f60*/  @!P1 IMAD.MOV R14, RZ, RZ, -R14 ;  /* 0x000000ffff0e9224 */ /* 0x000fe200078e0a0e */
[----:B------:R-:W-:Y:S01]  /*1f70*/  STL [R1+0x113c], R5 ;  /* 0x00113c0501007387 */ /* 0x000fe20000100800 */
[----:B------:R-:W-:Y:S01]  /*1f80*/  ISETP.GE.AND P1, PT, R18, RZ, PT ;  /* 0x000000ff1200720c */ /* 0x000fe20003f26270 */
[--C-:B------:R-:W-:Y:S01]  /*1f90*/  @!P4 IMAD.IADD R4, R4, 0x1, -R0.reuse ;  /* 0x000000010404c824 */ /* 0x100fe200078e0a00 */
[----:B------:R-:W-:Y:S01]  /*1fa0*/  LOP3.LUT R23, R2, 0x12, RZ, 0xfc, !PT ;  /* 0x0000001202177812 */ /* 0x000fe200078efcff */
[--C-:B------:R-:W-:Y:S01]  /*1fb0*/  @!P6 IMAD.IADD R16, R16, 0x1, -R0.reuse ;  /* 0x000000011010e824 */ /* 0x100fe200078e0a00 */
[----:B------:R-:W-:Y:S01]  /*1fc0*/  STL [R1+0x1140], R6 ;  /* 0x0011400601007387 */ /* 0x000fe20000100800 */
[----:B------:R-:W-:Y:S01]  /*1fd0*/  IABS R18, R18 ;  /* 0x0000001200127213 */ /* 0x000fe20000000000 */
[----:B------:R-:W-:Y:S01]  /*1fe0*/  @!P5 IMAD.IADD R17, R17, 0x1, -R0 ;  /* 0x000000011111d824 */ /* 0x000fe200078e0a00 */
[----:B------:R-:W-:Y:S01]  /*1ff0*/  ISETP.GE.AND P4, PT, R19, RZ, PT ;  /* 0x000000ff1300720c */ /* 0x000fe20003f86270 */
[----:B------:R-:W-:Y:S01]  /*2000*/  STL [R1+0x1144], R7 ;  /* 0x0011440701007387 */ /* 0x000fe20000100800 */
[----:B------:R-:W-:Y:S01]  /*2010*/  IABS R19, R19 ;  /* 0x0000001300137213 */ /* 0x000fe20000000000 */
[----:B------:R-:W-:-:S02]  /*2020*/  IMAD.MOV.U32 R24, RZ, RZ, R4 ;  /* 0x000000ffff187224 */ /* 0x000fc400078e0004 */
[----:B------:R-:W-:Y:S01]  /*2030*/  STL [R1+0x1148], R8 ;  /* 0x0011480801007387 */ /* 0x000fe20000100800 */
[C---:B------:R-:W-:Y:S01]  /*2040*/  ISETP.GT.U32.AND P6, PT, R0.reuse, R16, PT ;  /* 0x000000100000720c */ /* 0x040fe20003fc4070 */
[----:B------:R-:W-:Y:S02]  /*2050*/  IMAD.HI.U32 R4, R3, R18, RZ ;  /* 0x0000001203047227 */ /* 0x000fe400078e00ff */
[----:B------:R-:W-:Y:S01]  /*2060*/  STL [R1+0x114c], R9 ;  /* 0x00114c0901007387 */ /* 0x000fe20000100800 */
[----:B------:R-:W-:Y:S02]  /*2070*/  IABS R21, R23 ;  /* 0x0000001700157213 */ /* 0x000fe40000000000 */
[----:B------:R-:W-:Y:S01]  /*2080*/  ISETP.GT.U32.AND P5, PT, R0, R17, PT ;  /* 0x000000110000720c */ /* 0x000fe20003fa4070 */
[----:B------:R-:W-:Y:S04]  /*2090*/  STL [R1+0x1150], R10 ;  /* 0x0011500a01007387 */ /* 0x000fe80000100800 */
[----:B------:R0:W-:Y:S01]  /*20a0*/  STL [R1+0x3c], R23 ;  /* 0x00003c1701007387 */ /* 0x0001e20000100800 */
[----:B------:R-:W-:Y:S01]  /*20b0*/  LOP3.LUT R20, R2, 0x14, RZ, 0xfc, !PT ;  /* 0x0000001402147812 */ /* 0x000fe200078efcff */
[----:B------:R-:W-:-:S02]  /*20c0*/  IMAD.MOV R4, RZ, RZ, -R4 ;  /* 0x000000ffff047224 */ /* 0x000fc400078e0a04 */
[----:B------:R-:W-:Y:S02]  /*20d0*/  @!P0 IMAD.MOV R24, RZ, RZ, -R24 ;  /* 0x000000ffff188224 */ /* 0x000fe400078e0a18 */
[----:B0-----:R-:W-:Y:S01]  /*20e0*/  IMAD.HI.U32 R23, R3, R19, RZ ;  /* 0x0000001303177227 */ /* 0x001fe200078e00ff */
[----:B------:R-:W-:-:S03]  /*20f0*/  ISETP.GE.AND P0, PT, R20, RZ, PT ;  /* 0x000000ff1400720c */ /* 0x000fc60003f06270 */
[----:B------:R-:W-:Y:S01]  /*2100*/  IMAD.MOV R23, RZ, RZ, -R23 ;  /* 0x000000ffff177224 */ /* 0x000fe200078e0a17 */
[----:B------:R-:W-:Y:S01]  /*2110*/  IABS R20, R20 ;  /* 0x0000001400147213 */ /* 0x000fe20000000000 */
[C---:B------:R-:W-:Y:S02]  /*2120*/  IMAD R18, R0.reuse, R4, R18 ;  /* 0x0000000400127224 */ /* 0x040fe400078e0212 */
[----:B------:R-:W-:Y:S02]  /*2130*/  IMAD R19, R0, R23, R19 ;  /* 0x0000001700137224 */ /* 0x000fe400078e0213 */
[--C-:B------:R-:W-:Y:S01]  /*2140*/  @!P6 IMAD.IADD R16, R16, 0x1, -R0.reuse ;  /* 0x000000011010e824 */ /* 0x100fe200078e0a00 */
[C---:B------:R-:W-:Y:S01]  /*2150*/  ISETP.GT.U32.AND P6, PT, R0.reuse, R18, PT ;  /* 0x000000120000720c */ /* 0x040fe20003fc4070 */
[----:B------:R-:W-:Y:S01]  /*2160*/  @!P5 IMAD.IADD R17, R17, 0x1, -R0 ;  /* 0x000000011111d824 */ /* 0x000fe200078e0a00 */
[----:B------:R-:W-:Y:S01]  /*2170*/  ISETP.GT.U32.AND P5, PT, R0, R19, PT ;  /* 0x000000130000720c */ /* 0x000fe20003fa4070 */
[----:B------:R-:W-:-:S04]  /*2180*/  IMAD.HI.U32 R22, R3, R20, RZ ;  /* 0x0000001403167227 */ /* 0x000fc800078e00ff */
[----:B------:R-:W-:Y:S01]  /*2190*/  IMAD.MOV R22, RZ, RZ, -R22 ;  /* 0x000000ffff167224 */ /* 0x000fe200078e0a16 */
[----:B------:R-:W-:Y:S01]  /*21a0*/  LOP3.LUT R6, R2, 0x10, RZ, 0xfc, !PT ;  /* 0x0000001002067812 */ /* 0x000fe200078efcff */
[----:B------:R-:W-:-:S04]  /*21b0*/  IMAD.HI.U32 R4, R3, R21, RZ ;  /* 0x0000001503047227 */ /* 0x000fc800078e00ff */
[----:B------:R-:W-:Y:S02]  /*21c0*/  IMAD R20, R0, R22, R20 ;  /* 0x0000001600147224 */ /* 0x000fe400078e0214 */
[--C-:B------:R-:W-:Y:S01]  /*21d0*/  @!P6 IMAD.IADD R18, R18, 0x1, -R0.reuse ;  /* 0x000000011212e824 */ /* 0x100fe200078e0a00 */
[----:B------:R-:W-:Y:S01]  /*21e0*/  IABS R22, R6 ;  /* 0x0000000600167213 */ /* 0x000fe20000000000 */
[----:B------:R-:W-:Y:S01]  /*21f0*/  @!P5 IMAD.IADD R19, R19, 0x1, -R0 ;  /* 0x000000011313d824 */ /* 0x000fe200078e0a00 */
[----:B------:R-:W-:Y:S01]  /*2200*/  ISETP.GT.U32.AND P6, PT, R0, R20, PT ;  /* 0x000000140000720c */ /* 0x000fe20003fc4070 */
[----:B------:R-:W-:Y:S01]  /*2210*/  IMAD.MOV R4, RZ, RZ, -R4 ;  /* 0x000000ffff047224 */ /* 0x000fe200078e0a04 */
[----:B------:R-:W-:Y:S02]  /*2220*/  LOP3.LUT R9, R2, 0xe, RZ, 0xfc, !PT ;  /* 0x0000000e02097812 */ /* 0x000fe400078efcff */
[C---:B------:R-:W-:Y:S01]  /*2230*/  ISETP.GT.U32.AND P5, PT, R0.reuse, R19, PT ;  /* 0x000000130000720c */ /* 0x040fe20003fa4070 */
[----:B------:R-:W-:-:S02]  /*2240*/  IMAD R21, R0, R4, R21 ;  /* 0x0000000400157224 */ /* 0x000fc400078e0215 */
[C---:B------:R-:W-:Y:S01]  /*2250*/  IMAD.HI.U32 R4, R3.reuse, R22, RZ ;  /* 0x0000001603047227 */ /* 0x040fe200078e00ff */
[C---:B------:R-:W-:Y:S02]  /*2260*/  LOP3.LUT R5, R2.reuse, 0x8, RZ, 0xfc, !PT ;  /* 0x0000000802057812 */ /* 0x040fe400078efcff */
[----:B------:R-:W-:Y:S01]  /*2270*/  IABS R23, R9 ;  /* 0x0000000900177213 */ /* 0x000fe20000000000 */
[----:B------:R-:W-:Y:S01]  /*2280*/  IMAD.MOV R4, RZ, RZ, -R4 ;  /* 0x000000ffff047224 */ /* 0x000fe200078e0a04 */
[C---:B------:R-:W-:Y:S02]  /*2290*/  LOP3.LUT R8, R2.reuse, 0xc, RZ, 0xfc, !PT ;  /* 0x0000000c02087812 */ /* 0x040fe400078efcff */
[----:B------:R-:W-:Y:S01]  /*22a0*/  LOP3.LUT R28, R2, 0xa, RZ, 0xfc, !PT ;  /* 0x0000000a021c7812 */ /* 0x000fe200078efcff */
[----:B------:R0:W-:Y:S01]  /*22b0*/  STL [R1+0x18], R24 ;  /* 0x0000181801007387 */ /* 0x0001e20000100800 */
[----:B------:R-:W-:Y:S01]  /*22c0*/  IABS R27, R5 ;  /* 0x00000005001b7213 */ /* 0x000fe20000000000 */
[----:B------:R-:W-:Y:S01]  /*22d0*/  @!P6 IMAD.IADD R20, R20, 0x1, -R0 ;  /* 0x000000011414e824 */ /* 0x000fe200078e0a00 */
[----:B------:R-:W-:Y:S01]  /*22e0*/  IABS R26, R28 ;  /* 0x0000001c001a7213 */ /* 0x000fe20000000000 */
[----:B------:R-:W-:-:S04]  /*22f0*/  IMAD.HI.U32 R25, R3, R23, RZ ;  /* 0x0000001703197227 */ /* 0x000fc800078e00ff */
[C---:B------:R-:W-:Y:S01]  /*2300*/  IMAD R22, R0.reuse, R4, R22 ;  /* 0x0000000400167224 */ /* 0x040fe200078e0216 */
[----:B0-----:R-:W-:Y:S01]  /*2310*/  IABS R24, R8 ;  /* 0x0000000800187213 */ /* 0x001fe20000000000 */
[----:B------:R-:W-:Y:S01]  /*2320*/  @!P2 IMAD.MOV R17, RZ, RZ, -R17 ;  /* 0x000000ffff11a224 */ /* 0x000fe200078e0a11 */
[----:B------:R0:W-:Y:S01]  /*2330*/  STL [R1+0x2c], R6 ;  /* 0x00002c0601007387 */ /* 0x0001e20000100800 */
[----:B------:R-:W-:Y:S01]  /*2340*/  IMAD.MOV.U32 R7, RZ, RZ, R27 ;  /* 0x000000ffff077224 */ /* 0x000fe200078e001b */
[C---:B------:R-:W-:Y:S01]  /*2350*/  ISETP.GT.U32.AND P6, PT, R0.reuse, R20, PT ;  /* 0x000000140000720c */ /* 0x040fe20003fc4070 */
[----:B------:R-:W-:Y:S01]  /*2360*/  IMAD.MOV R25, RZ, RZ, -R25 ;  /* 0x000000ffff197224 */ /* 0x000fe200078e0a19 */
[C---:B------:R-:W-:Y:S01]  /*2370*/  ISETP.GT.U32.AND P2, PT, R0.reuse, R21, PT ;  /* 0x000000150000720c */ /* 0x040fe20003f44070 */
[----:B------:R-:W-:Y:S01]  /*2380*/  @!P5 IMAD.IADD R19, R19, 0x1, -R0 ;  /* 0x000000011313d824 */ /* 0x000fe200078e0a00 */
[----:B------:R-:W-:Y:S01]  /*2390*/  ISETP.GT.U32.AND P5, PT, R0, R22, PT ;  /* 0x000000160000720c */ /* 0x000fe20003fa4070 */
[----:B------:R-:W-:-:S04]  /*23a0*/  IMAD.HI.U32 R27, R3, R24, RZ ;  /* 0x00000018031b7227 */ /* 0x000fc800078e00ff */
[----:B0-----:R-:W-:-:S04]  /*23b0*/  IMAD.HI.U32 R6, R3, R26, RZ ;  /* 0x0000001a03067227 */ /* 0x001fc800078e00ff */
[C---:B------:R-:W-:Y:S02]  /*23c0*/  IMAD R23, R0.reuse, R25, R23 ;  /* 0x0000001900177224 */ /* 0x040fe400078e0217 */
[----:B------:R-:W-:Y:S01]  /*23d0*/  @!P3 IMAD.MOV R16, RZ, RZ, -R16 ;  /* 0x000000ffff10b224 */ /* 0x000fe200078e0a10 */
[----:B------:R-:W-:Y:S01]  /*23e0*/  ISETP.GT.U32.AND P3, PT, R0, R18, PT ;  /* 0x000000120000720c */ /* 0x000fe20003f64070 */
[----:B------:R-:W-:Y:S02]  /*23f0*/  IMAD.MOV R4, RZ, RZ, -R27 ;  /* 0x000000ffff047224 */ /* 0x000fe400078e0a1b */
[----:B------:R-:W-:Y:S01]  /*2400*/  IMAD.MOV R25, RZ, RZ, -R6 ;  /* 0x000000ffff197224 */ /* 0x000fe200078e0a06 */
[----:B------:R-:W-:Y:S01]  /*2410*/  LOP3.LUT R6, R2, 0x6, RZ, 0xfc, !PT ;  /* 0x0000000602067812 */ /* 0x000fe200078efcff */
[----:B------:R-:W-:-:S04]  /*2420*/  IMAD.HI.U32 R27, R3, R7, RZ ;  /* 0x00000007031b7227 */ /* 0x000fc800078e00ff */
[----:B------:R-:W-:Y:S01]  /*2430*/  IMAD R24, R0, R4, R24 ;  /* 0x0000000400187224 */ /* 0x000fe200078e0218 */
[----:B------:R-:W-:Y:S01]  /*2440*/  LOP3.LUT R4, R2, 0x4, RZ, 0xfc, !PT ;  /* 0x0000000402047812 */ /* 0x000fe200078efcff */
[----:B------:R-:W-:Y:S02]  /*2450*/  IMAD R25, R0, R25, R26 ;  /* 0x0000001900197224 */ /* 0x000fe400078e021a */
[----:B------:R-:W-:Y:S01]  /*2460*/  IMAD.MOV R26, RZ, RZ, -R27 ;  /* 0x000000ffff1a7224 */ /* 0x000fe200078e0a1b */
[----:B------:R-:W-:Y:S01]  /*2470*/  IABS R27, R6 ;  /* 0x00000006001b7213 */ /* 0x000fe20000000000 */
[--C-:B------:R-:W-:Y:S01]  /*2480*/  @!P6 IMAD.IADD R20, R20, 0x1, -R0.reuse ;  /* 0x000000011414e824 */ /* 0x100fe200078e0a00 */
[----:B------:R0:W-:Y:S01]  /*2490*/  STL [R1+0x24], R6 ;  /* 0x0000240601007387 */ /* 0x0001e20000100800 */
[--C-:B------:R-:W-:Y:S01]  /*24a0*/  @!P2 IMAD.IADD R21, R21, 0x1, -R0.reuse ;  /* 0x000000011515a824 */ /* 0x100fe200078e0a00 */
[----:B------:R-:W-:Y:S01]  /*24b0*/  ISETP.GT.U32.AND P6, PT, R0, R23, PT ;  /* 0x000000170000720c */ /* 0x000fe20003fc4070 */
[----:B------:R-:W-:Y:S01]  /*24c0*/  @!P5 IMAD.IADD R22, R22, 0x1, -R0 ;  /* 0x000000011616d824 */ /* 0x000fe200078e0a00 */
[C---:B------:R-:W-:Y:S01]  /*24d0*/  ISETP.GT.U32.AND P2, PT, R0.reuse, R24, PT ;  /* 0x000000180000720c */ /* 0x040fe20003f44070 */
[----:B------:R1:W-:Y:S01]  /*24e0*/  STL [R1+0x20], R4 ;  /* 0x0000200401007387 */ /* 0x0003e20000100800 */
[----:B------:R-:W-:Y:S01]  /*24f0*/  ISETP.GT.U32.AND P5, PT, R0, R25, PT ;  /* 0x000000190000720c */ /* 0x000fe20003fa4070 */
[----:B------:R-:W-:Y:S01]  /*2500*/  IMAD.HI.U32 R29, R3, R27, RZ ;  /* 0x0000001b031d7227 */ /* 0x000fe200078e00ff */
[----:B0-----:R-:W-:-:S03]  /*2510*/  IABS R6, R2 ;  /* 0x0000000200067213 */ /* 0x001fc60000000000 */
[----:B------:R-:W-:Y:S01]  /*2520*/  IMAD R26, R0, R26, R7 ;  /* 0x0000001a001a7224 */ /* 0x000fe200078e0207 */
[----:B------:R-:W-:Y:S01]  /*2530*/  LOP3.LUT R7, R2, 0x2, RZ, 0xfc, !PT ;  /* 0x0000000202077812 */ /* 0x000fe200078efcff */
[----:B------:R-:W-:Y:S01]  /*2540*/  @!P3 IMAD.IADD R18, R18, 0x1, -R0 ;  /* 0x000000011212b824 */ /* 0x000fe200078e0a00 */
[----:B-1----:R-:W-:Y:S02]  /*2550*/  IABS R4, R4 ;  /* 0x0000000400047213 */ /* 0x002fe40000000000 */
[----:B------:R-:W-:Y:S01]  /*2560*/  ISETP.GE.AND P3, PT, R2, RZ, PT ;  /* 0x000000ff0200720c */ /* 0x000fe20003f66270 */
[----:B------:R-:W-:Y:S02]  /*2570*/  IMAD.MOV R2, RZ, RZ, -R29 ;  /* 0x000000ffff027224 */ /* 0x000fe400078e0a1d */
[----:B------:R-:W-:-:S04]  /*2580*/  IMAD.HI.U32 R10, R3, R4, RZ ;  /* 0x00000004030a7227 */ /* 0x000fc800078e00ff */
[----:B------:R-:W-:Y:S02]  /*2590*/  IMAD R27, R0, R2, R27 ;  /* 0x00000002001b7224 */ /* 0x000fe400078e021b */
[----:B------:R-:W-:Y:S02]  /*25a0*/  IMAD.MOV R2, RZ, RZ, -R10 ;  /* 0x000000ffff027224 */ /* 0x000fe400078e0a0a */
[----:B------:R-:W-:Y:S01]  /*25b0*/  IMAD.MOV.U32 R10, RZ, RZ, R6 ;  /* 0x000000ffff0a7224 */ /* 0x000fe200078e0006 */
[----:B------:R-:W-:Y:S01]  /*25c0*/  IABS R6, R7 ;  /* 0x0000000700067213 */ /* 0x000fe20000000000 */
[--C-:B------:R-:W-:Y:S02]  /*25d0*/  @!P6 IMAD.IADD R23, R23, 0x1, -R0.reuse ;  /* 0x000000011717e824 */ /* 0x100fe400078e0a00 */
[--C-:B------:R-:W-:Y:S02]  /*25e0*/  @!P2 IMAD.IADD R24, R24, 0x1, -R0.reuse ;  /* 0x000000011818a824 */ /* 0x100fe400078e0a00 */
[----:B------:R-:W-:Y:S01]  /*25f0*/  @!P5 IMAD.IADD R25, R25, 0x1, -R0 ;  /* 0x000000011919d824 */ /* 0x000fe200078e0a00 */
[C---:B------:R-:W-:Y:S01]  /*2600*/  ISETP.GT.U32.AND P6, PT, R0.reuse, R21, PT ;  /* 0x000000150000720c */ /* 0x040fe20003fc4070 */
[C---:B------:R-:W-:Y:S01]  /*2610*/  IMAD R2, R0.reuse, R2, R4 ;  /* 0x0000000200027224 */ /* 0x040fe200078e0204 */
[C---:B------:R-:W-:Y:S01]  /*2620*/  ISETP.GT.U32.AND P2, PT, R0.reuse, R23, PT ;  /* 0x000000170000720c */ /* 0x040fe20003f44070 */
[----:B------:R-:W-:Y:S01]  /*2630*/  @!P1 IMAD.MOV R18, RZ, RZ, -R18 ;  /* 0x000000ffff129224 */ /* 0x000fe200078e0a12 */
[C---:B------:R-:W-:Y:S01]  /*2640*/  ISETP.GT.U32.AND P1, PT, R0.reuse, R22, PT ;  /* 0x000000160000720c */ /* 0x040fe20003f24070 */
[----:B------:R-:W-:Y:S01]  /*2650*/  @!P4 IMAD.MOV R19, RZ, RZ, -R19 ;  /* 0x000000ffff13c224 */ /* 0x000fe200078e0a13 */
[C---:B------:R-:W-:Y:S01]  /*2660*/  ISETP.GT.U32.AND P4, PT, R0.reuse, R24, PT ;  /* 0x000000180000720c */ /* 0x040fe20003f84070 */
[----:B------:R-:W-:Y:S01]  /*2670*/  IMAD.MOV.U32 R4, RZ, RZ, R6 ;  /* 0x000000ffff047224 */ /* 0x000fe200078e0006 */
[----:B------:R-:W-:Y:S01]  /*2680*/  ISETP.GT.U32.AND P5, PT, R0, R25, PT ;  /* 0x000000190000720c */ /* 0x000fe20003fa4070 */
[----:B------:R-:W-:-:S04]  /*2690*/  IMAD.HI.U32 R6, R3, R10, RZ ;  /* 0x0000000a03067227 */ /* 0x000fc800078e00ff */
[----:B------:R-:W-:Y:S02]  /*26a0*/  IMAD.MOV R29, RZ, RZ, -R6 ;  /* 0x000000ffff1d7224 */ /* 0x000fe400078e0a06 */
[----:B------:R-:W-:-:S04]  /*26b0*/  IMAD.HI.U32 R6, R3, R4, RZ ;  /* 0x0000000403067227 */ /* 0x000fc800078e00ff */
[C---:B------:R-:W-:Y:S02]  /*26c0*/  IMAD R3, R0.reuse, R29, R10 ;  /* 0x0000001d00037224 */ /* 0x040fe400078e020a */
[----:B------:R-:W-:Y:S01]  /*26d0*/  IMAD.MOV R6, RZ, RZ, -R6 ;  /* 0x000000ffff067224 */ /* 0x000fe200078e0a06 */
[----:B------:R-:W2:Y:S01]  /*26e0*/  LDL.LU R10, [R1+0x1150] ;  /* 0x00115000010a7983 */ /* 0x000ea20000300800 */
[--C-:B------:R-:W-:Y:S01]  /*26f0*/  @!P6 IMAD.IADD R21, R21, 0x1, -R0.reuse ;  /* 0x000000011515e824 */ /* 0x100fe200078e0a00 */
[----:B------:R-:W-:Y:S01]  /*2700*/  ISETP.GT.U32.AND P6, PT, R0, R26, PT ;  /* 0x0000001a0000720c */ /* 0x000fe20003fc4070 */
[--C-:B------:R-:W-:Y:S01]  /*2710*/  @!P1 IMAD.IADD R22, R22, 0x1, -R0.reuse ;  /* 0x0000000116169824 */ /* 0x100fe200078e0a00 */
[C---:B------:R-:W-:Y:S01]  /*2720*/  ISETP.GT.U32.AND P1, PT, R0.reuse, R27, PT ;  /* 0x0000001b0000720c */ /* 0x040fe20003f24070 */
[--C-:B------:R-:W-:Y:S01]  /*2730*/  @!P2 IMAD.IADD R23, R23, 0x1, -R0.reuse ;  /* 0x000000011717a824 */ /* 0x100fe200078e0a00 */
[----:B------:R-:W-:Y:S01]  /*2740*/  ISETP.GT.U32.AND P2, PT, R0, R3, PT ;  /* 0x000000030000720c */ /* 0x000fe20003f44070 */
[----:B------:R-:W-:Y:S01]  /*2750*/  @!P4 IMAD.IADD R24, R24, 0x1, -R0 ;  /* 0x000000011818c824 */ /* 0x000fe200078e0a00 */
[C---:B------:R-:W-:Y:S01]  /*2760*/  ISETP.GT.U32.AND P4, PT, R0.reuse, R2, PT ;  /* 0x000000020000720c */ /* 0x040fe20003f84070 */
[----:B------:R-:W-:-:S02]  /*2770*/  IMAD R4, R0, R6, R4 ;  /* 0x0000000600047224 */ /* 0x000fc400078e0204 */
[----:B------:R-:W-:Y:S02]  /*2780*/  @!P5 IMAD.IADD R25, R25, 0x1, -R0 ;  /* 0x000000011919d824 */ /* 0x000fe400078e0a00 */
[----:B------:R-:W3:Y:S04]  /*2790*/  LDL.LU R0, [R1+0x3c] ;  /* 0x00003c0001007983 */ /* 0x000ee80000300800 */
[----:B------:R-:W0:Y:S01]  /*27a0*/  S2R R29, SR_TID.X ;  /* 0x00000000001d7919 */ /* 0x000e220000002100 */
[----:B---3--:R-:W-:Y:S02]  /*27b0*/  ISETP.GE.AND P5, PT, R0, RZ, PT ;  /* 0x000000ff0000720c */ /* 0x008fe40003fa6270 */
[----:B------:R-:W-:-:S05]  /*27c0*/  IABS R0, c[0x0][0x17c] ;  /* 0x00005f0000007a13 */ /* 0x000fca0000000000 */
[--C-:B------:R-:W-:Y:S01]  /*27d0*/  @!P6 IMAD.IADD R26, R26, 0x1, -R0.reuse ;  /* 0x000000011a1ae824 */ /* 0x100fe200078e0a00 */
[----:B------:R-:W-:Y:S01]  /*27e0*/  ISETP.GT.U32.AND P6, PT, R0, R4, PT ;  /* 0x000000040000720c */ /* 0x000fe20003fc4070 */
[----:B------:R-:W-:Y:S02]  /*27f0*/  @!P1 IMAD.IADD R27, R27, 0x1, -R0 ;  /* 0x000000011b1b9824 */ /* 0x000fe400078e0a00 */
[----:B------:R-:W3:Y:S01]  /*2800*/  LDL.LU R0, [R1+0x2c] ;  /* 0x00002c0001007983 */ /* 0x000ee20000300800 */
[C---:B0-----:R-:W-:Y:S01]  /*2810*/  LOP3.LUT R6, R29.reuse, 0x7, RZ, 0xc0, !PT ;  /* 0x000000071d067812 */ /* 0x041fe200078ec0ff */
[----:B------:R-:W-:Y:S02]  /*2820*/  IMAD.SHL.U32 R29, R29, 0x2, RZ ;  /* 0x000000021d1d7824 */ /* 0x000fe400078e00ff */
[----:B------:R-:W-:Y:S02]  /*2830*/  @!P0 IMAD.MOV R20, RZ, RZ, -R20 ;  /* 0x000000ffff148224 */ /* 0x000fe400078e0a14 */
[----:B------:R-:W-:Y:S01]  /*2840*/  @!P5 IMAD.MOV R21, RZ, RZ, -R21 ;  /* 0x000000ffff15d224 */ /* 0x000fe200078e0a15 */
[----:B---3--:R-:W-:-:S02]  /*2850*/  ISETP.GE.AND P1, PT, R0, RZ, PT ;  /* 0x000000ff0000720c */ /* 0x008fc40003f26270 */
[----:B------:R-:W-:-:S05]  /*2860*/  IABS R0, c[0x0][0x17c] ;  /* 0x00005f0000007a13 */ /* 0x000fca0000000000 */
[----:B------:R-:W-:Y:S02]  /*2870*/  @!P2 IMAD.IADD R3, R3, 0x1, -R0 ;  /* 0x000000010303a824 */ /* 0x000fe400078e0a00 */
[----:B------:R-:W-:-:S05]  /*2880*/  IMAD R0, R6, 0x90, RZ ;  /* 0x0000009006007824 */ /* 0x000fca00078e02ff */
[----:B------:R-:W-:Y:S02]  /*2890*/  LOP3.LUT R0, R0, 0x30, R29, 0x78, !PT ;  /* 0x0000003000007812 */ /* 0x000fe400078e781d */
[----:B------:R-:W-:-:S05]  /*28a0*/  IABS R0, c[0x0][0x17c] ;  /* 0x00005f0000007a13 */ /* 0x000fca0000000000 */
[----:B------:R-:W-:Y:S02]  /*28b0*/  @!P4 IMAD.IADD R2, R2, 0x1, -R0 ;  /* 0x000000010202c824 */ /* 0x000fe400078e0a00 */
[----:B------:R-:W0:Y:S01]  /*28c0*/  S2R R0, SR_TID.X ;  /* 0x0000000000007919 */ /* 0x000e220000002100 */
[----:B------:R-:W-:Y:S02]  /*28d0*/  LOP3.LUT R29, R29, 0x10, RZ, 0xc0, !PT ;  /* 0x000000101d1d7812 */ /* 0x000fe400078ec0ff */
[----:B------:R-:W-:Y:S02]  /*28e0*/  ISETP.GE.AND P2, PT, R9, RZ, PT ;  /* 0x000000ff0900720c */ /* 0x000fe40003f46270 */
[----:B------:R-:W-:Y:S01]  /*28f0*/  ISETP.GE.AND P4, PT, R8, RZ, PT ;  /* 0x000000ff0800720c */ /* 0x000fe20003f86270 */
[----:B------:R-:W-:Y:S01]  /*2900*/  IMAD R6, R6, 0x410, RZ ;  /* 0x0000041006067824 */ /* 0x000fe200078e02ff */
[----:B------:R-:W3:Y:S01]  /*2910*/  LDL.LU R9, [R1+0x114c] ;  /* 0x00114c0001097983 */ /* 0x000ee20000300800 */
[----:B------:R-:W-:-:S03]  /*2920*/  @!P1 IMAD.MOV R22, RZ, RZ, -R22 ;  /* 0x000000ffff169224 */ /* 0x000fc600078e0a16 */
[----:B------:R-:W4:Y:S01]  /*2930*/  LDL.LU R8, [R1+0x1148] ;  /* 0x0011480001087983 */ /* 0x000f220000300800 */
[----:B0-----:R-:W-:Y:S02]  /*2940*/  LOP3.LUT R29, R29, 0x60, R0, 0xf8, !PT ;  /* 0x000000601d1d7812 */ /* 0x001fe400078ef800 */
[----:B------:R-:W-:-:S04]  /*2950*/  IABS R0, c[0x0][0x17c] ;  /* 0x00005f0000007a13 */ /* 0x000fc80000000000 */
[C---:B------:R-:W-:Y:S02]  /*2960*/  ISETP.GT.U32.AND P0, PT, R0.reuse, R26, PT ;  /* 0x0000001a0000720c */ /* 0x040fe40003f04070 */
[----:B------:R-:W-:Y:S01]  /*2970*/  ISETP.GT.U32.AND P5, PT, R0, R27, PT ;  /* 0x0000001b0000720c */ /* 0x000fe20003fa4070 */
[----:B------:R-:W-:Y:S01]  /*2980*/  @!P6 IMAD.IADD R4, R4, 0x1, -R0 ;  /* 0x000000010404e824 */ /* 0x000fe200078e0a00 */
[----:B------:R-:W-:Y:S01]  /*2990*/  ISETP.GE.AND P6, PT, R28, RZ, PT ;  /* 0x000000ff1c00720c */ /* 0x000fe20003fc6270 */
[----:B------:R-:W-:Y:S01]  /*29a0*/  @!P2 IMAD.MOV R23, RZ, RZ, -R23 ;  /* 0x000000ffff17a224 */ /* 0x000fe200078e0a17 */
[----:B------:R-:W-:Y:S01]  /*29b0*/  LOP3.LUT R6, R6, R29, RZ, 0x3c, !PT ;  /* 0x0000001d06067212 */ /* 0x000fe200078e3cff */
[----:B------:R-:W-:Y:S01]  /*29c0*/  @!P4 IMAD.MOV R24, RZ, RZ, -R24 ;  /* 0x000000ffff18c224 */ /* 0x000fe200078e0a18 */
[----:B------:R-:W-:-:S05]  /*29d0*/  ISETP.GT.U32.AND P1, PT, R0, R3, PT ;  /* 0x000000030000720c */ /* 0x000fca0003f24070 */
[--C-:B------:R-:W-:Y:S01]  /*29e0*/  @!P0 IMAD.IADD R26, R26, 0x1, -R0.reuse ;  /* 0x000000011a1a8824 */ /* 0x100fe200078e0a00 */
[----:B------:R-:W-:Y:S02]  /*29f0*/  ISETP.GE.AND P0, PT, R5, RZ, PT ;  /* 0x000000ff0500720c */ /* 0x000fe40003f06270 */
[----:B------:R-:W5:Y:S01]  /*2a00*/  LDL.LU R5, [R1+0x8] ;  /* 0x0000080001057983 */ /* 0x000f620000300800 */
[C---:B------:R-:W-:Y:S01]  /*2a10*/  ISETP.GT.U32.AND P2, PT, R0.reuse, R2, PT ;  /* 0x000000020000720c */ /* 0x040fe20003f44070 */
[----:B------:R-:W-:Y:S01]  /*2a20*/  @!P5 IMAD.IADD R27, R27, 0x1, -R0 ;  /* 0x000000011b1bd824 */ /* 0x000fe200078e0a00 */
[----:B------:R-:W-:Y:S01]  /*2a30*/  ISETP.GT.U32.AND P4, PT, R0, R4, PT ;  /* 0x000000040000720c */ /* 0x000fe20003f84070 */
[----:B------:R-:W2:Y:S04]  /*2a40*/  LDL.LU R28, [R1+0x4] ;  /* 0x00000400011c7983 */ /* 0x000ea80000300800 */
[----:B------:R-:W2:Y:S04]  /*2a50*/  LDL.LU R29, [R1] ;  /* 0x00000000011d7983 */ /* 0x000ea80000300800 */
[----:B------:R-:W2:Y:S02]  /*2a60*/  LDL.LU R0, [R1+0x24] ;  /* 0x0000240001007983 */ /* 0x000ea40000300800 */
[----:B--2---:R-:W-:-:S02]  /*2a70*/  ISETP.GE.AND P5, PT, R0, RZ, PT ;  /* 0x000000ff0000720c */ /* 0x004fc40003fa6270 */
[----:B------:R-:W-:-:S05]  /*2a80*/  IABS R0, c[0x0][0x17c] ;  /* 0x00005f0000007a13 */ /* 0x000fca0000000000 */
[----:B------:R-:W-:Y:S02]  /*2a90*/  @!P1 IMAD.IADD R3, R3, 0x1, -R0 ;  /* 0x0000000103039824 */ /* 0x000fe400078e0a00 */
[----:B------:R-:W2:Y:S01]  /*2aa0*/  LDL.LU R0, [R1+0x20] ;  /* 0x0000200001007983 */ /* 0x000ea20000300800 */
[----:B------:R-:W-:Y:S01]  /*2ab0*/  @!P6 IMAD.MOV R25, RZ, RZ, -R25 ;  /* 0x000000ffff19e224 */ /* 0x000fe200078e0a19 */
[----:B--2---:R-:W-:Y:S02]  /*2ac0*/  ISETP.GE.AND P1, PT, R0, RZ, PT ;  /* 0x000000ff0000720c */ /* 0x004fe40003f26270 */
[----:B------:R-:W-:-:S05]  /*2ad0*/  IABS R0, c[0x0][0x17c] ;  /* 0x00005f0000007a13 */ /* 0x000fca0000000000 */
[----:B------:R-:W-:Y:S02]  /*2ae0*/  @!P2 IMAD.IADD R2, R2, 0x1, -R0 ;  /* 0x000000010202a824 */ /* 0x000fe400078e0a00 */
[----:B------:R-:W0:Y:S02]  /*2af0*/  S2R R0, SR_TID.X ;  /* 0x0000000000007919 */ /* 0x000e240000002100 */
[----:B0-----:R-:W-:-:S05]  /*2b00*/  IMAD.SHL.U32 R0, R0, 0x200, RZ ;  /* 0x0000020000007824 */ /* 0x001fca00078e00ff */
[----:B------:R-:W-:-:S05]  /*2b10*/  LOP3.LUT R0, R0, 0x2000, RZ, 0xc0, !PT ;  /* 0x0000200000007812 */ /* 0x000fca00078ec0ff */
[----:B------:R-:W-:Y:S01]  /*2b20*/  IMAD.IADD R0, R0, 0x1, R6 ;  /* 0x0000000100007824 */ /* 0x000fe200078e0206 */
[----:B------:R-:W-:-:S05]  /*2b30*/  IABS R0, c[0x0][0x17c] ;  /* 0x00005f0000007a13 */ /* 0x000fca0000000000 */
[----:B------:R-:W-:Y:S02]  /*2b40*/  @!P4 IMAD.IADD R4, R4, 0x1, -R0 ;  /* 0x000000010404c824 */ /* 0x000fe400078e0a00 */
[----:B------:R-:W0:Y:S01]  /*2b50*/  S2R R0, SR_TID.X ;  /* 0x0000000000007919 */ /* 0x000e220000002100 */
[----:B------:R-:W-:-:S03]  /*2b60*/  ISETP.GE.AND P2, PT, R7, RZ, PT ;  /* 0x000000ff0700720c */ /* 0x000fc60003f46270 */
[----:B------:R-:W2:Y:S01]  /*2b70*/  LDL.LU R7, [R1+0x1144] ;  /* 0x0011440001077983 */ /* 0x000ea20000300800 */
[----:B------:R-:W-:-:S03]  /*2b80*/  ISETP.NE.AND P4, PT, RZ, c[0x0][0x17c], PT ;  /* 0x00005f00ff007a0c */ /* 0x000fc60003f85270 */
[----:B------:R-:W2:Y:S01]  /*2b90*/  LDL.LU R6, [R1+0x1140] ;  /* 0x0011400001067983 */ /* 0x000ea20000300800 */
[----:B0-----:R-:W-:-:S05]  /*2ba0*/  LOP3.LUT R0, R0, 0x3f, RZ, 0xc0, !PT ;  /* 0x0000003f00007812 */ /* 0x001fca00078ec0ff */
[----:B------:R-:W-:-:S05]  /*2bb0*/  IMAD R0, R0, c[0x0][0x18c], RZ ;  /* 0x0000630000007a24 */ /* 0x000fca00078e02ff */
[----:B------:R-:W-:-:S05]  /*2bc0*/  LEA R0, P6, R0, c[0x0][0x168], 0x1 ;  /* 0x00005a0000007a11 */ /* 0x000fca00078c08ff */
[----:B------:R0:W-:Y:S02]  /*2bd0*/  STL [R1+0x1110], R0 ;  /* 0x0011100001007387 */ /* 0x0001e40000100800 */
[----:B0-----:R-:W-:-:S04]  /*2be0*/  LOP3.LUT R0, RZ, c[0x0][0x17c], RZ, 0x33, !PT ;  /* 0x00005f00ff007a12 */ /* 0x001fc800078e33ff */
[C---:B-----5:R-:W-:Y:S02]  /*2bf0*/  SEL R5, R0.reuse, R5, !P4 ;  /* 0x0000000500057207 */ /* 0x060fe40006000000 */
[C---:B------:R-:W-:Y:S02]  /*2c00*/  SEL R28, R0.reuse, R28, !P4 ;  /* 0x0000001c001c7207 */ /* 0x040fe40006000000 */
[C---:B------:R-:W-:Y:S01]  /*2c10*/  SEL R29, R0.reuse, R29, !P4 ;  /* 0x0000001d001d7207 */ /* 0x040fe20006000000 */
[----:B------:R0:W-:Y:S04]  /*2c20*/  STL [R1+0x10], R5 ;  /* 0x0000100501007387 */ /* 0x0001e80000100800 */
[----:B0-----:R-:W5:Y:S04]  /*2c30*/  LDL.LU R5, [R1+0x113c] ;  /* 0x00113c0001057983 */ /* 0x001f680000300800 */
[----:B------:R0:W-:Y:S04]  /*2c40*/  STL [R1+0xc], R28 ;  /* 0x00000c1c01007387 */ /* 0x0001e80000100800 */
[----:B0-----:R-:W2:Y:S04]  /*2c50*/  LDL.LU R28, [R1+0x1138] ;  /* 0x00113800011c7983 */ /* 0x001ea80000300800 */
[----:B------:R0:W-:Y:S04]  /*2c60*/  STL [R1+0x8], R29 ;  /* 0x0000081d01007387 */ /* 0x0001e80000100800 */
[----:B0-----:R-:W2:Y:S02]  /*2c70*/  LDL.LU R29, [R1+0x1134] ;  /* 0x00113400011d7983 */ /* 0x001ea40000300800 */
[----:B--2---:R-:W-:-:S02]  /*2c80*/  SEL R29, R0, R29, !P4 ;  /* 0x0000001d001d7207 */ /* 0x004fc40006000000 */
[----:B------:R-:W-:-:S05]  /*2c90*/  SEL R0, R0, R28, !P4 ;  /* 0x0000001c00007207 */ /* 0x000fca0006000000 */
[----:B------:R0:W-:Y:S04]  /*2ca0*/  STL [R1+0x1114], R0 ;  /* 0x0011140001007387 */ /* 0x0001e80000100800 */
[----:B------:R-:W-:Y:S04]  /*2cb0*/  STL [R1+0x4], R29 ;  /* 0x0000041d01007387 */ /* 0x000fe80000100800 */
[----:B0-----:R-:W2:Y:S04]  /*2cc0*/  LDL.LU R0, [R1+0x8] ;  /* 0x0000080001007983 */ /* 0x001ea80000300800 */
[----:B--2---:R0:W-:Y:S04]  /*2cd0*/  STL [R1+0x1118], R0 ;  /* 0x0011180001007387 */ /* 0x0041e80000100800 */
        /* <DEDUP_REMOVED lines=11> */
[----:B--2---:R0:W-:Y:S02]  /*2d90*/  STL [R1+0x1130], R0 ;  /* 0x0011300001007387 */ /* 0x0041e40000100800 */
[----:B0-----:R-:W-:-:S04]  /*2da0*/  LOP3.LUT R0, RZ, c[0x0][0x17c], RZ, 0x33, !PT ;  /* 0x00005f00ff007a12 */ /* 0x001fc800078e33ff */
[C---:B-----5:R-:W-:Y:S02]  /*2db0*/  SEL R29, R0.reuse, R5, !P4 ;  /* 0x00000005001d7207 */ /* 0x060fe40006000000 */
[----:B------:R-:W2:Y:S01]  /*2dc0*/  LDL.LU R5, [R1+0x18] ;  /* 0x0000180001057983 */ /* 0x000ea20000300800 */
[----:B------:R-:W-:Y:S02]  /*2dd0*/  @!P0 IMAD.MOV R26, RZ, RZ, -R26 ;  /* 0x000000ffff1a8224 */ /* 0x000fe400078e0a1a */
[----:B------:R-:W-:Y:S02]  /*2de0*/  @!P5 IMAD.MOV R27, RZ, RZ, -R27 ;  /* 0x000000ffff1bd224 */ /* 0x000fe400078e0a1b */
[----:B------:R-:W-:Y:S02]  /*2df0*/  @!P3 IMAD.MOV R3, RZ, RZ, -R3 ;  /* 0x000000ffff03b224 */ /* 0x000fe400078e0a03 */
[----:B------:R-:W-:Y:S02]  /*2e00*/  @!P1 IMAD.MOV R2, RZ, RZ, -R2 ;  /* 0x000000ffff029224 */ /* 0x000fe400078e0a02 */
[----:B------:R-:W-:Y:S01]  /*2e10*/  @!P2 IMAD.MOV R4, RZ, RZ, -R4 ;  /* 0x000000ffff04a224 */ /* 0x000fe200078e0a04 */
[----:B------:R-:W-:-:S02]  /*2e20*/  SEL R28, R0, R6, !P4 ;  /* 0x00000006001c7207 */ /* 0x000fc40006000000 */
[C---:B------:R-:W-:Y:S02]  /*2e30*/  SEL R7, R0.reuse, R7, !P4 ;  /* 0x0000000700077207 */ /* 0x040fe40006000000 */
[C---:B----4-:R-:W-:Y:S02]  /*2e40*/  SEL R8, R0.reuse, R8, !P4 ;  /* 0x0000000800087207 */ /* 0x050fe40006000000 */
[C---:B---3--:R-:W-:Y:S02]  /*2e50*/  SEL R9, R0.reuse, R9, !P4 ;  /* 0x0000000900097207 */ /* 0x048fe40006000000 */
[C---:B------:R-:W-:Y:S02]  /*2e60*/  SEL R10, R0.reuse, R10, !P4 ;  /* 0x0000000a000a7207 */ /* 0x040fe40006000000 */
[C---:B------:R-:W-:Y:S02]  /*2e70*/  SEL R11, R0.reuse, R11, !P4 ;  /* 0x0000000b000b7207 */ /* 0x040fe40006000000 */
[----:B------:R-:W-:-:S02]  /*2e80*/  SEL R12, R0, R12, !P4 ;  /* 0x0000000c000c7207 */ /* 0x000fc40006000000 */
[C---:B------:R-:W-:Y:S02]  /*2e90*/  SEL R13, R0.reuse, R13, !P4 ;  /* 0x0000000d000d7207 */ /* 0x040fe40006000000 */
[C---:B------:R-:W-:Y:S02]  /*2ea0*/  SEL R14, R0.reuse, R14, !P4 ;  /* 0x0000000e000e7207 */ /* 0x040fe40006000000 */
[C---:B------:R-:W-:Y:S02]  /*2eb0*/  SEL R15, R0.reuse, R15, !P4 ;  /* 0x0000000f000f7207 */ /* 0x040fe40006000000 */
        /* <DEDUP_REMOVED lines=15> */
[----:B--2---:R-:W-:Y:S02]  /*2fb0*/  SEL R5, R0, R5, !P4 ;  /* 0x0000000500057207 */ /* 0x004fe40006000000 */
[----:B------:R-:W2:Y:S04]  /*2fc0*/  LDL.LU R0, [R1+0x1130] ;  /* 0x0011300001007983 */ /* 0x000ea80000300800 */
[----:B------:R-:W0:Y:S02]  /*2fd0*/  S2R R2, SR_TID.X ;  /* 0x0000000000027919 */ /* 0x000e240000002100 */
[----:B0-----:R-:W-:-:S05]  /*2fe0*/  LOP3.LUT R2, R2, 0x3f, RZ, 0xc0, !PT ;  /* 0x0000003f02027812 */ /* 0x001fca00078ec0ff */
[----:B------:R-:W-:-:S05]  /*2ff0*/  IMAD R2, R2, c[0x0][0x18c], RZ ;  /* 0x0000630002027a24 */ /* 0x000fca00078e02ff */
[----:B------:R-:W-:-:S05]  /*3000*/  LEA.HI.X.SX32 R2, R2, c[0x0][0x16c], 0x1, P6 ;  /* 0x00005b0002027a11 */ /* 0x000fca00030f0eff */
[----:B------:R0:W-:Y:S04]  /*3010*/  STL [R1+0x110c], R2 ;  /* 0x00110c0201007387 */ /* 0x0001e80000100800 */
[----:B0-----:R-:W3:Y:S01]  /*3020*/  LDL.LU R2, [R1+0x4] ;  /* 0x0000040001027983 */ /* 0x001ee20000300800 */
[----:B--2---:R-:W-:-:S05]  /*3030*/  IMAD R0, R0, c[0x0][0x184], RZ ;  /* 0x0000610000007a24 */ /* 0x004fca00078e02ff */
[----:B------:R0:W-:Y:S04]  /*3040*/  STL [R1+0x20], R0 ;  /* 0x0000200001007387 */ /* 0x0001e80000100800 */
[----:B0-----:R-:W2:Y:S02]  /*3050*/  LDL.LU R0, [R1+0x112c] ;  /* 0x00112c0001007983 */ /* 0x001ea40000300800 */
        /* <DEDUP_REMOVED lines=17> */
[----:B0-----:R-:W2:Y:S01]  /*3170*/  LDL.LU R0, [R1+0x1114] ;  /* 0x0011140001007983 */ /* 0x001ea20000300800 */
[----:B---3--:R-:W-:Y:S02]  /*3180*/  IMAD R2, R2, c[0x0][0x190], RZ ;  /* 0x0000640002027a24 */ /* 0x008fe400078e02ff */
[----:B------:R-:W-:-:S03]  /*3190*/  IMAD R8, R8, c[0x0][0x190], RZ ;  /* 0x0000640008087a24 */ /* 0x000fc600078e02ff */
[----:B------:R2:W-:Y:S01]  /*31a0*/  STL [R1+0x4], R2 ;  /* 0x0000040201007387 */ /* 0x0005e20000100800 */
[----:B------:R-:W-:Y:S02]  /*31b0*/  IMAD R9, R9, c[0x0][0x190], RZ ;  /* 0x0000640009097a24 */ /* 0x000fe400078e02ff */
[----:B------:R-:W-:Y:S02]  /*31c0*/  IMAD R10, R10, c[0x0][0x190], RZ ;  /* 0x000064000a0a7a24 */ /* 0x000fe400078e02ff */
[----:B------:R-:W-:Y:S02]  /*31d0*/  IMAD R11, R11, c[0x0][0x190], RZ ;  /* 0x000064000b0b7a24 */ /* 0x000fe400078e02ff */
[----:B------:R-:W-:Y:S02]  /*31e0*/  IMAD R12, R12, c[0x0][0x190], RZ ;  /* 0x000064000c0c7a24 */ /* 0x000fe400078e02ff */
[----:B--2---:R-:W-:Y:S02]  /*31f0*/  IMAD R2, R0, c[0x0][0x190], RZ ;  /* 0x0000640000027a24 */ /* 0x004fe400078e02ff */
[----:B------:R-:W2:Y:S04]  /*3200*/  LDL.LU R0, [R1+0x1110] ;  /* 0x0011100001007983 */ /* 0x000ea80000300800 */
[----:B------:R-:W-:Y:S04]  /*3210*/  STL [R1], R2 ;  /* 0x0000000201007387 */ /* 0x000fe80000100800 */
[----:B------:R0:W-:Y:S04]  /*3220*/  STL [R1+0x1108], R8 ;  /* 0x0011080801007387 */ /* 0x0001e80000100800 */
[----:B0-----:R-:W2:Y:S04]  /*3230*/  LDL.LU R8, [R1+0x10] ;  /* 0x0000100001087983 */ /* 0x001ea80000300800 */
[----:B------:R0:W-:Y:S04]  /*3240*/  STL [R1+0x1104], R9 ;  /* 0x0011040901007387 */ /* 0x0001e80000100800 */
[----:B0-----:R-:W3:Y:S04]  /*3250*/  LDL.LU R9, [R1+0xc] ;  /* 0x00000c0001097983 */ /* 0x001ee80000300800 */
[----:B------:R0:W-:Y:S04]  /*3260*/  STL [R1+0x1100], R10 ;  /* 0x0011000a01007387 */ /* 0x0001e80000100800 */
[----:B0-----:R-:W4:Y:S04]  /*3270*/  LDL.LU R10, [R1+0x8] ;  /* 0x00000800010a7983 */ /* 0x001f280000300800 */
[----:B------:R0:W-:Y:S04]  /*3280*/  STL [R1+0x10fc], R11 ;  /* 0x0010fc0b01007387 */ /* 0x0001e80000100800 */
[----:B0-----:R-:W5:Y:S04]  /*3290*/  LDL.LU R11, [R1+0x4] ;  /* 0x00000400010b7983 */ /* 0x001f680000300800 */
[----:B------:R0:W-:Y:S04]  /*32a0*/  STL [R1+0x10f8], R12 ;  /* 0x0010f80c01007387 */ /* 0x0001e80000100800 */
[----:B0-----:R-:W5:Y:S01]  /*32b0*/  LDL.LU R12, [R1] ;  /* 0x00000000010c7983 */ /* 0x001f620000300800 */
[----:B------:R-:W-:-:S02]  /*32c0*/  IMAD R29, R29, c[0x0][0x190], RZ ;  /* 0x000064001d1d7a24 */ /* 0x000fc400078e02ff */
[----:B------:R-:W-:Y:S01]  /*32d0*/  IMAD R28, R28, c[0x0][0x190], RZ ;  /* 0x000064001c1c7a24 */ /* 0x000fe200078e02ff */
[----:B--2---:R-:W-:-:S05]  /*32e0*/  LEA R2, P6, R8, R0, 0x1 ;  /* 0x0000000008027211 */ /* 0x004fca00078c08ff */
[----:B------:R3:W-:Y:S02]  /*32f0*/  STL [R1+0x10a4], R2 ;  /* 0x0010a40201007387 */ /* 0x0007e40000100800 */
[----:B---3--:R-:W-:-:S05]  /*3300*/  LEA R2, P5, R9, R0, 0x1 ;  /* 0x0000000009027211 */ /* 0x008fca00078a08ff */
[----:B------:R4:W-:Y:S02]  /*3310*/  STL [R1+0x10a8], R2 ;  /* 0x0010a80201007387 */ /* 0x0009e40000100800 */
[----:B----4-:R-:W-:-:S05]  /*3320*/  LEA R2, P4, R10, R0, 0x1 ;  /* 0x000000000a027211 */ /* 0x010fca00078808ff */
[----:B------:R5:W-:Y:S02]  /*3330*/  STL [R1+0x10ac], R2 ;  /* 0x0010ac0201007387 */ /* 0x000be40000100800 */
[----:B-----5:R-:W-:-:S05]  /*3340*/  LEA R2, P3, R11, R0, 0x1 ;  /* 0x000000000b027211 */ /* 0x020fca00078608ff */
[----:B------:R0:W-:Y:S02]  /*3350*/  STL [R1+0x10b0], R2 ;  /* 0x0010b00201007387 */ /* 0x0001e40000100800 */
[----:B0-----:R-:W-:-:S05]  /*3360*/  LEA R2, P2, R12, R0, 0x1 ;  /* 0x000000000c027211 */ /* 0x001fca00078408ff */
[----:B------:R0:W-:Y:S02]  /*3370*/  STL [R1+0x10b4], R2 ;  /* 0x0010b40201007387 */ /* 0x0001e40000100800 */
[----:B0-----:R-:W-:-:S05]  /*3380*/  LEA R2, P0, R29, R0, 0x1 ;  /* 0x000000001d027211 */ /* 0x001fca00078008ff */
[----:B------:R0:W-:Y:S02]  /*3390*/  STL [R1+0x10b8], R2 ;  /* 0x0010b80201007387 */ /* 0x0001e40000100800 */
[----:B0-----:R-:W-:-:S05]  /*33a0*/  LEA R2, P1, R28, R0, 0x1 ;  /* 0x000000001c027211 */ /* 0x001fca00078208ff */
[----:B------:R0:W-:Y:S04]  /*33b0*/  STL [R1+0x10bc], R2 ;  /* 0x0010bc0201007387 */ /* 0x0001e80000100800 */
[----:B0-----:R-:W2:Y:S01]  /*33c0*/  LDL.LU R2, [R1+0x110c] ;  /* 0x00110c0001027983 */ /* 0x001ea20000300800 */
[----:B------:R-:W-:Y:S01]  /*33d0*/  IMAD R7, R7, c[0x0][0x190], RZ ;  /* 0x0000640007077a24 */ /* 0x000fe200078e02ff */
[----:B--2---:R-:W-:-:S05]  /*33e0*/  LEA.HI.X.SX32 R8, R8, R2, 0x1, P6 ;  /* 0x0000000208087211 */ /* 0x004fca00030f0eff */
[----:B------:R0:W-:Y:S02]  /*33f0*/  STL [R1+0x109c], R8 ;  /* 0x00109c0801007387 */ /* 0x0001e40000100800 */
[----:B0-----:R-:W-:-:S05]  /*3400*/  LEA R8, P6, R7, R0, 0x1 ;  /* 0x0000000007087211 */ /* 0x001fca00078c08ff */
[----:B------:R0:W-:Y:S04]  /*3410*/  STL [R1+0x10a0], R8 ;  /* 0x0010a00801007387 */ /* 0x0001e80000100800 */
[----:B0-----:R-:W2:Y:S01]  /*3420*/  LDL.LU R8, [R1+0x1108] ;  /* 0x0011080001087983 */ /* 0x001ea20000300800 */
[----:B------:R-:W-:-:S05]  /*3430*/  LEA.HI.X.SX32 R9, R9, R2, 0x1, P5 ;  /* 0x0000000209097211 */ /* 0x000fca00028f0eff */
[----:B------:R2:W-:Y:S02]  /*3440*/  STL [R1+0x1094], R9 ;  /* 0x0010940901007387 */ /* 0x0005e40000100800 */
[----:B--2---:R-:W-:-:S05]  /*3450*/  LEA R9, P5, R8, R0, 0x1 ;  /* 0x0000000008097211 */ /* 0x004fca00078a08ff */
        /* <DEDUP_REMOVED lines=18> */
[----:B------:R2:W-:Y:S01]  /*3580*/  STL [R1+0x1074], R29 ;  /* 0x0010741d01007387 */ /* 0x0005e20000100800 */
[----:B------:R-:W-:Y:S02]  /*3590*/  IMAD R13, R13, c[0x0][0x190], RZ ;  /* 0x000064000d0d7a24 */ /* 0x000fe400078e02ff */
[----:B------:R-:W-:Y:S02]  /*35a0*/  IMAD R14, R14, c[0x0][0x190], RZ ;  /* 0x000064000e0e7a24 */ /* 0x000fe400078e02ff */
[----:B------:R-:W-:Y:S02]  /*35b0*/  IMAD R5, R5, c[0x0][0x190], RZ ;  /* 0x0000640005057a24 */ /* 0x000fe400078e02ff */
[----:B------:R-:W-:Y:S02]  /*35c0*/  IMAD R15, R15, c[0x0][0x190], RZ ;  /* 0x000064000f0f7a24 */ /* 0x000fe400078e02ff */
[----:B------:R-:W-:Y:S02]  /*35d0*/  IMAD R16, R16, c[0x0][0x190], RZ ;  /* 0x0000640010107a24 */ /* 0x000fe400078e02ff */
[----:B------:R-:W-:-:S02]  /*35e0*/  IMAD R17, R17, c[0x0][0x190], RZ ;  /* 0x0000640011117a24 */ /* 0x000fc400078e02ff */
[----:B------:R-:W-:Y:S02]  /*35f0*/  IMAD R18, R18, c[0x0][0x190], RZ ;  /* 0x0000640012127a24 */ /* 0x000fe400078e02ff */
[----:B------:R-:W-:Y:S02]  /*3600*/  IMAD R19, R19, c[0x0][0x190], RZ ;  /* 0x0000640013137a24 */ /* 0x000fe400078e02ff */
[----:B------:R-:W-:Y:S02]  /*3610*/  IMAD R20, R20, c[0x0][0x190], RZ ;  /* 0x0000640014147a24 */ /* 0x000fe400078e02ff */
[----:B------:R-:W-:Y:S01]  /*3620*/  IMAD R21, R21, c[0x0][0x190], RZ ;  /* 0x0000640015157a24 */ /* 0x000fe200078e02ff */
[----:B--2---:R-:W-:-:S05]  /*3630*/  LEA R29, P0, R12, R0, 0x1 ;  /* 0x000000000c1d7211 */ /* 0x004fca00078008ff */
[----:B------:R0:W-:Y:S02]  /*3640*/  STL [R1+0x1078], R29 ;  /* 0x0010781d01007387 */ /* 0x0001e40000100800 */
[----:B0-----:R-:W-:Y:S02]  /*3650*/  LEA.HI.X.SX32 R29, R28, R2, 0x1, P1 ;  /* 0x000000021c1d7211 */ /* 0x001fe400008f0eff */
[----:B------:R-:W-:-:S03]  /*3660*/  LEA R28, P1, R13, R0, 0x1 ;  /* 0x000000000d1c7211 */ /* 0x000fc600078208ff */
[----:B------:R0:W-:Y:S04]  /*3670*/  STL [R1+0x106c], R29 ;  /* 0x00106c1d01007387 */ /* 0x0001e80000100800 */
[----:B------:R1:W-:Y:S01]  /*3680*/  STL [R1+0x1070], R28 ;  /* 0x0010701c01007387 */ /* 0x0003e20000100800 */
[----:B0-----:R-:W-:Y:S02]  /*3690*/  LEA.HI.X.SX32 R29, R7, R2, 0x1, P6 ;  /* 0x00000002071d7211 */ /* 0x001fe400030f0eff */
[----:B------:R-:W-:Y:S02]  /*36a0*/  LEA R7, P6, R14, R0, 0x1 ;  /* 0x000000000e077211 */ /* 0x000fe400078c08ff */
[----:B-1----:R-:W-:Y:S01]  /*36b0*/  LEA.HI.X.SX32 R28, R8, R2, 0x1, P5 ;  /* 0x00000002081c7211 */ /* 0x002fe200028f0eff */
[----:B------:R-:W-:Y:S01]  /*36c0*/  STL [R1+0x1064], R29 ;  /* 0x0010641d01007387 */ /* 0x000fe20000100800 */
[----:B------:R-:W-:-:S03]  /*36d0*/  LEA R8, P5, R5, R0, 0x1 ;  /* 0x0000000005087211 */ /* 0x000fc600078a08ff */
[----:B------:R0:W-:Y:S04]  /*36e0*/  STL [R1+0x1068], R7 ;  /* 0x0010680701007387 */ /* 0x0001e80000100800 */
[----:B------:R-:W-:Y:S01]  /*36f0*/  STL [R1+0x105c], R28 ;  /* 0x00105c1c01007387 */ /* 0x000fe20000100800 */
[----:B0-----:R-:W-:-:S03]  /*3700*/  LEA.HI.X.SX32 R7, R9, R2, 0x1, P4 ;  /* 0x0000000209077211 */ /* 0x001fc600020f0eff */
[----:B------:R0:W-:Y:S01]  /*3710*/  STL [R1+0x1060], R8 ;  /* 0x0010600801007387 */ /* 0x0001e20000100800 */
[----:B------:R-:W-:-:S03]  /*3720*/  LEA R9, P4, R15, R0, 0x1 ;  /* 0x000000000f097211 */ /* 0x000fc600078808ff */
[----:B------:R1:W-:Y:S01]  /*3730*/  STL [R1+0x1050], R7 ;  /* 0x0010500701007387 */ /* 0x0003e20000100800 */
[----:B0-----:R-:W-:-:S03]  /*3740*/  LEA.HI.X.SX32 R8, R10, R2, 0x1, P3 ;  /* 0x000000020a087211 */ /* 0x001fc600018f0eff */
[----:B------:R0:W-:Y:S01]  /*3750*/  STL [R1+0x1054], R9 ;  /* 0x0010540901007387 */ /* 0x0001e20000100800 */
[----:B-1----:R-:W-:-:S03]  /*3760*/  LEA R7, P3, R16, R0, 0x1 ;  /* 0x0000000010077211 */ /* 0x002fc600078608ff */
[----:B0-----:R-:W2:Y:S04]  /*3770*/  LDL.LU R9, [R1+0x14] ;  /* 0x0000140001097983 */ /* 0x001ea80000300800 */
[----:B------:R0:W-:Y:S01]  /*3780*/  STL [R1+0x1048], R8 ;  /* 0x0010480801007387 */ /* 0x0001e20000100800 */
[----:B------:R-:W-:-:S03]  /*3790*/  LEA.HI.X.SX32 R10, R12, R2, 0x1, P0 ;  /* 0x000000020c0a7211 */ /* 0x000fc600000f0eff */
[----:B------:R1:W-:Y:S01]  /*37a0*/  STL [R1+0x104c], R7 ;  /* 0x00104c0701007387 */ /* 0x0003e20000100800 */
[----:B0-----:R-:W-:Y:S02]  /*37b0*/  LEA.HI.X.SX32 R8, R11, R2, 0x1, P2 ;  /* 0x000000020b087211 */ /* 0x001fe400010f0eff */
[----:B-1----:R-:W-:-:S03]  /*37c0*/  LEA R7, P2, R17, R0, 0x1 ;  /* 0x0000000011077211 */ /* 0x002fc600078408ff */
[----:B------:R0:W-:Y:S04]  /*37d0*/  STL [R1+0x1040], R8 ;  /* 0x0010400801007387 */ /* 0x0001e80000100800 */
[----:B0-----:R-:W3:Y:S04]  /*37e0*/  LDL.LU R8, [R1+0x18] ;  /* 0x0000180001087983 */ /* 0x001ee80000300800 */
[----:B------:R0:W-:Y:S04]  /*37f0*/  STL [R1+0x1044], R7 ;  /* 0x0010440701007387 */ /* 0x0001e80000100800 */
[----:B------:R1:W-:Y:S01]  /*3800*/  STL [R1+0x1038], R10 ;  /* 0x0010380a01007387 */ /* 0x0003e20000100800 */
[----:B0-----:R-:W-:-:S02]  /*3810*/  LEA R7, P0, R18, R0, 0x1 ;  /* 0x0000000012077211 */ /* 0x001fc400078008ff */
[----:B-1----:R-:W-:-:S03]  /*3820*/  LEA.HI.X.SX32 R10, R13, R2, 0x1, P1 ;  /* 0x000000020d0a7211 */ /* 0x002fc600008f0eff */
[----:B------:R0:W-:Y:S01]  /*3830*/  STL [R1+0x103c], R7 ;  /* 0x00103c0701007387 */ /* 0x0001e20000100800 */
[----:B------:R-:W-:-:S03]  /*3840*/  LEA R11, P1, R19, R0, 0x1 ;  /* 0x00000000130b7211 */ /* 0x000fc600078208ff */
[----:B------:R1:W-:Y:S01]  /*3850*/  STL [R1+0x1030], R10 ;  /* 0x0010300a01007387 */ /* 0x0003e20000100800 */
[-C--:B------:R-:W-:Y:S02]  /*3860*/  LEA.HI.X.SX32 R5, R5, R2.reuse, 0x1, P5 ;  /* 0x0000000205057211 */ /* 0x080fe400028f0eff */
[----:B0-----:R-:W-:Y:S01]  /*3870*/  LEA.HI.X.SX32 R7, R14, R2, 0x1, P6 ;  /* 0x000000020e077211 */ /* 0x001fe200030f0eff */
[----:B------:R-:W-:Y:S01]  /*3880*/  STL [R1+0x1034], R11 ;  /* 0x0010340b01007387 */ /* 0x000fe20000100800 */
[----:B-1----:R-:W-:-:S03]  /*3890*/  LEA R10, P6, R20, R0, 0x1 ;  /* 0x00000000140a7211 */ /* 0x002fc600078c08ff */
[----:B------:R0:W-:Y:S04]  /*38a0*/  STL [R1+0x1028], R7 ;  /* 0x0010280701007387 */ /* 0x0001e80000100800 */
[----:B------:R1:W-:Y:S01]  /*38b0*/  STL [R1+0x102c], R10 ;  /* 0x00102c0a01007387 */ /* 0x0003e20000100800 */
[----:B0-----:R-:W-:-:S03]  /*38c0*/  LEA R7, P5, R21, R0, 0x1 ;  /* 0x0000000015077211 */ /* 0x001fc600078a08ff */
[----:B------:R-:W-:Y:S01]  /*38d0*/  STL [R1+0x1020], R5 ;  /* 0x0010200501007387 */ /* 0x000fe20000100800 */
[----:B-1----:R-:W-:-:S03]  /*38e0*/  LEA.HI.X.SX32 R10, R15, R2, 0x1, P4 ;  /* 0x000000020f0a7211 */ /* 0x002fc600020f0eff */
[----:B------:R0:W-:Y:S04]  /*38f0*/  STL [R1+0x1024], R7 ;  /* 0x0010240701007387 */ /* 0x0001e80000100800 */
[----:B0-----:R-:W4:Y:S04]  /*3900*/  LDL.LU R7, [R1+0x20] ;  /* 0x0000200001077983 */ /* 0x001f280000300800 */
[----:B------:R0:W-:Y:S04]  /*3910*/  STL [R1+0x1018], R10 ;  /* 0x0010180a01007387 */ /* 0x0001e80000100800 */
[----:B------:R-:W5:Y:S01]  /*3920*/  LDL.LU R28, [R1+0x1c] ;  /* 0x00001c00011c7983 */ /* 0x000f620000300800 */
[----:B------:R-:W-:-:S02]  /*3930*/  IMAD R22, R22, c[0x0][0x190], RZ ;  /* 0x0000640016167a24 */ /* 0x000fc400078e02ff */
[----:B------:R-:W-:-:S03]  /*3940*/  IMAD R23, R23, c[0x0][0x190], RZ ;  /* 0x0000640017177a24 */ /* 0x000fc600078e02ff */
[----:B------:R-:W-:Y:S01]  /*3950*/  LEA R5, P4, R22, R0, 0x1 ;  /* 0x0000000016057211 */ /* 0x000fe200078808ff */
[----:B------:R-:W-:Y:S01]  /*3960*/  IMAD R24, R24, c[0x0][0x190], RZ ;  /* 0x0000640018187a24 */ /* 0x000fe200078e02ff */
[----:B------:R-:W-:Y:S02]  /*3970*/  LEA.HI.X.SX32 R11, R16, R2, 0x1, P3 ;  /* 0x00000002100b7211 */ /* 0x000fe400018f0eff */
[----:B0-----:R-:W-:Y:S01]  /*3980*/  LEA R10, P3, R23, R0, 0x1 ;  /* 0x00000000170a7211 */ /* 0x001fe200078608ff */
[----:B------:R0:W-:Y:S01]  /*3990*/  STL [R1+0x101c], R5 ;  /* 0x00101c0501007387 */ /* 0x0001e20000100800 */
[----:B------:R-:W-:-:S03]  /*39a0*/  IMAD R25, R25, c[0x0][0x190], RZ ;  /* 0x0000640019197a24 */ /* 0x000fc600078e02ff */
[----:B------:R1:W-:Y:S01]  /*39b0*/  STL [R1+0x1010], R11 ;  /* 0x0010100b01007387 */ /* 0x0003e20000100800 */
[----:B0-----:R-:W-:-:S03]  /*39c0*/  LEA.HI.X.SX32 R5, R17, R2, 0x1, P2 ;  /* 0x0000000211057211 */ /* 0x001fc600010f0eff */
[----:B------:R0:W-:Y:S01]  /*39d0*/  STL [R1+0x1014], R10 ;  /* 0x0010140a01007387 */ /* 0x0001e20000100800 */
[----:B------:R-:W-:Y:S01]  /*39e0*/  IMAD R26, R26, c[0x0][0x190], RZ ;  /* 0x000064001a1a7a24 */ /* 0x000fe200078e02ff */
[----:B-1----:R-:W-:Y:S02]  /*39f0*/  LEA R11, P2, R24, R0, 0x1 ;  /* 0x00000000180b7211 */ /* 0x002fe400078408ff */
[----:B------:R1:W-:Y:S01]  /*3a00*/  STL [R1+0x1008], R5 ;  /* 0x0010080501007387 */ /* 0x0003e20000100800 */
[----:B0-----:R-:W-:-:S03]  /*3a10*/  LEA.HI.X.SX32 R10, R18, R2, 0x1, P0 ;  /* 0x00000002120a7211 */ /* 0x001fc600000f0eff */
[----:B------:R0:W-:Y:S01]  /*3a20*/  STL [R1+0x100c], R11 ;  /* 0x00100c0b01007387 */ /* 0x0001e20000100800 */
[----:B-1----:R-:W-:-:S03]  /*3a30*/  LEA R5, P0, R25, R0, 0x1 ;  /* 0x0000000019057211 */ /* 0x002fc600078008ff */
[----:B------:R1:W-:Y:S01]  /*3a40*/  STL [R1+0xfd8], R10 ;  /* 0x000fd80a01007387 */ /* 0x0003e20000100800 */
[----:B------:R-:W-:-:S03]  /*3a50*/  IMAD R27, R27, c[0x0][0x190], RZ ;  /* 0x000064001b1b7a24 */ /* 0x000fc600078e02ff */
[----:B------:R1:W-:Y:S01]  /*3a60*/  STL [R1+0xff4], R5 ;  /* 0x000ff40501007387 */ /* 0x0003e20000100800 */
[----:B0-----:R-:W-:Y:S01]  /*3a70*/  LEA.HI.X.SX32 R11, R19, R2, 0x1, P1 ;  /* 0x00000002130b7211 */ /* 0x001fe200008f0eff */
[----:B------:R-:W-:Y:S01]  /*3a80*/  IMAD R6, R6, c[0x0][0x190], RZ ;  /* 0x0000640006067a24 */ /* 0x000fe200078e02ff */
[----:B-1----:R-:W-:-:S03]  /*3a90*/  LEA R10, P1, R26, R0, 0x1 ;  /* 0x000000001a0a7211 */ /* 0x002fc600078208ff */
[----:B------:R0:W-:Y:S01]  /*3aa0*/  STL [R1+0xfdc], R11 ;  /* 0x000fdc0b01007387 */ /* 0x0001e20000100800 */
[----:B------:R-:W-:-:S03]  /*3ab0*/  LEA.HI.X.SX32 R5, R20, R2, 0x1, P6 ;  /* 0x0000000214057211 */ /* 0x000fc600030f0eff */
[----:B------:R1:W-:Y:S01]  /*3ac0*/  STL [R1+0xff8], R10 ;  /* 0x000ff80a01007387 */ /* 0x0003e20000100800 */
[----:B------:R-:W-:-:S03]  /*3ad0*/  IMAD R4, R4, c[0x0][0x190], RZ ;  /* 0x0000640004047a24 */ /* 0x000fc600078e02ff */
[----:B------:R1:W-:Y:S01]  /*3ae0*/  STL [R1+0xfe0], R5 ;  /* 0x000fe00501007387 */ /* 0x0003e20000100800 */
[----:B0-----:R-:W-:Y:S02]  /*3af0*/  LEA R11, P6, R27, R0, 0x1 ;  /* 0x000000001b0b7211 */ /* 0x001fe400078c08ff */
[----:B-1----:R-:W-:-:S03]  /*3b00*/  LEA.HI.X.SX32 R10, R21, R2, 0x1, P5 ;  /* 0x00000002150a7211 */ /* 0x002fc600028f0eff */
[----:B------:R0:W-:Y:S01]  /*3b10*/  STL [R1+0xffc], R11 ;  /* 0x000ffc0b01007387 */ /* 0x0001e20000100800 */
[----:B------:R-:W-:-:S03]  /*3b20*/  LEA R5, P5, R6, R0, 0x1 ;  /* 0x0000000006057211 */ /* 0x000fc600078a08ff */
[----:B------:R1:W-:Y:S01]  /*3b30*/  STL [R1+0xfe4], R10 ;  /* 0x000fe40a01007387 */ /* 0x0003e20000100800 */
[----:B------:R-:W-:-:S03]  /*3b40*/  IMAD R3, R3, c[0x0][0x190], RZ ;  /* 0x0000640003037a24 */ /* 0x000fc600078e02ff */
[----:B------:R1:W-:Y:S01]  /*3b50*/  STL [R1+0x1000], R5 ;  /* 0x0010000501007387 */ /* 0x0003e20000100800 */
[----:B0-----:R-:W-:Y:S02]  /*3b60*/  LEA.HI.X.SX32 R11, R22, R2, 0x1, P4 ;  /* 0x00000002160b7211 */ /* 0x001fe400020f0eff */
[----:B-1----:R-:W-:-:S03]  /*3b70*/  LEA R10, P4, R4, R0, 0x1 ;  /* 0x00000000040a7211 */ /* 0x002fc600078808ff */
[----:B------:R-:W-:Y:S01]  /*3b80*/  STL [R1+0xfe8], R11 ;  /* 0x000fe80b01007387 */ /* 0x000fe20000100800 */
[----:B------:R-:W-:-:S03]  /*3b90*/  LEA.HI.X.SX32 R5, R23, R2, 0x1, P3 ;  /* 0x0000000217057211 */ /* 0x000fc600018f0eff */
[----:B------:R0:W-:Y:S04]  /*3ba0*/  STL [R1+0x1004], R10 ;  /* 0x0010040a01007387 */ /* 0x0001e80000100800 */
[----:B------:R1:W-:Y:S01]  /*3bb0*/  STL [R1+0xfec], R5 ;  /* 0x000fec0501007387 */ /* 0x0003e20000100800 */
[----:B0-----:R-:W-:Y:S02]  /*3bc0*/  LEA.HI.X.SX32 R10, R24, R2, 0x1, P2 ;  /* 0x00000002180a7211 */ /* 0x001fe400010f0eff */
[----:B-1----:R-:W-:Y:S02]  /*3bd0*/  LEA R5, P2, R3, R0, 0x1 ;  /* 0x0000000003057211 */ /* 0x002fe400078408ff */
[-C--:B------:R-:W-:Y:S01]  /*3be0*/  LEA.HI.X.SX32 R0, R25, R2.reuse, 0x1, P0 ;  /* 0x0000000219007211 */ /* 0x080fe200000f0eff */
[----:B------:R-:W-:Y:S04]  /*3bf0*/  STL [R1+0xff0], R10 ;  /* 0x000ff00a01007387 */ /* 0x000fe80000100800 */
[----:B------:R0:W-:Y:S04]  /*3c00*/  STL [R1+0xfd4], R5 ;  /* 0x000fd40501007387 */ /* 0x0001e80000100800 */
[----:B------:R1:W-:Y:S01]  /*3c10*/  STL [R1+0xfc0], R0 ;  /* 0x000fc00001007387 */ /* 0x0003e20000100800 */
[----:B------:R-:W-:Y:S01]  /*3c20*/  IMAD.MOV.U32 R29, RZ, RZ, c[0x0][0x188] ;  /* 0x00006200ff1d7624 */ /* 0x000fe200078e00ff */
[----:B0-----:R-:W-:-:S02]  /*3c30*/  LEA.HI.X.SX32 R5, R27, R2, 0x1, P6 ;  /* 0x000000021b057211 */ /* 0x001fc400030f0eff */
[----:B-1----:R-:W-:-:S05]  /*3c40*/  LEA.HI.X.SX32 R0, R26, R2, 0x1, P1 ;  /* 0x000000021a007211 */ /* 0x002fca00008f0eff */
[----:B------:R0:W-:Y:S01]  /*3c50*/  STL [R1+0xfc4], R0 ;  /* 0x000fc40001007387 */ /* 0x0001e20000100800 */
[----:B------:R-:W-:-:S03]  /*3c60*/  IMAD R29, R29, 0x3f, RZ ;  /* 0x0000003f1d1d7824 */ /* 0x000fc600078e02ff */
[----:B------:R1:W-:Y:S01]  /*3c70*/  STL [R1+0xfc8], R5 ;  /* 0x000fc80501007387 */ /* 0x0003e20000100800 */
[-C--:B0-----:R-:W-:Y:S02]  /*3c80*/  LEA.HI.X.SX32 R0, R6, R2.reuse, 0x1, P5 ;  /* 0x0000000206007211 */ /* 0x081fe400028f0eff */
[----:B------:R-:W-:Y:S01]  /*3c90*/  LEA.HI.X.SX32 R6, R4, R2, 0x1, P4 ;  /* 0x0000000204067211 */ /* 0x000fe200020f0eff */
[----:B------:R-:W-:Y:S01]  /*3ca0*/  IMAD.MOV.U32 R11, RZ, RZ, c[0x0][0x188] ;  /* 0x00006200ff0b7624 */ /* 0x000fe200078e00ff */
[----:B--2---:R-:W-:-:S04]  /*3cb0*/  LEA R18, P3, R9, c[0x0][0x160], 0x1 ;  /* 0x0000580009127a11 */ /* 0x004fc800078608ff */
[----:B------:R-:W-:-:S05]  /*3cc0*/  LEA.HI.X.SX32 R19, R9, c[0x0][0x164], 0x1, P3 ;  /* 0x0000590009137a11 */ /* 0x000fca00018f0eff */
[----:B------:R-:W-:Y:S04]  /*3cd0*/  STL.64 [R1+0x5e0], R18 ;  /* 0x0005e01201007387 */ /* 0x000fe80000100a00 */
[----:B------:R0:W-:Y:S01]  /*3ce0*/  STL [R1+0xfcc], R0 ;  /* 0x000fcc0001007387 */ /* 0x0001e20000100800 */
[----:B-1----:R-:W-:-:S03]  /*3cf0*/  IMAD.WIDE R4, R29, 0x2, R18 ;  /* 0x000000021d047825 */ /* 0x002fc600078e0212 */
[----:B------:R-:W-:Y:S01]  /*3d00*/  STL [R1+0xfd0], R6 ;  /* 0x000fd00601007387 */ /* 0x000fe20000100800 */
[----:B0-----:R-:W-:Y:S02]  /*3d10*/  LEA.HI.X.SX32 R0, R3, R2, 0x1, P2 ;  /* 0x0000000203007211 */ /* 0x001fe400010f0eff */
[----:B---3--:R-:W-:-:S04]  /*3d20*/  LEA R16, P0, R8, c[0x0][0x160], 0x1 ;  /* 0x0000580008107a11 */ /* 0x008fc800078008ff */
[----:B------:R-:W-:Y:S01]  /*3d30*/  LEA.HI.X.SX32 R17, R8, c[0x0][0x164], 0x1, P0 ;  /* 0x0000590008117a11 */ /* 0x000fe200000f0eff */
[----:B------:R0:W-:Y:S04]  /*3d40*/  STL [R1+0x7dc], R0 ;  /* 0x0007dc0001007387 */ /* 0x0001e80000100800 */
[----:B------:R-:W-:Y:S01]  /*3d50*/  STL [R1+0xfb8], R4 ;  /* 0x000fb80401007387 */ /* 0x000fe20000100800 */
[----:B------:R-:W-:-:S03]  /*3d60*/  IMAD.WIDE R2, R29, 0x2, R16 ;  /* 0x000000021d027825 */ /* 0x000fc600078e0210 */
[----:B------:R1:W-:Y:S01]  /*3d70*/  STL [R1+0x7e0], R5 ;  /* 0x0007e00501007387 */ /* 0x0003e20000100800 */
[----:B0-----:R-:W-:-:S03]  /*3d80*/  IMAD R0, R11, 0x3e, RZ ;  /* 0x0000003e0b007824 */ /* 0x001fc600078e02ff */
[----:B------:R-:W-:Y:S01]  /*3d90*/  STL.64 [R1+0x5e8], R16 ;  /* 0x0005e81001007387 */ /* 0x000fe20000100a00 */
[----:B------:R-:W-:Y:S01]  /*3da0*/  IMAD R8, R11, 0x3d, RZ ;  /* 0x0000003d0b087824 */ /* 0x000fe200078e02ff */
[C---:B----4-:R-:W-:Y:S02]  /*3db0*/  LEA R12, P1, R7.reuse, c[0x0][0x160], 0x1 ;  /* 0x00005800070c7a11 */ /* 0x050fe400078208ff */
[C---:B-----5:R-:W-:Y:S02]  /*3dc0*/  LEA R14, P2, R28.reuse, c[0x0][0x160], 0x1 ;  /* 0x000058001c0e7a11 */ /* 0x060fe400078408ff */
[----:B------:R-:W-:Y:S02]  /*3dd0*/  LEA.HI.X.SX32 R13, R7, c[0x0][0x164], 0x1, P1 ;  /* 0x00005900070d7a11 */ /* 0x000fe400008f0eff */
[----:B------:R-:W-:-:S03]  /*3de0*/  LEA.HI.X.SX32 R15, R28, c[0x0][0x164], 0x1, P2 ;  /* 0x000059001c0f7a11 */ /* 0x000fc600010f0eff */
[----:B------:R-:W-:Y:S02]  /*3df0*/  STL.64 [R1+0x5f8], R12 ;  /* 0x0005f80c01007387 */ /* 0x000fe40000100a00 */
[C---:B------:R-:W-:Y:S02]  /*3e00*/  IMAD.WIDE R6, R29.reuse, 0x2, R14 ;  /* 0x000000021d067825 */ /* 0x040fe400078e020e */
[----:B------:R-:W-:Y:S02]  /*3e10*/  STL.64 [R1+0x5f0], R14 ;  /* 0x0005f00e01007387 */ /* 0x000fe40000100a00 */
[----:B-1----:R-:W-:Y:S02]  /*3e20*/  IMAD.WIDE R4, R29, 0x2, R12 ;  /* 0x000000021d047825 */ /* 0x002fe400078e020c */
[----:B------:R-:W-:Y:S04]  /*3e30*/  STL [R1+0xfbc], R2 ;  /* 0x000fbc0201007387 */ /* 0x000fe80000100800 */
[----:B------:R0:W-:Y:S04]  /*3e40*/  STL [R1+0xfb0], R3 ;  /* 0x000fb00301007387 */ /* 0x0001e80000100800 */
[----:B------:R-:W-:Y:S04]  /*3e50*/  STL [R1+0xfb4], R6 ;  /* 0x000fb40601007387 */ /* 0x000fe80000100800 */
[----:B------:R1:W-:Y:S01]  /*3e60*/  STL [R1+0xf98], R7 ;  /* 0x000f980701007387 */ /* 0x0003e20000100800 */
[----:B0-----:R-:W-:-:S03]  /*3e70*/  IMAD.WIDE R2, R0, 0x2, R18 ;  /* 0x0000000200027825 */ /* 0x001fc600078e0212 */
[----:B------:R-:W-:Y:S04]  /*3e80*/  STL [R1+0xfac], R4 ;  /* 0x000fac0401007387 */ /* 0x000fe80000100800 */
[----:B------:R0:W-:Y:S01]  /*3e90*/  STL [R1+0xfa4], R5 ;  /* 0x000fa40501007387 */ /* 0x0001e20000100800 */
[----:B-1----:R-:W-:-:S03]  /*3ea0*/  IMAD.WIDE R6, R0, 0x2, R14 ;  /* 0x0000000200067825 */ /* 0x002fc600078e020e */
[----:B------:R-:W-:Y:S01]  /*3eb0*/  STL [R1+0xfa8], R2 ;  /* 0x000fa80201007387 */ /* 0x000fe20000100800 */
[----:B0-----:R-:W-:-:S03]  /*3ec0*/  IMAD.WIDE R4, R0, 0x2, R16 ;  /* 0x0000000200047825 */ /* 0x001fc600078e0210 */
[----:B------:R0:W-:Y:S04]  /*3ed0*/  STL [R1+0xf9c], R3 ;  /* 0x000f9c0301007387 */ /* 0x0001e80000100800 */
[----:B------:R-:W-:Y:S04]  /*3ee0*/  STL [R1+0xfa0], R4 ;  /* 0x000fa00401007387 */ /* 0x000fe80000100800 */
[----:B------:R1:W-:Y:S01]  /*3ef0*/  STL [R1+0xf90], R5 ;  /* 0x000f900501007387 */ /* 0x0003e20000100800 */
[----:B0-----:R-:W-:-:S03]  /*3f00*/  IMAD.WIDE R2, R0, 0x2, R12 ;  /* 0x0000000200027825 */ /* 0x001fc600078e020c */
[----:B------:R-:W-:Y:S04]  /*3f10*/  STL [R1+0xf94], R6 ;  /* 0x000f940601007387 */ /* 0x000fe80000100800 */
[----:B------:R0:W-:Y:S01]  /*3f20*/  STL [R1+0xf78], R7 ;  /* 0x000f780701007387 */ /* 0x0001e20000100800 */
[----:B-1----:R-:W-:-:S03]  /*3f30*/  IMAD.WIDE R4, R8, 0x2, R18 ;  /* 0x0000000208047825 */ /* 0x002fc600078e0212 */
[----:B------:R-:W-:Y:S04]  /*3f40*/  STL [R1+0xf8c], R2 ;  /* 0x000f8c0201007387 */ /* 0x000fe80000100800 */
[----:B------:R1:W-:Y:S01]  /*3f50*/  STL [R1+0xf84], R3 ;  /* 0x000f840301007387 */ /* 0x0003e20000100800 */
[----:B0-----:R-:W-:-:S03]  /*3f60*/  IMAD.WIDE R6, R8, 0x2, R14 ;  /* 0x0000000208067825 */ /* 0x001fc600078e020e */
[----:B------:R-:W-:Y:S01]  /*3f70*/  STL [R1+0xf88], R4 ;  /* 0x000f880401007387 */ /* 0x000fe20000100800 */
[----:B------:R-:W-:Y:S02]  /*3f80*/  IMAD R0, R11, 0x3c, RZ ;  /* 0x0000003c0b007824 */ /* 0x000fe400078e02ff */
[C---:B-1----:R-:W-:Y:S01]  /*3f90*/  IMAD.WIDE R2, R8.reuse, 0x2, R16 ;  /* 0x0000000208027825 */ /* 0x042fe200078e0210 */
        /* <DEDUP_REMOVED lines=100> */
[----:B------:R-:W-:Y:S02]  /*45e0*/  IMAD R0, R11, 0x34, RZ ;  /* 0x000000340b007824 */ /* 0x000fe400078e02ff */
[C---:B0-----:R-:W-:Y:S01]  /*45f0*/  IMAD.WIDE R6, R8.reuse, 0x2, R14 ;  /* 0x0000000208067825 */ /* 0x041fe200078e020e */
[----:B------:R-:W-:Y:S03]  /*4600*/  STL [R1+0xe88], R4 ;  /* 0x000e880401007387 */ /* 0x000fe60000100800 */
        /* <DEDUP_REMOVED lines=10> */
[----:B------:R-:W-:-:S03]  /*46b0*/  IMAD R8, R11, 0x33, RZ ;  /* 0x000000330b087824 */ /* 0x000fc600078e02ff */
[----:B------:R-:W-:Y:S01]  /*46c0*/  STL [R1+0xe68], R2 ;  /* 0x000e680201007387 */ /* 0x000fe20000100800 */
[----:B0-----:R-:W-:-:S03]  /*46d0*/  IMAD.WIDE R6, R0, 0x2, R12 ;  /* 0x0000000200067825 */ /* 0x001fc600078e020c */
[----:B------:R0:W-:Y:S01]  /*46e0*/  STL [R1+0xe5c], R3 ;  /* 0x000e5c0301007387 */ /* 0x0001e20000100800 */
[----:B-1----:R-:W-:-:S05]  /*46f0*/  IMAD.WIDE R4, R0, 0x2, R16 ;  /* 0x0000000200047825 */ /* 0x002fca00078e0210 */
        /* <DEDUP_REMOVED lines=10> */
[----:B------:R-:W-:-:S03]  /*47a0*/  IMAD R0, R11, 0x32, RZ ;  /* 0x000000320b007824 */ /* 0x000fc600078e02ff */
[----:B------:R1:W-:Y:S01]  /*47b0*/  STL [R1+0x7f8], R5 ;  /* 0x0007f80501007387 */ /* 0x0003e20000100800 */
[----:B0-----:R-:W-:-:S03]  /*47c0*/  IMAD.WIDE R6, R8, 0x2, R12 ;  /* 0x0000000208067825 */ /* 0x001fc600078e020c */
[----:B------:R-:W-:Y:S01]  /*47d0*/  STL [R1+0x804], R2 ;  /* 0x0008040201007387 */ /* 0x000fe20000100800 */
[----:B-1----:R-:W-:-:S03]  /*47e0*/  IMAD.WIDE R4, R8, 0x2, R14 ;  /* 0x0000000208047825 */ /* 0x002fc600078e020e */
[----:B------:R0:W-:Y:S01]  /*47f0*/  STL [R1+0x800], R3 ;  /* 0x0008000301007387 */ /* 0x0001e20000100800 */
[----:B------:R-:W-:-:S03]  /*4800*/  IMAD.WIDE R8, R0, 0x2, R18 ;  /* 0x0000000200087825 */ /* 0x000fc600078e0212 */
[----:B------:R-:W-:Y:S04]  /*4810*/  STL [R1+0x80c], R4 ;  /* 0x00080c0401007387 */ /* 0x000fe80000100800 */
[----:B------:R1:W-:Y:S01]  /*4820*/  STL [R1+0x808], R5 ;  /* 0x0008080501007387 */ /* 0x0003e20000100800 */
[----:B0-----:R-:W-:-:S03]  /*4830*/  IMAD.WIDE R2, R0, 0x2, R16 ;  /* 0x0000000200027825 */ /* 0x001fc600078e0210 */
[----:B------:R-:W-:Y:S01]  /*4840*/  STL [R1+0x814], R6 ;  /* 0x0008140601007387 */ /* 0x000fe20000100800 */
[----:B------:R-:W-:-:S03]  /*4850*/  IMAD R10, R11, 0x31, RZ ;  /* 0x000000310b0a7824 */ /* 0x000fc600078e02ff */
[----:B------:R0:W-:Y:S01]  /*4860*/  STL [R1+0x810], R7 ;  /* 0x0008100701007387 */ /* 0x0001e20000100800 */
[----:B-1----:R-:W-:-:S03]  /*4870*/  IMAD.WIDE R4, R0, 0x2, R14 ;  /* 0x0000000200047825 */ /* 0x002fc600078e020e */
        /* <DEDUP_REMOVED lines=215> */
[----:B------:R-:W-:-:S03]  /*55f0*/  IMAD.SHL.U32 R0, R11, 0x20, RZ ;  /* 0x000000200b007824 */ /* 0x000fc600078e00ff */
        /* <DEDUP_REMOVED lines=394> */
[----:B------:R1:W-:Y:S04]  /*6ea0*/  STL [R1+0xdfc], R8 ;  /* 0x000dfc0801007387 */ /* 0x0003e80000100800 */
[----:B------:R-:W-:Y:S01]  /*6eb0*/  STL [R1+0xdf8], R9 ;  /* 0x000df80901007387 */ /* 0x000fe20000100800 */
[----:B0-----:R-:W-:-:S03]  /*6ec0*/  IMAD.WIDE R6, R10, 0x2, R12 ;  /* 0x000000020a067825 */ /* 0x001fc600078e020c */
[----:B------:R-:W-:Y:S01]  /*6ed0*/  STL [R1+0xe04], R2 ;  /* 0x000e040201007387 */ /* 0x000fe20000100800 */
[----:B-1----:R-:W-:-:S03]  /*6ee0*/  IMAD.SHL.U32 R8, R11, 0x2, RZ ;  /* 0x000000020b087824 */ /* 0x002fc600078e00ff */
        /* <DEDUP_REMOVED lines=11> */
[----:B------:R-:W-:-:S03]  /*6fa0*/  IMAD.WIDE R8, R8, 0x2, R12 ;  /* 0x0000000208087825 */ /* 0x000fc600078e020c */
[----:B------:R0:W-:Y:S01]  /*6fb0*/  STL [R1+0xe20], R5 ;  /* 0x000e200501007387 */ /* 0x0001e20000100800 */
[----:B-1----:R-:W-:-:S03]  /*6fc0*/  IMAD.WIDE R2, R11, 0x2, R18 ;  /* 0x000000020b027825 */ /* 0x002fc600078e0212 */
[----:B------:R-:W-:Y:S04]  /*6fd0*/  STL [R1+0xe2c], R6 ;  /* 0x000e2c0601007387 */ /* 0x000fe80000100800 */
[----:B------:R1:W-:Y:S01]  /*6fe0*/  STL [R1+0xe28], R7 ;  /* 0x000e280701007387 */ /* 0x0003e20000100800 */
[----:B0-----:R-:W-:-:S03]  /*6ff0*/  IMAD.WIDE R4, R11, 0x2, R16 ;  /* 0x000000020b047825 */ /* 0x001fc600078e0210 */
[----:B------:R-:W-:Y:S04]  /*7000*/  STL [R1+0xe34], R8 ;  /* 0x000e340801007387 */ /* 0x000fe80000100800 */
[----:B------:R-:W-:Y:S01]  /*7010*/  STL [R1+0xe30], R9 ;  /* 0x000e300901007387 */ /* 0x000fe20000100800 */
[----:B-1----:R-:W-:-:S03]  /*7020*/  IMAD.WIDE R6, R11, 0x2, R14 ;  /* 0x000000020b067825 */ /* 0x002fc600078e020e */
[----:B------:R-:W-:Y:S04]  /*7030*/  STL [R1+0xe3c], R2 ;  /* 0x000e3c0201007387 */ /* 0x000fe80000100800 */
[----:B------:R0:W-:Y:S04]  /*7040*/  STL [R1+0xe38], R3 ;  /* 0x000e380301007387 */ /* 0x0001e80000100800 */
[----:B------:R1:W-:Y:S04]  /*7050*/  STL [R1+0xe44], R4 ;  /* 0x000e440401007387 */ /* 0x0003e80000100800 */
[----:B------:R-:W-:Y:S01]  /*7060*/  STL [R1+0xe40], R5 ;  /* 0x000e400501007387 */ /* 0x000fe20000100800 */
[----:B0-----:R-:W-:-:S03]  /*7070*/  IMAD.WIDE R2, R11, 0x2, R12 ;  /* 0x000000020b027825 */ /* 0x001fc600078e020c */
[----:B------:R-:W-:Y:S04]  /*7080*/  STL [R1+0xe4c], R6 ;  /* 0x000e4c0601007387 */ /* 0x000fe80000100800 */
[----:B------:R-:W-:Y:S04]  /*7090*/  STL [R1+0xe48], R7 ;  /* 0x000e480701007387 */ /* 0x000fe80000100800 */
[----:B------:R0:W-:Y:S04]  /*70a0*/  STL [R1+0xe54], R2 ;  /* 0x000e540201007387 */ /* 0x0001e80000100800 */
[----:B------:R2:W-:Y:S04]  /*70b0*/  STL [R1+0xe50], R3 ;  /* 0x000e500301007387 */ /* 0x0005e80000100800 */
        /* <DEDUP_REMOVED lines=189> */
[----:B------:R-:W3:Y:S04]  /*7c90*/  S2R R29, SR_TID.X ;  /* 0x00000000001d7919 */ /* 0x000ee80000002100 */
[----:B------:R-:W-:Y:S04]  /*7ca0*/  STL [R1+0x4a0], RZ ;  /* 0x0004a0ff01007387 */ /* 0x000fe80000100800 */
[----:B------:R-:W-:Y:S04]  /*7cb0*/  STL [R1+0x4a4], RZ ;  /* 0x0004a4ff01007387 */ /* 0x000fe80000100800 */
[----:B------:R-:W-:Y:S04]  /*7cc0*/  STL [R1+0x4a8], RZ ;  /* 0x0004a8ff01007387 */ /* 0x000fe80000100800 */
[----:B------:R-:W-:Y:S04]  /*7cd0*/  STL [R1+0x4ac], RZ ;  /* 0x0004acff01007387 */ /* 0x000fe80000100800 */
[----:B------:R-:W2:Y:S04]  /*7ce0*/  LDL.LU R28, [R1+0x50] ;  /* 0x00005000011c7983 */ /* 0x000ea80000300800 */
[----:B------:R-:W-:Y:S04]  /*7cf0*/  STL [R1+0x640], RZ ;  /* 0x000640ff01007387 */ /* 0x000fe80000100800 */
[----:B------:R-:W-:Y:S04]  /*7d00*/  STL [R1+0x644], RZ ;  /* 0x000644ff01007387 */ /* 0x000fe80000100800 */
[----:B------:R-:W-:Y:S04]  /*7d10*/  STL [R1+0x648], RZ ;  /* 0x000648ff01007387 */ /* 0x000fe80000100800 */
[----:B------:R-:W-:Y:S04]  /*7d20*/  STL [R1+0x64c], RZ ;  /* 0x00064cff01007387 */ /* 0x000fe80000100800 */
[----:B------:R-:W-:Y:S04]  /*7d30*/  STL [R1+0x630], RZ ;  /* 0x000630ff01007387 */ /* 0x000fe80000100800 */
[----:B------:R-:W-:Y:S04]  /*7d40*/  STL [R1+0x634], RZ ;  /* 0x000634ff01007387 */ /* 0x000fe80000100800 */
[----:B------:R-:W-:Y:S01]  /*7d50*/  STL [R1+0x638], RZ ;  /* 0x000638ff01007387 */ /* 0x000fe20000100800 */
[----:B---3--:R-:W-:-:S03]  /*7d60*/  LOP3.LUT R29, R29, 0x7f, RZ, 0xc0, !PT ;  /* 0x0000007f1d1d7812 */ /* 0x008fc600078ec0ff */
[----:B------:R-:W-:Y:S04]  /*7d70*/  STL [R1+0x63c], RZ ;  /* 0x00063cff01007387 */ /* 0x000fe80000100800 */
[----:B------:R-:W-:Y:S04]  /*7d80*/  STL [R1+0x620], RZ ;  /* 0x000620ff01007387 */ /* 0x000fe80000100800 */
[----:B------:R-:W-:Y:S04]  /*7d90*/  STL [R1+0x624], RZ ;  /* 0x000624ff01007387 */ /* 0x000fe80000100800 */
[----:B------:R-:W-:Y:S04]  /*7da0*/  STL [R1+0x628], RZ ;  /* 0x000628ff01007387 */ /* 0x000fe80000100800 */
[----:B------:R-:W-:Y:S01]  /*7db0*/  STL [R1+0x62c], RZ ;  /* 0x00062cff01007387 */ /* 0x000fe20000100800 */
[----:B-1----:R-:W-:-:S03]  /*7dc0*/  IMAD.SHL.U32 R4, R29, 0x2, RZ ;  /* 0x000000021d047824 */ /* 0x002fc600078e00ff */
[----:B------:R-:W-:Y:S04]  /*7dd0*/  STL [R1+0x610], RZ ;  /* 0x000610ff01007387 */ /* 0x000fe80000100800 */
[----:B------:R-:W-:Y:S04]  /*7de0*/  STL [R1+0x614], RZ ;  /* 0x000614ff01007387 */ /* 0x000fe80000100800 */
[----:B------:R-:W-:Y:S04]  /*7df0*/  STL [R1+0x618], RZ ;  /* 0x000618ff01007387 */ /* 0x000fe80000100800 */
[----:B------:R-:W-:Y:S04]  /*7e00*/  STL [R1+0x61c], RZ ;  /* 0x00061cff01007387 */ /* 0x000fe80000100800 */
[----:B------:R-:W3:Y:S04]  /*7e10*/  LDL R29, [R1+0x49c] ;  /* 0x00049c00011d7983 */ /* 0x000ee80000100800 */
        /* <DEDUP_REMOVED lines=9> */
[----:B------:R-:W-:Y:S01]  /*7eb0*/  STL [R1+0x4f4], RZ ;  /* 0x0004f4ff01007387 */ /* 0x000fe20000100800 */
[----:B0-----:R-:W-:-:S03]  /*7ec0*/  IMAD.SHL.U32 R2, R11, 0x40, RZ ;  /* 0x000000400b027824 */ /* 0x001fc600078e00ff */
[----:B------:R-:W0:Y:S02]  /*7ed0*/  S2R R11, SR_TID.X ;  /* 0x00000000000b7919 */ /* 0x000e240000002100 */
[----:B------:R-:W-:-:S04]  /*7ee0*/  SHF.R.S32.HI R0, RZ, 0x1f, R2 ;  /* 0x0000001fff007819 */ /* 0x000fc80000011402 */
[----:B------:R-:W-:Y:S02]  /*7ef0*/  SHF.L.U64.HI R0, R2, 0x1, R0 ;  /* 0x0000000102007819 */ /* 0x000fe40000010200 */
[C---:B------:R-:W-:Y:S02]  /*7f00*/  LOP3.LUT R2, R4.reuse, 0x20, RZ, 0x3c, !PT ;  /* 0x0000002004027812 */ /* 0x040fe400078e3cff */
[C---:B------:R-:W-:Y:S02]  /*7f10*/  LOP3.LUT R2, R4.reuse, 0x40, RZ, 0x3c, !PT ;  /* 0x0000004004027812 */ /* 0x040fe400078e3cff */
[C---:B------:R-:W-:Y:S02]  /*7f20*/  LOP3.LUT R2, R4.reuse, 0x60, RZ, 0x3c, !PT ;  /* 0x0000006004027812 */ /* 0x040fe400078e3cff */
[----:B------:R-:W-:Y:S01]  /*7f30*/  LOP3.LUT R5, R4, 0x50, RZ, 0x3c, !PT ;  /* 0x0000005004057812 */ /* 0x000fe200078e3cff */
[----:B------:R-:W-:Y:S02]  /*7f40*/  ULDC UR4, c[0x0][0x18c] ;  /* 0x0000630000047ab9 */ /* 0x000fe40000000800 */
[----:B------:R-:W-:Y:S01]  /*7f50*/  USHF.L.U32 UR4, UR4, 0x6, URZ ;  /* 0x0000000604047899 */ /* 0x000fe2000800063f */
[----:B0-----:R-:W-:-:S03]  /*7f60*/  IMAD.SHL.U32 R11, R11, 0x2, RZ ;  /* 0x000000020b0b7824 */ /* 0x001fc600078e00ff */
[----:B------:R-:W-:Y:S02]  /*7f70*/  USHF.R.S32.HI UR5, URZ, 0x1f, UR4 ;  /* 0x0000001f3f057899 */ /* 0x000fe40008011404 */
[----:B------:R-:W-:Y:S02]  /*7f80*/  USHF.L.U32 UR8, UR4, 0x1, URZ ;  /* 0x0000000104087899 */ /* 0x000fe4000800063f */
[----:B------:R-:W-:Y:S01]  /*7f90*/  USHF.L.U64.HI UR5, UR4, 0x1, UR5 ;  /* 0x0000000104057899 */ /* 0x000fe20008010205 */
[----:B--2---:R-:W-:-:S05]  /*7fa0*/  SHF.R.S32.HI R3, RZ, 0x6, R28 ;  /* 0x00000006ff037819 */ /* 0x004fca000001141c */
        /* <DEDUP_REMOVED lines=18> */
[----:B---3--:R-:W-:-:S03]  /*80d0*/  IMAD.MOV.U32 R28, RZ, RZ, R29 ;  /* 0x000000ffff1c7224 */ /* 0x008fc600078e001d */
[----:B------:R-:W-:Y:S04]  /*80e0*/  STL [R1+0x6c], RZ ;  /* 0x00006cff01007387 */ /* 0x000fe80000100800 */
[----:B------:R-:W-:Y:S04]  /*80f0*/  STL [R1+0x50], RZ ;  /* 0x000050ff01007387 */ /* 0x000fe80000100800 */
[----:B------:R-:W-:Y:S04]  /*8100*/  STL [R1+0x54], RZ ;  /* 0x000054ff01007387 */ /* 0x000fe80000100800 */
[----:B------:R-:W-:Y:S04]  /*8110*/  STL [R1+0x58], RZ ;  /* 0x000058ff01007387 */ /* 0x000fe80000100800 */
[----:B------:R-:W-:Y:S04]  /*8120*/  STL [R1+0x5c], RZ ;  /* 0x00005cff01007387 */ /* 0x000fe80000100800 */
[----:B------:R-:W1:Y:S04]  /*8130*/  S2R R29, SR_TID.X ;  /* 0x00000000001d7919 */ /* 0x000e680000002100 */
[----:B------:R-:W-:Y:S04]  /*8140*/  STL [R1+0x220], RZ ;  /* 0x000220ff01007387 */ /* 0x000fe80000100800 */
[----:B------:R-:W-:Y:S04]  /*8150*/  STL [R1+0x224], RZ ;  /* 0x000224ff01007387 */ /* 0x000fe80000100800 */
[----:B------:R-:W-:Y:S04]  /*8160*/  STL [R1+0x228], RZ ;  /* 0x000228ff01007387 */ /* 0x000fe80000100800 */
[----:B------:R-:W-:Y:S04]  /*8170*/  STL [R1+0x22c], RZ ;  /* 0x00022cff01007387 */ /* 0x000fe80000100800 */
[----:B------:R-:W-:Y:S04]  /*8180*/  STL [R1+0x330], RZ ;  /* 0x000330ff01007387 */ /* 0x000fe80000100800 */
[----:B------:R-:W-:Y:S01]  /*8190*/  STL [R1+0x334], RZ ;  /* 0x000334ff01007387 */ /* 0x000fe20000100800 */
[----:B0-----:R-:W-:-:S03]  /*81a0*/  LOP3.LUT R3, R4, 0x10, RZ, 0x3c, !PT ;  /* 0x0000001004037812 */ /* 0x001fc600078e3cff */
[----:B------:R-:W-:Y:S01]  /*81b0*/  STL [R1+0x338], RZ ;  /* 0x000338ff01007387 */ /* 0x000fe20000100800 */
[----:B------:R-:W-:-:S03]  /*81c0*/  LOP3.LUT R3, R4, 0x30, RZ, 0x3c, !PT ;  /* 0x0000003004037812 */ /* 0x000fc600078e3cff */
[----:B------:R-:W-:Y:S01]  /*81d0*/  STL [R1+0x33c], RZ ;  /* 0x00033cff01007387 */ /* 0x000fe20000100800 */
[----:B------:R-:W-:-:S03]  /*81e0*/  LOP3.LUT R3, R4, 0x70, RZ, 0x3c, !PT ;  /* 0x0000007004037812 */ /* 0x000fc600078e3cff */
[----:B------:R-:W-:Y:S01]  /*81f0*/  STL [R1+0x450], RZ ;  /* 0x000450ff01007387 */ /* 0x000fe20000100800 */
[----:B------:R-:W-:-:S03]  /*8200*/  LOP3.LUT R2, R28, 0x20, RZ, 0x3c, !PT ;  /* 0x000000201c027812 */ /* 0x000fc600078e3cff */
[----:B------:R-:W-:Y:S01]  /*8210*/  STL [R1+0x454], RZ ;  /* 0x000454ff01007387 */ /* 0x000fe20000100800 */
[----:B------:R-:W-:-:S03]  /*8220*/  LOP3.LUT R4, R28, 0x40, RZ, 0x3c, !PT ;  /* 0x000000401c047812 */ /* 0x000fc600078e3cff */
[----:B------:R-:W-:Y:S04]  /*8230*/  STL [R1+0x458], RZ ;  /* 0x000458ff01007387 */ /* 0x000fe80000100800 */
[----:B------:R-:W-:Y:S04]  /*8240*/  STL [R1+0x45c], RZ ;  /* 0x00045cff01007387 */ /* 0x000fe80000100800 */
[----:B------:R-:W-:Y:S04]  /*8250*/  STL [R1+0x460], RZ ;  /* 0x000460ff01007387 */ /* 0x000fe80000100800 */
[----:B------:R-:W-:Y:S04]  /*8260*/  STL [R1+0x464], RZ ;  /* 0x000464ff01007387 */ /* 0x000fe80000100800 */
[----:B------:R-:W-:Y:S04]  /*8270*/  STL [R1+0x468], RZ ;  /* 0x000468ff01007387 */ /* 0x000fe80000100800 */
[----:B------:R-:W-:Y:S04]  /*8280*/  STL [R1+0x46c], RZ ;  /* 0x00046cff01007387 */ /* 0x000fe80000100800 */
[----:B------:R0:W-:Y:S04]  /*8290*/  STL [R1+0x10f4], R2 ;  /* 0x0010f40201007387 */ /* 0x0001e80000100800 */
[----:B------:R2:W-:Y:S01]  /*82a0*/  STL [R1+0x10f0], R4 ;  /* 0x0010f00401007387 */ /* 0x0005e20000100800 */
[----:B-1----:R-:W-:-:S05]  /*82b0*/  LOP3.LUT R29, R29, 0x7, RZ, 0xc0, !PT ;  /* 0x000000071d1d7812 */ /* 0x002fca00078ec0ff */
[----:B------:R-:W-:Y:S01]  /*82c0*/  IMAD R29, R29, 0x90, RZ ;  /* 0x000000901d1d7824 */ /* 0x000fe200078e02ff */
[----:B------:R-:W-:-:S04]  /*82d0*/  LOP3.LUT R3, R28, 0x60, RZ, 0x3c, !PT ;  /* 0x000000601c037812 */ /* 0x000fc800078e3cff */
[----:B------:R-:W-:-:S04]  /*82e0*/  LOP3.LUT R29, R29, 0x30, R11, 0x78, !PT ;  /* 0x000000301d1d7812 */ /* 0x000fc800078e780b */
[----:B0-2---:R-:W-:Y:S02]  /*82f0*/  LOP3.LUT R2, R29, 0x40, RZ, 0x3c, !PT ;  /* 0x000000401d027812 */ /* 0x005fe400078e3cff */
.L_x_2:
[----:B------:R-:W2:Y:S01]  /*8300*/  LDL.64 R4, [R1+0x5f8] ;  /* 0x0005f80001047983 */ /* 0x000ea20000100a00 */
[----:B0-----:R-:W-:-:S03]  /*8310*/  IMAD.MOV.U32 R2, RZ, RZ, c[0x0][0x180] ;  /* 0x00006000ff027624 */ /* 0x001fc600078e00ff */
[----:B--2---:R0:W-:Y:S04]  /*8320*/  STL [R1+0x25d0], R5 ;  /* 0x0025d00501007387 */ /* 0x0041e80000100800 */
[----:B0-----:R-:W2:Y:S04]  /*8330*/  LDL R5, [R1+0x7d0] ;  /* 0x0007d00001057983 */ /* 0x001ea80000100800 */
[----:B-----5:R-:W-:Y:S04]  /*8340*/  STL [R1+0x22e0], R15 ;  /* 0x0022e00f01007387 */ /* 0x020fe80000100800 */
[----:B------:R-:W-:Y:S04]  /*8350*/  STL [R1+0x22e8], R15 ;  /* 0x0022e80f01007387 */ /* 0x000fe80000100800 */
        /* <DEDUP_REMOVED lines=72> */
[----:B------:R-:W-:Y:S01]  /*87e0*/  STL [R1+0x2530], R15 ;  /* 0x0025300f01007387 */ /* 0x000fe20000100800 */
[----:B--2---:R-:W-:-:S03]  /*87f0*/  IMAD R2, R5, -0x40, R2 ;  /* 0xffffffc005027824 */ /* 0x004fc600078e0202 */
        /* <DEDUP_REMOVED lines=113> */
[----:B------:R0:W-:Y:S04]  /*8f10*/  STL [R1+0x25cc], R14 ;  /* 0x0025cc0e01007387 */ /* 0x0001e80000100800 */
        /* <DEDUP_REMOVED lines=24> */
[----:B------:R-:W2:Y:S01]  /*90a0*/  LDL.LU R5, [R1+0x25d0] ;  /* 0x0025d00001057983 */ /* 0x000ea20000300800 */
[----:B------:R-:W-:-:S02]  /*90b0*/  ISETP.GT.AND P0, PT, R2, RZ, PT ;  /* 0x000000ff0200720c */ /* 0x000fc40003f04270 */
[----:B0-----:R-:W-:Y:S02]  /*90c0*/  PRMT R14, RZ, 0x7610, R14 ;  /* 0x00007610ff0e7816 */ /* 0x001fe4000000000e */
[----:B------:R-:W-:Y:S02]  /*90d0*/  PRMT R15, RZ, 0x7610, R15 ;  /* 0x00007610ff0f7816 */ /* 0x000fe4000000000f */
[----:B------:R-:W-:-:S07]  /*90e0*/  ISETP.GT.AND P1, PT, R2, 0x1, PT ;  /* 0x000000010200780c */ /* 0x000fce0003f24270 */
[----:B--2---:R-:W2:Y:S04]  /*90f0*/  @P0 LDG.E.U16 R14, [R4.64] ;  /* 0x00000006040e0981 */ /* 0x004ea8000c1e1500 */
[----:B--2---:R0:W-:Y:S04]  /*9100*/  STL [R1+0x7bc], R14 ;  /* 0x0007bc0e01007387 */ /* 0x0041e80000100800 */
[----:B0-----:R-:W2:Y:S04]  /*9110*/  LDL.LU R14, [R1+0x25cc] ;  /* 0x0025cc00010e7983 */ /* 0x001ea80000300800 */
[----:B------:R-:W3:Y:S01]  /*9120*/  LDL.64 R4, [R1+0x5f0] ;  /* 0x0005f00001047983 */ /* 0x000ee20000100a00 */
[----:B--2---:R-:W-:-:S03]  /*9130*/  PRMT R14, RZ, 0x7610, R14 ;  /* 0x00007610ff0e7816 */ /* 0x004fc6000000000e */
[----:B---3--:R-:W2:Y:S04]  /*9140*/  @P0 LDG.E.U16 R15, [R4.64] ;  /* 0x00000006040f0981 */ /* 0x008ea8000c1e1500 */
        /* <DEDUP_REMOVED lines=12> */
[----:B------:R-:W3:Y:S04]  /*9210*/  LDL R4, [R1+0xe50] ;  /* 0x000e500001047983 */ /* 0x000ee80000100800 */
[----:B------:R-:W3:Y:S01]  /*9220*/  LDL R5, [R1+0xe54] ;  /* 0x000e540001057983 */ /* 0x000ee20000100800 */
[----:B------:R-:W-:-:S02]  /*9230*/  ISETP.GT.AND P0, PT, R2, 0x2, PT ;  /* 0x000000020200780c */ /* 0x000fc40003f04270 */
[----:B--2---:R-:W-:Y:S02]  /*9240*/  PRMT R15, RZ, 0x7610, R15 ;  /* 0x00007610ff0f7816 */ /* 0x004fe4000000000f */
[----:B---3--:R-:W-:-:S04]  /*9250*/  @P1 LOP3.LUT R5, R5, R4, RZ, 0x3c, !PT ;  /* 0x0000000405051212 */ /* 0x008fc800078e3cff */
[----:B------:R-:W-:-:S04]  /*9260*/  @P1 LOP3.LUT R4, R5, R4, RZ, 0x3c, !PT ;  /* 0x0000000405041212 */ /* 0x000fc800078e3cff */
[----:B------:R-:W-:-:S05]  /*9270*/  @P1 LOP3.LUT R5, R5, R4, RZ, 0x3c, !PT ;  /* 0x0000000405051212 */ /* 0x000fca00078e3cff */
[----:B------:R-:W2:Y:S04]  /*9280*/  @P1 LDG.E.U16 R14, [R4.64] ;  /* 0x00000006040e1981 */ /* 0x000ea8000c1e1500 */
[----:B--2---:R0:W-:Y:S04]  /*9290*/  STL [R1+0x7ac], R14 ;  /* 0x0007ac0e01007387 */ /* 0x0041e80000100800 */
[----:B0-----:R-:W2:Y:S04]  /*92a0*/  LDL.LU R14, [R1+0x25bc] ;  /* 0x0025bc00010e7983 */ /* 0x001ea80000300800 */
[----:B------:R-:W3:Y:S04]  /*92b0*/  LDL R4, [R1+0xe48] ;  /* 0x000e480001047983 */ /* 0x000ee80000100800 */
[----:B------:R-:W3:Y:S01]  /*92c0*/  LDL R5, [R1+0xe4c] ;  /* 0x000e4c0001057983 */ /* 0x000ee20000100800 */
[----:B--2---:R-:W-:-:S02]  /*92d0*/  PRMT R14, RZ, 0x7610, R14 ;  /* 0x00007610ff0e7816 */ /* 0x004fc4000000000e */
        /* <DEDUP_REMOVED lines=1402> */
[----:B0-----:R-:W2:Y:S01]  /*ea80*/  LDL.LU R14, [R1+0x235c] ;  /* 0x00235c00010e7983 */ /* 0x001ea20000300800 */
[----:B------:R-:W3:Y:S02]  /*ea90*/  LDL R4, [R1+0x988] ;  /* 0x0009880001047983 */ /* 0x000ee40000100800 */
[----:B------:R-:W3:Y:S01]  /*eaa0*/  LDL R5, [R1+0x98c] ;  /* 0x00098c0001057983 */ /* 0x000ee20000100800 */
[----:B--2---:R-:W-:-:S02]  /*eab0*/  PRMT R14, RZ, 0x7610, R14 ;  /* 0x00007610ff0e7816 */ /* 0x004fc4000000000e */
        /* <DEDUP_REMOVED lines=276> */
[----:B------:R-:W-:-:S02]  /*fc00*/  PRMT R29, RZ, 0x7610, R29 ;  /* 0x00007610ff1d7816 */ /* 0x000fc4000000001d */
[----:B------:R-:W-:Y:S02]  /*fc10*/  PRMT R28, RZ, 0x7610, R28 ;  /* 0x00007610ff1c7816 */ /* 0x000fe4000000001c */
[----:B------:R-:W-:Y:S02]  /*fc20*/  ISETP.GT.AND P1, PT, R2, 0x30, PT ;  /* 0x000000300200780c */ /* 0x000fe40003f24270 */
        /* <DEDUP_REMOVED lines=8> */
[----:B------:R-:W3:Y:S02]  /*fcb0*/  LDL R5, [R1+0x894] ;  /* 0x0008940001057983 */ /* 0x000ee40000100800 */
[----:B---3--:R-:W-:-:S04]  /*fcc0*/  @P0 LOP3.LUT R5, R5, R4, RZ, 0x3c, !PT ;  /* 0x0000000405050212 */ /* 0x008fc800078e3cff */
[----:B------:R-:W-:-:S04]  /*fcd0*/  @P0 LOP3.LUT R4, R5, R4, RZ, 0x3c, !PT ;  /* 0x0000000405040212 */ /* 0x000fc800078e3cff */
[----:B------:R-:W-:-:S05]  /*fce0*/  @P0 LOP3.LUT R5, R5, R4, RZ, 0x3c, !PT ;  /* 0x0000000405050212 */ /* 0x000fca00078e3cff */
[----:B------:R-:W3:Y:S04]  /*fcf0*/  @P0 LDG.E.U16 R14, [R4.64] ;  /* 0x00000006040e0981 */ /* 0x000ee8000c1e1500 */
[----:B---3--:R0:W-:Y:S04]  /*fd00*/  STL [R1+0x194], R14 ;  /* 0x0001940e01007387 */ /* 0x0081e80000100800 */
[----:B0-----:R-:W3:Y:S01]  /*fd10*/  LDL.LU R14, [R1+0x22dc] ;  /* 0x0022dc00010e7983 */ /* 0x001ee20000300800 */
[----:B------:R-:W4:Y:S02]  /*fd20*/  LDL R4, [R1+0x888] ;  /* 0x0008880001047983 */ /* 0x000f240000100800 */
[----:B------:R-:W4:Y:S02]  /*fd30*/  LDL R5, [R1+0x88c] ;  /* 0x00088c0001057983 */ /* 0x000f240000100800 */
[----:B----4-:R-:W-:-:S04]  /*fd40*/  @P0 LOP3.LUT R5, R5, R4, RZ, 0x3c, !PT ;  /* 0x0000000405050212 */ /* 0x010fc800078e3cff */
[----:B------:R-:W-:-:S04]  /*fd50*/  @P0 LOP3.LUT R4, R5, R4, RZ, 0x3c, !PT ;  /* 0x0000000405040212 */ /* 0x000fc800078e3cff */
[----:B------:R-:W-:-:S05]  /*fd60*/  @P0 LOP3.LUT R5, R5, R4, RZ, 0x3c, !PT ;  /* 0x0000000405050212 */ /* 0x000fca00078e3cff */
[----:B------:R-:W4:Y:S04]  /*fd70*/  @P0 LDG.E.U16 R29, [R4.64] ;  /* 0x00000006041d0981 */ /* 0x000f28000c1e1500 */
[----:B----4-:R0:W-:Y:S04]  /*fd80*/  STL [R1+0x18c], R29 ;  /* 0x00018c1d01007387 */ /* 0x0101e80000100800 */
[----:B0-----:R-:W4:Y:S01]  /*fd90*/  LDL.LU R29, [R1+0x22d8] ;  /* 0x0022d800011d7983 */ /* 0x001f220000300800 */
[----:B------:R-:W2:Y:S02]  /*fda0*/  LDL R4, [R1+0x880] ;  /* 0x0008800001047983 */ /* 0x000ea40000100800 */
[----:B------:R-:W2:Y:S01]  /*fdb0*/  LDL R5, [R1+0x884] ;  /* 0x0008840001057983 */ /* 0x000ea20000100800 */
[----:B------:R-:W-:-:S02]  /*fdc0*/  PRMT R27, RZ, 0x7610, R27 ;  /* 0x00007610ff1b7816 */ /* 0x000fc4000000001b */
[----:B--2---:R-:W-:-:S04]  /*fdd0*/  @P0 LOP3.LUT R5, R5, R4, RZ, 0x3c, !PT ;  /* 0x0000000405050212 */ /* 0x004fc800078e3cff */
[----:B------:R-:W-:-:S04]  /*fde0*/  @P0 LOP3.LUT R4, R5, R4, RZ, 0x3c, !PT ;  /* 0x0000000405040212 */ /* 0x000fc800078e3cff */
[----:B------:R-:W-:-:S05]  /*fdf0*/  @P0 LOP3.LUT R5, R5, R4, RZ, 0x3c, !PT ;  /* 0x0000000405050212 */ /* 0x000fca00078e3cff */
[----:B------:R-:W2:Y:S04]  /*fe00*/  @P0 LDG.E.U16 R28, [R4.64] ;  /* 0x00000006041c0981 */ /* 0x000ea8000c1e1500 */
[----:B--2---:R0:W-:Y:S04]  /*fe10*/  STL [R1+0x184], R28 ;  /* 0x0001841c01007387 */ /* 0x0041e80000100800 */
[----:B0-----:R-:W2:Y:S01]  /*fe20*/  LDL.LU R28, [R1+0x22d4] ;  /* 0x0022d400011c7983 */ /* 0x001ea20000300800 */
        /* <DEDUP_REMOVED lines=19> */
[----:B------:R-:W2:Y:S02]  /*ff60*/  LDL R5, [R1+0x864] ;  /* 0x0008640001057983 */ /* 0x000ea40000100800 */
        /* <DEDUP_REMOVED lines=9> */
[----:B------:R-:W-:Y:S02]  /*10000*/  ISETP.GT.AND P2, PT, R2, 0x31, PT ;  /* 0x000000310200780c */ /* 0x000fe40003f44270 */
        /* <DEDUP_REMOVED lines=49> */
[----:B------:R0:W2:Y:S04]  /*10320*/  @P1 LDG.E.U16 R15, [R4.64] ;  /* 0x00000006040f1981 */ /* 0x0000a8000c1e1500 */
[----:B0-----:R-:W3:Y:S04]  /*10330*/  LDL R4, [R1+0x828] ;  /* 0x0008280001047983 */ /* 0x001ee80000100800 */
[----:B------:R-:W3:Y:S01]  /*10340*/  LDL R5, [R1+0x82c] ;  /* 0x00082c0001057983 */ /* 0x000ee20000100800 */
[----:B------:R-:W-:-:S03]  /*10350*/  PRMT R17, RZ, 0x7610, R17 ;  /* 0x00007610ff117816 */ /* 0x000fc60000000011 */
[----:B--2---:R0:W-:Y:S04]  /*10360*/  STL [R1+0x7c], R15 ;  /* 0x00007c0f01007387 */ /* 0x0041e80000100800 */
[----:B0-----:R-:W2:Y:S01]  /*10370*/  LDL R15, [R1+0x804] ;  /* 0x00080400010f7983 */ /* 0x001ea20000100800 */
[----:B---3--:R-:W-:-:S04]  /*10380*/  @P1 LOP3.LUT R5, R5, R4, RZ, 0x3c, !PT ;  /* 0x0000000405051212 */ /* 0x008fc800078e3cff */
[----:B------:R-:W-:-:S04]  /*10390*/  @P1 LOP3.LUT R4, R5, R4, RZ, 0x3c, !PT ;  /* 0x0000000405041212 */ /* 0x000fc800078e3cff */
[----:B------:R-:W-:-:S05]  /*103a0*/  @P1 LOP3.LUT R5, R5, R4, RZ, 0x3c, !PT ;  /* 0x0000000405051212 */ /* 0x000fca00078e3cff */
[----:B------:R-:W3:Y:S04]  /*103b0*/  @P1 LDG.E.U16 R17, [R4.64] ;  /* 0x0000000604111981 */ /* 0x000ee8000c1e1500 */
[----:B---3--:R0:W-:Y:S04]  /*103c0*/  STL [R1+0x74], R17 ;  /* 0x0000741101007387 */ /* 0x0081e80000100800 */
[----:B0-----:R-:W3:Y:S01]  /*103d0*/  LDL.LU R17, [R1+0x22b0] ;  /* 0x0022b00001117983 */ /* 0x001ee20000300800 */
        /* <DEDUP_REMOVED lines=34> */
[----:B------:R-:W2:Y:S01]  /*10600*/  @P2 LDG.E.U16 R12, [R4.64] ;  /* 0x00000006040c2981 */ /* 0x000ea2000c1e1500 */
[----:B------:R-:W-:-:S03]  /*10610*/  PRMT R11, RZ, 0x7610, R11 ;  /* 0x00007610ff0b7816 */ /* 0x000fc6000000000b */
[----:B--2---:R0:W-:Y:S04]  /*10620*/  STL [R1+0x34], R12 ;  /* 0x0000340c01007387 */ /* 0x0041e80000100800 */
[----:B0-----:R-:W2:Y:S01]  /*10630*/  LDL.LU R12, [R1+0x22a0] ;  /* 0x0022a000010c7983 */ /* 0x001ea20000300800 */
[----:B------:R-:W2:Y:S02]  /*10640*/  LDL R5, [R1+0x800] ;  /* 0x0008000001057983 */ /* 0x000ea40000100800 */
[----:B------:R-:W-:Y:S02]  /*10650*/  @P2 IMAD.MOV.U32 R4, RZ, RZ, R15 ;  /* 0x000000ffff042224 */ /* 0x000fe400078e000f */
[----:B------:R-:W3:Y:S04]  /*10660*/  LDL R15, [R1+0xe68] ;  /* 0x000e6800010f7983 */ /* 0x000ee80000100800 */
[----:B--2---:R-:W2:Y:S04]  /*10670*/  @P2 LDG.E.U16 R11, [R4.64] ;  /* 0x00000006040b2981 */ /* 0x004ea8000c1e1500 */
        /* <DEDUP_REMOVED lines=41> */
[----:B---3--:R-:W-:Y:S01]  /*10910*/  @P1 IMAD.MOV.U32 R4, RZ, RZ, R15 ;  /* 0x000000ffff041224 */ /* 0x008fe200078e000f */
[----:B------:R-:W-:Y:S02]  /*10920*/  ISETP.GT.AND P2, PT, R2, 0x38, PT ;  /* 0x000000380200780c */ /* 0x000fe40003f44270 */
[----:B------:R-:W-:Y:S01]  /*10930*/  PRMT R7, RZ, 0x7610, R7 ;  /* 0x00007610ff077816 */ /* 0x000fe20000000007 */
[----:B------:R-:W3:Y:S04]  /*10940*/  LDL R15, [R1+0xe64] ;  /* 0x000e6400010f7983 */ /* 0x000ee80000100800 */
[----:B--2---:R0:W2:Y:S04]  /*10950*/  @P1 LDG.E.U16 R14, [R4.64] ;  /* 0x00000006040e1981 */ /* 0x0040a8000c1e1500 */
[----:B0-----:R-:W2:Y:S04]  /*10960*/  LDL R4, [R1+0xec4] ;  /* 0x000ec40001047983 */ /* 0x001ea80000100800 */
[----:B------:R-:W2:Y:S02]  /*10970*/  LDL R5, [R1+0xecc] ;  /* 0x000ecc0001057983 */ /* 0x000ea40000100800 */
[----:B--2---:R-:W-:-:S04]  /*10980*/  @P2 LOP3.LUT R5, R5, R4, RZ, 0x3c, !PT ;  /* 0x0000000405052212 */ /* 0x004fc800078e3cff */
[----:B------:R-:W-:-:S04]  /*10990*/  @P2 LOP3.LUT R4, R5, R4, RZ, 0x3c, !PT ;  /* 0x0000000405042212 */ /* 0x000fc800078e3cff */
[----:B------:R-:W-:-:S05]  /*109a0*/  @P2 LOP3.LUT R5, R5, R4, RZ, 0x3c, !PT ;  /* 0x0000000405052212 */ /* 0x000fca00078e3cff */
[----:B------:R-:W2:Y:S04]  /*109b0*/  @P2 LDG.E.U16 R7, [R4.64] ;  /* 0x0000000604072981 */ /* 0x000ea8000c1e1500 */
[----:B------:R0:W-:Y:S04]  /*109c0*/  STL [R1+0xc], R14 ;  /* 0x00000c0e01007387 */ /* 0x0001e80000100800 */
[----:B0-----:R-:W3:Y:S04]  /*109d0*/  LDL R14, [R1+0xe6c] ;  /* 0x000e6c00010e7983 */ /* 0x001ee80000100800 */
        /* <DEDUP_REMOVED lines=18> */
[----:B--2---:R0:W-:Y:S04]  /*10b00*/  STL [R1], R3 ;  /* 0x0000000301007387 */ /* 0x0041e80000100800 */
[----:B0-----:R-:W2:Y:S01]  /*10b10*/  LDL.LU R3, [R1+0x2280] ;  /* 0x0022800001037983 */ /* 0x001ea20000300800 */
[----:B------:R-:W2:Y:S02]  /*10b20*/  LDL R4, [R1+0xedc] ;  /* 0x000edc0001047983 */ /* 0x000ea40000100800 */
[----:B------:R-:W2:Y:S01]  /*10b30*/  LDL R5, [R1+0xee8] ;  /* 0x000ee80001057983 */ /* 0x000ea20000100800 */
[----:B----4-:R-:W-:-:S02]  /*10b40*/  PRMT R29, RZ, 0x7610, R29 ;  /* 0x00007610ff1d7816 */ /* 0x010fc4000000001d */
[----:B------:R-:W-:Y:S02]  /*10b50*/  ISETP.GT.AND P1, PT, R2, 0x35, PT ;  /* 0x000000350200780c */ /* 0x000fe40003f24270 */
[----:B--2---:R-:W-:-:S04]  /*10b60*/  @P2 LOP3.LUT R5, R5, R4, RZ, 0x3c, !PT ;  /* 0x0000000405052212 */ /* 0x004fc800078e3cff */
[----:B------:R-:W-:-:S04]  /*10b70*/  @P2 LOP3.LUT R4, R5, R4, RZ, 0x3c, !PT ;  /* 0x0000000405042212 */ /* 0x000fc800078e3cff */
[----:B------:R-:W-:-:S05]  /*10b80*/  @P2 LOP3.LUT R5, R5, R4, RZ, 0x3c, !PT ;  /* 0x0000000405052212 */ /* 0x000fca00078e3cff */
[----:B------:R3:W2:Y:S01]  /*10b90*/  @P2 LDG.E.U16 R29, [R4.64] ;  /* 0x00000006041d2981 */ /* 0x0006a2000c1e1500 */
[----:B------:R-:W-:Y:S01]  /*10ba0*/  PRMT R28, RZ, 0x7610, R28 ;  /* 0x00007610ff1c7816 */ /* 0x000fe2000000001c */
[----:B---3--:R-:W-:Y:S02]  /*10bb0*/  @P1 IMAD.MOV.U32 R4, RZ, RZ, R14 ;  /* 0x000000ffff041224 */ /* 0x008fe400078e000e */
[----:B------:R-:W-:-:S05]  /*10bc0*/  @P1 IMAD.MOV.U32 R5, RZ, RZ, R15 ;  /* 0x000000ffff051224 */ /* 0x000fca00078e000f */
[----:B------:R0:W3:Y:S04]  /*10bd0*/  @P1 LDG.E.U16 R28, [R4.64] ;  /* 0x00000006041c1981 */ /* 0x0000e8000c1e1500 */
[----:B--2---:R1:W-:Y:S01]  /*10be0*/  STL [R1+0x2270], R29 ;  /* 0x0022701d01007387 */ /* 0x0043e20000100800 */
[----:B0-----:R-:W2:Y:S02]  /*10bf0*/  LDL R4, [R1+0xee4] ;  /* 0x000ee40001047983 */ /* 0x001ea40000100800 */
[----:B------:R-:W2:Y:S01]  /*10c00*/  LDL R5, [R1+0xeec] ;  /* 0x000eec0001057983 */ /* 0x000ea20000100800 */
[----:B------:R-:W-:Y:S02]  /*10c10*/  ISETP.GT.AND P2, PT, R2, 0x39, PT ;  /* 0x000000390200780c */ /* 0x000fe40003f44270 */
[----:B------:R-:W-:Y:S01]  /*10c20*/  PRMT R27, RZ, 0x7610, R27 ;  /* 0x00007610ff1b7816 */ /* 0x000fe2000000001b */
[----:B------:R-:W4:Y:S04]  /*10c30*/  LDL R15, [R1+0xefc] ;  /* 0x000efc00010f7983 */ /* 0x000f280000100800 */
[----:B------:R-:W4:Y:S04]  /*10c40*/  LDL R14, [R1+0xf08] ;  /* 0x000f0800010e7983 */ /* 0x000f280000100800 */
[----:B-1----:R-:W4:Y:S04]  /*10c50*/  LDL R29, [R1+0xf00] ;  /* 0x000f0000011d7983 */ /* 0x002f280000100800 */
[----:B---3--:R0:W-:Y:S04]  /*10c60*/  STL [R1+0x21cc], R28 ;  /* 0x0021cc1c01007387 */ /* 0x0081e80000100800 */
[----:B0-----:R-:W3:Y:S01]  /*10c70*/  LDL R28, [R1+0xef0] ;  /* 0x000ef000011c7983 */ /* 0x001ee20000100800 */
[----:B--2---:R-:W-:-:S04]  /*10c80*/  @P2 LOP3.LUT R5, R5, R4, RZ, 0x3c, !PT ;  /* 0x0000000405052212 */ /* 0x004fc800078e3cff */
[----:B------:R-:W-:-:S04]  /*10c90*/  @P2 LOP3.LUT R4, R5, R4, RZ, 0x3c, !PT ;  /* 0x0000000405042212 */ /* 0x000fc800078e3cff */
[----:B------:R-:W-:-:S05]  /*10ca0*/  @P2 LOP3.LUT R5, R5, R4, RZ, 0x3c, !PT ;  /* 0x0000000405052212 */ /* 0x000fca00078e3cff */
[----:B------:R0:W2:Y:S04]  /*10cb0*/  @P2 LDG.E.U16 R27, [R4.64] ;  /* 0x00000006041b2981 */ /* 0x0000a8000c1e1500 */
[----:B0-----:R-:W2:Y:S04]  /*10cc0*/  LDL R4, [R1+0xed8] ;  /* 0x000ed80001047983 */ /* 0x001ea80000100800 */
[----:B------:R-:W2:Y:S01]  /*10cd0*/  LDL R5, [R1+0xef4] ;  /* 0x000ef40001057983 */ /* 0x000ea20000100800 */
[----:B------:R-:W-:Y:S02]  /*10ce0*/  PRMT R23, RZ, 0x7610, R23 ;  /* 0x00007610ff177816 */ /* 0x000fe40000000017 */
[----:B------:R-:W-:-:S02]  /*10cf0*/  PRMT R22, RZ, 0x7610, R22 ;  /* 0x00007610ff167816 */ /* 0x000fc40000000016 */
[----:B--2---:R-:W-:-:S04]  /*10d00*/  @P2 LOP3.LUT R5, R5, R4, RZ, 0x3c, !PT ;  /* 0x0000000405052212 */ /* 0x004fc800078e3cff */
[----:B------:R-:W-:-:S04]  /*10d10*/  @P2 LOP3.LUT R4, R5, R4, RZ, 0x3c, !PT ;  /* 0x0000000405042212 */ /* 0x000fc800078e3cff */
[----:B------:R-:W-:-:S05]  /*10d20*/  @P2 LOP3.LUT R5, R5, R4, RZ, 0x3c, !PT ;  /* 0x0000000405052212 */ /* 0x000fca00078e3cff */
[----:B------:R4:W2:Y:S02]  /*10d30*/  @P2 LDG.E.U16 R23, [R4.64] ;  /* 0x0000000604172981 */ /* 0x0008a4000c1e1500 */
[----:B----4-:R-:W-:Y:S02]  /*10d40*/  @P2 IMAD.MOV.U32 R4, RZ, RZ, R29 ;  /* 0x000000ffff042224 */ /* 0x010fe400078e001d */
[----:B---3--:R-:W-:-:S05]  /*10d50*/  @P2 IMAD.MOV.U32 R5, RZ, RZ, R28 ;  /* 0x000000ffff052224 */ /* 0x008fca00078e001c */
[----:B------:R0:W3:Y:S01]  /*10d60*/  @P2 LDG.E.U16 R22, [R4.64] ;  /* 0x0000000604162981 */ /* 0x0000e2000c1e1500 */
[----:B------:R-:W-:-:S03]  /*10d70*/  PRMT R21, RZ, 0x7610, R21 ;  /* 0x00007610ff157816 */ /* 0x000fc60000000015 */
[----:B------:R1:W-:Y:S01]  /*10d80*/  STL [R1+0x2260], R27 ;  /* 0x0022601b01007387 */ /* 0x0003e20000100800 */
[----:B0-----:R-:W-:Y:S02]  /*10d90*/  @P2 IMAD.MOV.U32 R4, RZ, RZ, R14 ;  /* 0x000000ffff042224 */ /* 0x001fe400078e000e */
[----:B------:R-:W-:Y:S01]  /*10da0*/  @P2 IMAD.MOV.U32 R5, RZ, RZ, R15 ;  /* 0x000000ffff052224 */ /* 0x000fe200078e000f */
[----:B-1----:R-:W4:Y:S04]  /*10db0*/  LDL R27, [R1+0xe74] ;  /* 0x000e7400011b7983 */ /* 0x002f280000100800 */
[----:B------:R0:W4:Y:S04]  /*10dc0*/  @P2 LDG.E.U16 R21, [R4.64] ;  /* 0x0000000604152981 */ /* 0x000128000c1e1500 */
[----:B--2---:R-:W-:Y:S04]  /*10dd0*/  STL [R1+0x2264], R23 ;  /* 0x0022641701007387 */ /* 0x004fe80000100800 */
[----:B---3--:R-:W-:Y:S01]  /*10de0*/  STL [R1+0x2268], R22 ;  /* 0x0022681601007387 */ /* 0x008fe20000100800 */
[----:B0-----:R-:W2:Y:S01]  /*10df0*/  LDL R5, [R1+0x7e4] ;  /* 0x0007e40001057983 */ /* 0x001ea20000100800 */
[----:B------:R-:W-:Y:S01]  /*10e00*/  PRMT R26, RZ, 0x7610, R26 ;  /* 0x00007610ff1a7816 */ /* 0x000fe2000000001a */
[----:B------:R-:W3:Y:S01]  /*10e10*/  LDL R15, [R1+0xef8] ;  /* 0x000ef800010f7983 */ /* 0x000ee20000100800 */
[----:B------:R-:W3:Y:S04]  /*10e20*/  LDL R14, [R1+0xf14] ;  /* 0x000f1400010e7983 */ /* 0x000ee80000100800 */
[----:B------:R-:W3:Y:S04]  /*10e30*/  LDL R29, [R1+0xf10] ;  /* 0x000f1000011d7983 */ /* 0x000ee80000100800 */
[----:B------:R-:W3:Y:S01]  /*10e40*/  LDL R28, [R1+0xf20] ;  /* 0x000f2000011c7983 */ /* 0x000ee20000100800 */
[----:B----4-:R-:W-:-:S03]  /*10e50*/  @P1 IMAD.MOV.U32 R4, RZ, RZ, R27 ;  /* 0x000000ffff041224 */ /* 0x010fc600078e001b */
[----:B------:R0:W-:Y:S01]  /*10e60*/  STL [R1+0x226c], R21 ;  /* 0x00226c1501007387 */ /* 0x0001e20000100800 */
[----:B------:R-:W-:Y:S02]  /*10e70*/  ISETP.GT.AND P2, PT, R2, 0x3a, PT ;  /* 0x0000003a0200780c */ /* 0x000fe40003f44270 */
[----:B------:R-:W-:Y:S01]  /*10e80*/  PRMT R20, RZ, 0x7610, R20 ;  /* 0x00007610ff147816 */ /* 0x000fe20000000014 */
[----:B------:R-:W4:Y:S01]  /*10e90*/  LDL R27, [R1+0xf1c] ;  /* 0x000f1c00011b7983 */ /* 0x000f220000100800 */
[----:B0-----:R-:W3:Y:S04]  /*10ea0*/  LDL R21, [R1+0xf28] ;  /* 0x000f280001157983 */ /* 0x001ee80000100800 */
[----:B--2---:R0:W2:Y:S04]  /*10eb0*/  @P1 LDG.E.U16 R26, [R4.64] ;  /* 0x00000006041a1981 */ /* 0x0040a8000c1e1500 */
[----:B0-----:R-:W2:Y:S04]  /*10ec0*/  LDL R4, [R1+0xf04] ;  /* 0x000f040001047983 */ /* 0x001ea80000100800 */
[----:B------:R-:W2:Y:S02]  /*10ed0*/  LDL R5, [R1+0xf0c] ;  /* 0x000f0c0001057983 */ /* 0x000ea40000100800 */
[----:B--2---:R-:W-:-:S04]  /*10ee0*/  @P2 LOP3.LUT R5, R5, R4, RZ, 0x3c, !PT ;  /* 0x0000000405052212 */ /* 0x004fc800078e3cff */
[----:B------:R-:W-:-:S04]  /*10ef0*/  @P2 LOP3.LUT R4, R5, R4, RZ, 0x3c, !PT ;  /* 0x0000000405042212 */ /* 0x000fc800078e3cff */
[----:B------:R-:W-:-:S05]  /*10f00*/  @P2 LOP3.LUT R5, R5, R4, RZ, 0x3c, !PT ;  /* 0x0000000405052212 */ /* 0x000fca00078e3cff */
[----:B------:R3:W2:Y:S01]  /*10f10*/  @P2 LDG.E.U16 R20, [R4.64] ;  /* 0x0000000604142981 */ /* 0x0006a2000c1e1500 */
[----:B------:R-:W-:Y:S02]  /*10f20*/  PRMT R19, RZ, 0x7610, R19 ;  /* 0x00007610ff137816 */ /* 0x000fe40000000013 */
[----:B------:R-:W-:Y:S01]  /*10f30*/  PRMT R18, RZ, 0x7610, R18 ;  /* 0x00007610ff127816 */ /* 0x000fe20000000012 */
[----:B---3--:R-:W-:Y:S02]  /*10f40*/  @P2 IMAD.MOV.U32 R4, RZ, RZ, R14 ;  /* 0x000000ffff042224 */ /* 0x008fe400078e000e */
[----:B------:R-:W-:-:S05]  /*10f50*/  @P2 IMAD.MOV.U32 R5, RZ, RZ, R15 ;  /* 0x000000ffff052224 */ /* 0x000fca00078e000f */
[----:B------:R0:W3:Y:S04]  /*10f60*/  @P2 LDG.E.U16 R19, [R4.64] ;  /* 0x0000000604132981 */ /* 0x0000e8000c1e1500 */
[----:B------:R1:W-:Y:S01]  /*10f70*/  STL [R1+0x21d0], R26 ;  /* 0x0021d01a01007387 */ /* 0x0003e20000100800 */
[----:B------:R-:W-:Y:S01]  /*10f80*/  PRMT R17, RZ, 0x7610, R17 ;  /* 0x00007610ff117816 */ /* 0x000fe20000000011 */
[----:B0-----:R-:W-:Y:S02]  /*10f90*/  @P2 IMAD.MOV.U32 R4, RZ, RZ, R28 ;  /* 0x000000ffff042224 */ /* 0x001fe400078e001c */
[----:B------:R-:W-:-:S05]  /*10fa0*/  @P2 IMAD.MOV.U32 R5, RZ, RZ, R29 ;  /* 0x000000ffff052224 */ /* 0x000fca00078e001d */
[----:B------:R0:W3:Y:S02]  /*10fb0*/  @P2 LDG.E.U16 R18, [R4.64] ;  /* 0x0000000604122981 */ /* 0x0000e4000c1e1500 */
[----:B0-----:R-:W-:Y:S02]  /*10fc0*/  @P2 IMAD.MOV.U32 R4, RZ, RZ, R21 ;  /* 0x000000ffff042224 */ /* 0x001fe400078e0015 */
[----:B----4-:R-:W-:-:S05]  /*10fd0*/  @P2 IMAD.MOV.U32 R5, RZ, RZ, R27 ;  /* 0x000000ffff052224 */ /* 0x010fca00078e001b */
[----:B------:R-:W4:Y:S04]  /*10fe0*/  @P2 LDG.E.U16 R17, [R4.64] ;  /* 0x0000000604112981 */ /* 0x000f28000c1e1500 */
[----:B--2---:R-:W-:Y:S01]  /*10ff0*/  STL [R1+0x2248], R20 ;  /* 0x0022481401007387 */ /* 0x004fe20000100800 */
[----:B------:R-:W2:Y:S02]  /*11000*/  LDL R15, [R1+0xe70] ;  /* 0x000e7000010f7983 */ /* 0x000ea40000100800 */
[----:B------:R-:W2:Y:S01]  /*11010*/  LDL R14, [R1+0xe80] ;  /* 0x000e8000010e7983 */ /* 0x000ea20000100800 */
[----:B------:R-:W-:Y:S01]  /*11020*/  PRMT R25, RZ, 0x7610, R25 ;  /* 0x00007610ff197816 */ /* 0x000fe20000000019 */
[----:B---3--:R-:W-:Y:S01]  /*11030*/  STL [R1+0x224c], R19 ;  /* 0x00224c1301007387 */ /* 0x008fe20000100800 */
[----:B------:R-:W3:Y:S03]  /*11040*/  LDL R29, [R1+0xf2c] ;  /* 0x000f2c00011d7983 */ /* 0x000ee60000100800 */
[----:B------:R-:W-:Y:S01]  /*11050*/  STL [R1+0x2250], R18 ;  /* 0x0022501201007387 */ /* 0x000fe20000100800 */
[----:B------:R-:W3:Y:S02]  /*11060*/  LDL R28, [R1+0xf18] ;  /* 0x000f1800011c7983 */ /* 0x000ee40000100800 */
[----:B------:R-:W3:Y:S02]  /*11070*/  LDL R27, [R1+0xf34] ;  /* 0x000f3400011b7983 */ /* 0x000ee40000100800 */
[----:B-1----:R-:W3:Y:S01]  /*11080*/  LDL R26, [R1+0xf30] ;  /* 0x000f3000011a7983 */ /* 0x002ee20000100800 */
[----:B------:R-:W3:Y:S04]  /*11090*/  LDL R21, [R1+0xf40] ;  /* 0x000f400001157983 */ /* 0x000ee80000100800 */
[----:B----4-:R-:W-:Y:S01]  /*110a0*/  STL [R1+0x2254], R17 ;  /* 0x0022541101007387 */ /* 0x010fe20000100800 */
[----:B--2---:R-:W-:-:S02]  /*110b0*/  @P1 IMAD.MOV.U32 R5, RZ, RZ, R15 ;  /* 0x000000ffff051224 */ /* 0x004fc400078e000f */
[----:B------:R-:W-:Y:S01]  /*110c0*/  @P1 IMAD.MOV.U32 R4, RZ, RZ, R14 ;  /* 0x000000ffff041224 */ /* 0x000fe200078e000e */
[----:B------:R-:W-:Y:S02]  /*110d0*/  ISETP.GT.AND P2, PT, R2, 0x3b, PT ;  /* 0x0000003b0200780c */ /* 0x000fe40003f44270 */
[----:B------:R-:W-:Y:S02]  /*110e0*/  PRMT R16, RZ, 0x7610, R16 ;  /* 0x00007610ff107816 */ /* 0x000fe40000000010 */
[----:B------:R-:W-:Y:S02]  /*110f0*/  PRMT R13, RZ, 0x7610, R13 ;  /* 0x00007610ff0d7816 */ /* 0x000fe4000000000d */
[----:B------:R-:W-:Y:S01]  /*11100*/  PRMT R12, RZ, 0x7610, R12 ;  /* 0x00007610ff0c7816 */ /* 0x000fe2000000000c */
[----:B------:R0:W2:Y:S04]  /*11110*/  @P1 LDG.E.U16 R25, [R4.64] ;  /* 0x0000000604191981 */ /* 0x0000a8000c1e1500 */
[----:B------:R-:W4:Y:S04]  /*11120*/  LDL R15, [R1+0xf3c] ;  /* 0x000f3c00010f7983 */ /* 0x000f280000100800 */
[----:B------:R-:W2:Y:S04]  /*11130*/  LDL R14, [R1+0xf48] ;  /* 0x000f4800010e7983 */ /* 0x000ea80000100800 */
[----:B0-----:R-:W2:Y:S01]  /*11140*/  LDL R5, [R1+0xf24] ;  /* 0x000f240001057983 */ /* 0x001ea20000100800 */
[----:B---3--:R-:W-:-:S05]  /*11150*/  @P2 IMAD.MOV.U32 R4, RZ, RZ, R29 ;  /* 0x000000ffff042224 */ /* 0x008fca00078e001d */
[----:B--2---:R0:W2:Y:S02]  /*11160*/  @P2 LDG.E.U16 R16, [R4.64] ;  /* 0x0000000604102981 */ /* 0x0040a4000c1e1500 */
[----:B0-----:R-:W-:Y:S02]  /*11170*/  @P2 IMAD.MOV.U32 R4, RZ, RZ, R27 ;  /* 0x000000ffff042224 */ /* 0x001fe400078e001b */
[----:B------:R-:W-:-:S05]  /*11180*/  @P2 IMAD.MOV.U32 R5, RZ, RZ, R28 ;  /* 0x000000ffff052224 */ /* 0x000fca00078e001c */
[----:B------:R0:W3:Y:S02]  /*11190*/  @P2 LDG.E.U16 R13, [R4.64] ;  /* 0x00000006040d2981 */ /* 0x0000e4000c1e1500 */
[----:B0-----:R-:W-:Y:S02]  /*111a0*/  @P2 IMAD.MOV.U32 R4, RZ, RZ, R21 ;  /* 0x000000ffff042224 */ /* 0x001fe400078e0015 */
[----:B------:R-:W-:-:S05]  /*111b0*/  @P2 IMAD.MOV.U32 R5, RZ, RZ, R26 ;  /* 0x000000ffff052224 */ /* 0x000fca00078e001a */
[----:B------:R4:W3:Y:S04]  /*111c0*/  @P2 LDG.E.U16 R12, [R4.64] ;  /* 0x00000006040c2981 */ /* 0x0008e8000c1e1500 */
[----:B------:R0:W-:Y:S01]  /*111d0*/  STL [R1+0x21d4], R25 ;  /* 0x0021d41901007387 */ /* 0x0001e20000100800 */
[----:B----4-:R-:W-:-:S03]  /*111e0*/  @P2 IMAD.MOV.U32 R5, RZ, RZ, R15 ;  /* 0x000000ffff052224 */ /* 0x010fc600078e000f */
[----:B--2---:R-:W-:Y:S01]  /*111f0*/  STL [R1+0x222c], R16 ;  /* 0x00222c1001007387 */ /* 0x004fe20000100800 */
[----:B------:R-:W2:Y:S02]  /*11200*/  LDL R28, [R1+0xe7c] ;  /* 0x000e7c00011c7983 */ /* 0x000ea40000100800 */
[----:B------:R-:W4:Y:S01]  /*11210*/  LDL R27, [R1+0xe88] ;  /* 0x000e8800011b7983 */ /* 0x000f220000100800 */
[----:B---3--:R-:W-:Y:S01]  /*11220*/  STL [R1+0x2230], R13 ;  /* 0x0022300d01007387 */ /* 0x008fe20000100800 */
[----:B0-----:R-:W3:Y:S02]  /*11230*/  LDL R25, [R1+0xf44] ;  /* 0x000f440001197983 */ /* 0x001ee40000100800 */
[----:B------:R-:W3:Y:S01]  /*11240*/  LDL R21, [R1+0xf4c] ;  /* 0x000f4c0001157983 */ /* 0x000ee20000100800 */
[----:B------:R0:W-:Y:S01]  /*11250*/  STL [R1+0x2234], R12 ;  /* 0x0022340c01007387 */ /* 0x0001e20000100800 */
[----:B------:R-:W3:Y:S02]  /*11260*/  LDL R26, [R1+0xf38] ;  /* 0x000f3800011a7983 */ /* 0x000ee40000100800 */
[----:B------:R-:W3:Y:S01]  /*11270*/  LDL R15, [R1+0xf54] ;  /* 0x000f5400010f7983 */ /* 0x000ee20000100800 */
[----:B------:R-:W-:Y:S01]  /*11280*/  PRMT R11, RZ, 0x7610, R11 ;  /* 0x00007610ff0b7816 */ /* 0x000fe2000000000b */
[----:B------:R-:W-:Y:S01]  /*11290*/  @P2 IMAD.MOV.U32 R4, RZ, RZ, R14 ;  /* 0x000000ffff042224 */ /* 0x000fe200078e000e */
[----:B------:R-:W-:-:S02]  /*112a0*/  PRMT R24, RZ, 0x7610, R24 ;  /* 0x00007610ff187816 */ /* 0x000fc40000000018 */
[----:B------:R-:W-:Y:S02]  /*112b0*/  PRMT R10, RZ, 0x7610, R10 ;  /* 0x00007610ff0a7816 */ /* 0x000fe4000000000a */
[----:B------:R-:W-:Y:S01]  /*112c0*/  PRMT R9, RZ, 0x7610, R9 ;  /* 0x00007610ff097816 */ /* 0x000fe20000000009 */
[----:B------:R-:W3:Y:S04]  /*112d0*/  LDL R14, [R1+0xf50] ;  /* 0x000f5000010e7983 */ /* 0x000ee80000100800 */
[----:B------:R2:W3:Y:S01]  /*112e0*/  @P2 LDG.E.U16 R11, [R4.64] ;  /* 0x00000006040b2981 */ /* 0x0004e2000c1e1500 */
[----:B------:R-:W-:-:S03]  /*112f0*/  ISETP.GT.AND P2, PT, R2, 0x3c, PT ;  /* 0x0000003c0200780c */ /* 0x000fc60003f44270 */
[----:B0-----:R-:W3:Y:S01]  /*11300*/  LDL R12, [R1+0xf60] ;  /* 0x000f6000010c7983 */ /* 0x001ee20000100800 */
[----:B--2---:R-:W-:Y:S02]  /*11310*/  @P1 IMAD.MOV.U32 R5, RZ, RZ, R28 ;  /* 0x000000ffff051224 */ /* 0x004fe400078e001c */
[----:B----4-:R-:W-:-:S05]  /*11320*/  @P1 IMAD.MOV.U32 R4, RZ, RZ, R27 ;  /* 0x000000ffff041224 */ /* 0x010fca00078e001b */
[----:B------:R3:W2:Y:S02]  /*11330*/  @P1 LDG.E.U16 R24, [R4.64] ;  /* 0x0000000604181981 */ /* 0x0006a4000c1e1500 */
[----:B---3--:R-:W-:Y:S02]  /*11340*/  @P2 IMAD.MOV.U32 R5, RZ, RZ, R25 ;  /* 0x000000ffff052224 */ /* 0x008fe400078e0019 */
[----:B------:R-:W-:-:S05]  /*11350*/  @P2 IMAD.MOV.U32 R4, RZ, RZ, R21 ;  /* 0x000000ffff042224 */ /* 0x000fca00078e0015 */
[----:B------:R0:W3:Y:S02]  /*11360*/  @P2 LDG.E.U16 R10, [R4.64] ;  /* 0x00000006040a2981 */ /* 0x0000e4000c1e1500 */
[----:B0-----:R-:W-:Y:S02]  /*11370*/  @P2 IMAD.MOV.U32 R5, RZ, RZ, R26 ;  /* 0x000000ffff052224 */ /* 0x001fe400078e001a */
[----:B------:R-:W-:-:S05]  /*11380*/  @P2 IMAD.MOV.U32 R4, RZ, RZ, R15 ;  /* 0x000000ffff042224 */ /* 0x000fca00078e000f */
[----:B------:R0:W4:Y:S04]  /*11390*/  @P2 LDG.E.U16 R9, [R4.64] ;  /* 0x0000000604092981 */ /* 0x000128000c1e1500 */
[----:B------:R-:W-:Y:S01]  /*113a0*/  STL [R1+0x2238], R11 ;  /* 0x0022380b01007387 */ /* 0x000fe20000100800 */
[----:B0-----:R-:W-:-:S03]  /*113b0*/  @P2 IMAD.MOV.U32 R5, RZ, RZ, R14 ;  /* 0x000000ffff052224 */ /* 0x001fc600078e000e */
[----:B--2---:R-:W-:Y:S01]  /*113c0*/  STL [R1+0x21d8], R24 ;  /* 0x0021d81801007387 */ /* 0x004fe20000100800 */
[----:B------:R-:W2:Y:S02]  /*113d0*/  LDL R25, [R1+0xf5c] ;  /* 0x000f5c0001197983 */ /* 0x000ea40000100800 */
[----:B------:R-:W2:Y:S01]  /*113e0*/  LDL R21, [R1+0xf68] ;  /* 0x000f680001157983 */ /* 0x000ea20000100800 */
[----:B---3--:R-:W-:Y:S01]  /*113f0*/  STL [R1+0x2210], R10 ;  /* 0x0022100a01007387 */ /* 0x008fe20000100800 */
[----:B------:R-:W3:Y:S02]  /*11400*/  LDL R28, [R1+0xf64] ;  /* 0x000f6400011c7983 */ /* 0x000ee40000100800 */
[----:B------:R-:W3:Y:S01]  /*11410*/  LDL R27, [R1+0xf6c] ;  /* 0x000f6c00011b7983 */ /* 0x000ee20000100800 */
[----:B----4-:R-:W-:Y:S01]  /*11420*/  STL [R1+0x2214], R9 ;  /* 0x0022140901007387 */ /* 0x010fe20000100800 */
[----:B------:R-:W4:Y:S02]  /*11430*/  LDL R15, [R1+0xf58] ;  /* 0x000f5800010f7983 */ /* 0x000f240000100800 */
[----:B------:R-:W4:Y:S01]  /*11440*/  LDL R14, [R1+0xf74] ;  /* 0x000f7400010e7983 */ /* 0x000f220000100800 */
[----:B------:R-:W-:-:S02]  /*11450*/  PRMT R8, RZ, 0x7610, R8 ;  /* 0x00007610ff087816 */ /* 0x000fc40000000008 */
[----:B------:R-:W-:Y:S01]  /*11460*/  ISETP.GT.AND P1, PT, R2, 0x3d, PT ;  /* 0x0000003d0200780c */ /* 0x000fe20003f24270 */
[----:B------:R-:W-:Y:S01]  /*11470*/  @P2 IMAD.MOV.U32 R4, RZ, RZ, R12 ;  /* 0x000000ffff042224 */ /* 0x000fe200078e000c */
[----:B------:R-:W4:Y:S04]  /*11480*/  LDL R26, [R1+0xf70] ;  /* 0x000f7000011a7983 */ /* 0x000f280000100800 */
[----:B------:R-:W4:Y:S04]  /*11490*/  LDL R12, [R1+0xf80] ;  /* 0x000f8000010c7983 */ /* 0x000f280000100800 */
[----:B------:R2:W4:Y:S01]  /*114a0*/  @P2 LDG.E.U16 R8, [R4.64] ;  /* 0x0000000604082981 */ /* 0x000522000c1e1500 */
[----:B------:R-:W-:-:S02]  /*114b0*/  PRMT R7, RZ, 0x7610, R7 ;  /* 0x00007610ff077816 */ /* 0x000fc40000000007 */
[----:B------:R-:W-:Y:S01]  /*114c0*/  PRMT R6, RZ, 0x7610, R6 ;  /* 0x00007610ff067816 */ /* 0x000fe20000000006 */
[----:B--2---:R-:W-:Y:S02]  /*114d0*/  @P2 IMAD.MOV.U32 R5, RZ, RZ, R25 ;  /* 0x000000ffff052224 */ /* 0x004fe400078e0019 */
[----:B------:R-:W-:-:S05]  /*114e0*/  @P2 IMAD.MOV.U32 R4, RZ, RZ, R21 ;  /* 0x000000ffff042224 */ /* 0x000fca00078e0015 */
[----:B------:R3:W2:Y:S02]  /*114f0*/  @P2 LDG.E.U16 R7, [R4.64] ;  /* 0x0000000604072981 */ /* 0x0006a4000c1e1500 */
[----:B---3--:R-:W-:Y:S02]  /*11500*/  @P1 IMAD.MOV.U32 R5, RZ, RZ, R28 ;  /* 0x000000ffff051224 */ /* 0x008fe400078e001c */
[----:B------:R-:W-:-:S05]  /*11510*/  @P1 IMAD.MOV.U32 R4, RZ, RZ, R27 ;  /* 0x000000ffff041224 */ /* 0x000fca00078e001b */
[----:B------:R0:W3:Y:S02]  /*11520*/  @P1 LDG.E.U16 R6, [R4.64] ;  /* 0x0000000604061981 */ /* 0x0000e4000c1e1500 */
[----:B0-----:R-:W-:-:S06]  /*11530*/  PRMT R5, RZ, 0x7610, R5 ;  /* 0x00007610ff057816 */ /* 0x001fcc0000000005 */
[----:B----4-:R0:W4:Y:S01]  /*11540*/  @P1 LDG.E.U16 R5, [R14.64] ;  /* 0x000000060e051981 */ /* 0x010122000c1e1500 */
[----:B------:R-:W-:-:S03]  /*11550*/  PRMT R4, RZ, 0x7610, R4 ;  /* 0x00007610ff047816 */ /* 0x000fc60000000004 */
[----:B------:R-:W-:Y:S01]  /*11560*/  STL [R1+0x2218], R8 ;  /* 0x0022180801007387 */ /* 0x000fe20000100800 */
[----:B------:R-:W4:Y:S02]  /*11570*/  LDL R25, [R1+0xf7c] ;  /* 0x000f7c0001197983 */ /* 0x000f240000100800 */
[----:B------:R-:W4:Y:S02]  /*11580*/  LDL R21, [R1+0xf88] ;  /* 0x000f880001157983 */ /* 0x000f240000100800 */
[----:B0-----:R-:W-:Y:S02]  /*11590*/  @P1 IMAD.MOV.U32 R14, RZ, RZ, R12 ;  /* 0x000000ffff0e1224 */ /* 0x001fe400078e000c */
[----:B------:R-:W-:-:S05]  /*115a0*/  @P1 IMAD.MOV.U32 R15, RZ, RZ, R26 ;  /* 0x000000ffff0f1224 */ /* 0x000fca00078e001a */
[----:B------:R0:W4:Y:S04]  /*115b0*/  @P1 LDG.E.U16 R4, [R14.64] ;  /* 0x000000060e041981 */ /* 0x000128000c1e1500 */
[----:B--2---:R1:W-:Y:S04]  /*115c0*/  STL [R1+0x221c], R7 ;  /* 0x00221c0701007387 */ /* 0x0043e80000100800 */
[----:B---3--:R-:W-:Y:S01]  /*115d0*/  STL [R1+0x21dc], R6 ;  /* 0x0021dc0601007387 */ /* 0x008fe20000100800 */
[----:B------:R-:W2:Y:S02]  /*115e0*/  LDL R29, [R1+0x878] ;  /* 0x00087800011d7983 */ /* 0x000ea40000100800 */
[----:B------:R-:W3:Y:S01]  /*115f0*/  LDL R28, [R1+0x87c] ;  /* 0x00087c00011c7983 */ /* 0x000ee20000100800 */
[----:B----4-:R-:W-:Y:S01]  /*11600*/  STL [R1+0x21e0], R5 ;  /* 0x0021e00501007387 */ /* 0x010fe20000100800 */
[----:B------:R-:W4:Y:S02]  /*11610*/  LDL R27, [R1+0xe84] ;  /* 0x000e8400011b7983 */ /* 0x000f240000100800 */
[----:B------:R-:W4:Y:S01]  /*11620*/  LDL R12, [R1+0xe8c] ;  /* 0x000e8c00010c7983 */ /* 0x000f220000100800 */
[----:B------:R-:W-:Y:S01]  /*11630*/  PRMT R3, RZ, 0x7610, R3 ;  /* 0x00007610ff037816 */ /* 0x000fe20000000003 */
[----:B0-----:R-:W-:-:S02]  /*11640*/  @P1 IMAD.MOV.U32 R14, RZ, RZ, R21 ;  /* 0x000000ffff0e1224 */ /* 0x001fc400078e0015 */
[----:B------:R-:W-:-:S05]  /*11650*/  @P1 IMAD.MOV.U32 R15, RZ, RZ, R25 ;  /* 0x000000ffff0f1224 */ /* 0x000fca00078e0019 */
[----:B------:R2:W4:Y:S01]  /*11660*/  @P1 LDG.E.U16 R3, [R14.64] ;  /* 0x000000060e031981 */ /* 0x000522000c1e1500 */
[----:B------:R-:W-:-:S03]  /*11670*/  ISETP.GT.AND P1, PT, R2, 0x36, PT ;  /* 0x000000360200780c */ /* 0x000fc60003f24270 */
[----:B------:R0:W-:Y:S01]  /*11680*/  STL [R1+0x21e4], R4 ;  /* 0x0021e40401007387 */ /* 0x0001e20000100800 */
[----:B------:R-:W4:Y:S02]  /*11690*/  LDL R26, [R1+0xe78] ;  /* 0x000e7800011a7983 */ /* 0x000f240000100800 */
[----:B-1----:R-:W4:Y:S02]  /*116a0*/  LDL R7, [R1+0xe94] ;  /* 0x000e940001077983 */ /* 0x002f240000100800 */
[----:B------:R-:W4:Y:S01]  /*116b0*/  LDL R25, [R1+0xe90] ;  /* 0x000e900001197983 */ /* 0x000f220000100800 */
[----:B------:R-:W4:Y:S01]  /*116c0*/  LDL R21, [R1+0xea0] ;  /* 0x000ea00001157983 */ /* 0x000f220000100800 */
[----:B0-----:R-:W-:Y:S02]  /*116d0*/  PRMT R4, RZ, 0x7610, R4 ;  /* 0x00007610ff047816 */ /* 0x001fe40000000004 */
[----:B------:R-:W-:Y:S01]  /*116e0*/  PRMT R10, RZ, 0x7610, R10 ;  /* 0x00007610ff0a7816 */ /* 0x000fe2000000000a */
[----:B--2---:R-:W-:-:S02]  /*116f0*/  @P0 IMAD.MOV.U32 R15, RZ, RZ, R29 ;  /* 0x000000ffff0f0224 */ /* 0x004fc400078e001d */
[----:B---3--:R-:W-:-:S05]  /*11700*/  @P0 IMAD.MOV.U32 R14, RZ, RZ, R28 ;  /* 0x000000ffff0e0224 */ /* 0x008fca00078e001c */
[----:B------:R4:W2:Y:S02]  /*11710*/  @P0 LDG.E.U16 R4, [R14.64] ;  /* 0x000000060e040981 */ /* 0x0008a4000c1e1500 */
[----:B----4-:R-:W-:Y:S02]  /*11720*/  @P1 IMAD.MOV.U32 R15, RZ, RZ, R27 ;  /* 0x000000ffff0f1224 */ /* 0x010fe400078e001b */
[----:B------:R-:W-:-:S05]  /*11730*/  @P1 IMAD.MOV.U32 R14, RZ, RZ, R12 ;  /* 0x000000ffff0e1224 */ /* 0x000fca00078e000c */
[----:B------:R0:W3:Y:S01]  /*11740*/  @P1 LDG.E.U16 R10, [R14.64] ;  /* 0x000000060e0a1981 */ /* 0x0000e2000c1e1500 */
[----:B------:R-:W-:Y:S02]  /*11750*/  PRMT R6, RZ, 0x7610, R6 ;  /* 0x00007610ff067816 */ /* 0x000fe40000000006 */
[----:B------:R-:W-:Y:S01]  /*11760*/  PRMT R18, RZ, 0x7610, R18 ;  /* 0x00007610ff127816 */ /* 0x000fe20000000012 */
[----:B0-----:R-:W-:Y:S02]  /*11770*/  @P1 IMAD.MOV.U32 R15, RZ, RZ, R26 ;  /* 0x000000ffff0f1224 */ /* 0x001fe400078e001a */
[----:B------:R-:W-:-:S05]  /*11780*/  @P1 IMAD.MOV.U32 R14, RZ, RZ, R7 ;  /* 0x000000ffff0e1224 */ /* 0x000fca00078e0007 */
[----:B------:R0:W4:Y:S04]  /*11790*/  @P1 LDG.E.U16 R6, [R14.64] ;  /* 0x000000060e061981 */ /* 0x000128000c1e1500 */
[----:B------:R-:W-:Y:S01]  /*117a0*/  STL [R1+0x21e8], R3 ;  /* 0x0021e80301007387 */ /* 0x000fe20000100800 */
[----:B------:R-:W4:Y:S02]  /*117b0*/  LDL R5, [R1+0xe9c] ;  /* 0x000e9c0001057983 */ /* 0x000f240000100800 */
[----:B0-----:R-:W-:Y:S02]  /*117c0*/  @P1 IMAD.MOV.U32 R14, RZ, RZ, R21 ;  /* 0x000000ffff0e1224 */ /* 0x001fe400078e0015 */
[----:B------:R-:W-:-:S05]  /*117d0*/  @P1 IMAD.MOV.U32 R15, RZ, RZ, R25 ;  /* 0x000000ffff0f1224 */ /* 0x000fca00078e0019 */
[----:B------:R-:W4:Y:S04]  /*117e0*/  @P1 LDG.E.U16 R18, [R14.64] ;  /* 0x000000060e121981 */ /* 0x000f28000c1e1500 */
[----:B--2---:R0:W-:Y:S01]  /*117f0*/  STL [R1+0xb8], R4 ;  /* 0x0000b80401007387 */ /* 0x0041e20000100800 */
[----:B------:R-:W2:Y:S03]  /*11800*/  LDL R12, [R1+0xea4] ;  /* 0x000ea400010c7983 */ /* 0x000ea60000100800 */
[----:B0-----:R-:W2:Y:S04]  /*11810*/  LDL R4, [R1+0xea8] ;  /* 0x000ea80001047983 */ /* 0x001ea80000100800 */
[----:B---3--:R0:W-:Y:S01]  /*11820*/  STL [R1+0xac], R10 ;  /* 0x0000ac0a01007387 */ /* 0x0081e20000100800 */
[----:B------:R-:W3:Y:S03]  /*11830*/  LDL R7, [R1+0xe98] ;  /* 0x000e980001077983 */ /* 0x000ee60000100800 */
[----:B0-----:R-:W3:Y:S01]  /*11840*/  LDL R10, [R1+0xeac] ;  /* 0x000eac00010a7983 */ /* 0x001ee20000100800 */
[----:B------:R-:W-:-:S03]  /*11850*/  ISETP.GT.AND P0, PT, R2, 0x37, PT ;  /* 0x000000370200780c */ /* 0x000fc60003f04270 */
[----:B----4-:R0:W-:Y:S01]  /*11860*/  STL [R1+0xa8], R6 ;  /* 0x0000a80601007387 */ /* 0x0101e20000100800 */
[----:B------:R-:W4:Y:S03]  /*11870*/  LDL R21, [R1+0xeb0] ;  /* 0x000eb00001157983 */ /* 0x000f260000100800 */
[----:B0-----:R-:W4:Y:S01]  /*11880*/  LDL R6, [R1+0xeb4] ;  /* 0x000eb40001067983 */ /* 0x001f220000100800 */
[----:B------:R-:W-:-:S03]  /*11890*/  PRMT R24, RZ, 0x7610, R24 ;  /* 0x00007610ff187816 */ /* 0x000fc60000000018 */
[----:B------:R0:W-:Y:S01]  /*118a0*/  STL [R1+0xa0], R18 ;  /* 0x0000a01201007387 */ /* 0x0001e20000100800 */
[----:B------:R-:W-:Y:S02]  /*118b0*/  @P1 IMAD.MOV.U32 R15, RZ, RZ, R5 ;  /* 0x000000ffff0f1224 */ /* 0x000fe400078e0005 */
[----:B------:R-:W4:Y:S01]  /*118c0*/  LDL R5, [R1+0xebc] ;  /* 0x000ebc0001057983 */ /* 0x000f220000100800 */
[----:B0-----:R-:W4:Y:S01]  /*118d0*/  LDL R18, [R1+0xec0] ;  /* 0x000ec00001127983 */ /* 0x001f220000100800 */
[----:B--2---:R-:W-:-:S03]  /*118e0*/  @P1 IMAD.MOV.U32 R14, RZ, RZ, R4 ;  /* 0x000000ffff0e1224 */ /* 0x004fc600078e0004 */
[----:B------:R-:W2:Y:S04]  /*118f0*/  LDL R4, [R1+0xec8] ;  /* 0x000ec80001047983 */ /* 0x000ea80000100800 */
[----:B------:R0:W2:Y:S02]  /*11900*/  @P1 LDG.E.U16 R24, [R14.64] ;  /* 0x000000060e181981 */ /* 0x0000a4000c1e1500 */
[----:B0-----:R-:W-:Y:S02]  /*11910*/  @P0 IMAD.MOV.U32 R15, RZ, RZ, R12 ;  /* 0x000000ffff0f0224 */ /* 0x001fe400078e000c */
[----:B------:R-:W2:Y:S01]  /*11920*/  LDL R12, [R1+0xf84] ;  /* 0x000f8400010c7983 */ /* 0x000ea20000100800 */
[----:B---3--:R-:W-:-:S03]  /*11930*/  @P0 IMAD.MOV.U32 R14, RZ, RZ, R10 ;  /* 0x000000ffff0e0224 */ /* 0x008fc600078e000a */
[----:B------:R-:W3:Y:S01]  /*11940*/  LDL R10, [R1+0xf8c] ;  /* 0x000f8c00010a7983 */ /* 0x000ee20000100800 */
[----:B------:R-:W-:Y:S02]  /*11950*/  PRMT R23, RZ, 0x7610, R23 ;  /* 0x00007610ff177816 */ /* 0x000fe40000000017 */
[----:B------:R-:W-:-:S04]  /*11960*/  PRMT R22, RZ, 0x7610, R22 ;  /* 0x00007610ff167816 */ /* 0x000fc80000000016 */
[----:B------:R4:W3:Y:S01]  /*11970*/  @P0 LDG.E.U16 R23, [R14.64] ;  /* 0x000000060e170981 */ /* 0x0008e2000c1e1500 */
[----:B------:R-:W-:Y:S02]  /*11980*/  PRMT R17, RZ, 0x7610, R17 ;  /* 0x00007610ff117816 */ /* 0x000fe40000000011 */
[----:B------:R-:W-:Y:S01]  /*11990*/  ISETP.GT.AND P1, PT, R2, 0x3e, PT ;  /* 0x0000003e0200780c */ /* 0x000fe20003f24270 */
[----:B----4-:R-:W-:Y:S02]  /*119a0*/  @P0 IMAD.MOV.U32 R14, RZ, RZ, R6 ;  /* 0x000000ffff0e0224 */ /* 0x010fe400078e0006 */
[----:B------:R-:W-:Y:S01]  /*119b0*/  @P0 IMAD.MOV.U32 R15, RZ, RZ, R7 ;  /* 0x000000ffff0f0224 */ /* 0x000fe200078e0007 */
[----:B------:R-:W-:Y:S02]  /*119c0*/  PRMT R13, RZ, 0x7610, R13 ;  /* 0x00007610ff0d7816 */ /* 0x000fe4000000000d */
[----:B------:R-:W-:Y:S01]  /*119d0*/  PRMT R9, RZ, 0x7610, R9 ;  /* 0x00007610ff097816 */ /* 0x000fe20000000009 */
[----:B------:R-:W4:Y:S04]  /*119e0*/  LDL R7, [R1+0xf78] ;  /* 0x000f780001077983 */ /* 0x000f280000100800 */
[----:B------:R0:W4:Y:S04]  /*119f0*/  @P0 LDG.E.U16 R22, [R14.64] ;  /* 0x000000060e160981 */ /* 0x000128000c1e1500 */
[----:B------:R-:W4:Y:S01]  /*11a00*/  LDL R6, [R1+0xf94] ;  /* 0x000f940001067983 */ /* 0x000f220000100800 */
[----:B0-----:R-:W-:-:S02]  /*11a10*/  @P0 IMAD.MOV.U32 R14, RZ, RZ, R18 ;  /* 0x000000ffff0e0224 */ /* 0x001fc400078e0012 */
[----:B------:R-:W-:Y:S01]  /*11a20*/  @P0 IMAD.MOV.U32 R15, RZ, RZ, R21 ;  /* 0x000000ffff0f0224 */ /* 0x000fe200078e0015 */
[----:B------:R-:W4:Y:S04]  /*11a30*/  LDL R18, [R1+0xf9c] ;  /* 0x000f9c0001127983 */ /* 0x000f280000100800 */
[----:B------:R0:W4:Y:S02]  /*11a40*/  @P0 LDG.E.U16 R17, [R14.64] ;  /* 0x000000060e110981 */ /* 0x000124000c1e1500 */
[----:B0-----:R-:W-:Y:S02]  /*11a50*/  @P0 IMAD.MOV.U32 R15, RZ, RZ, R5 ;  /* 0x000000ffff0f0224 */ /* 0x001fe400078e0005 */
[----:B------:R-:W4:Y:S01]  /*11a60*/  LDL R5, [R1+0xf90] ;  /* 0x000f900001057983 */ /* 0x000f220000100800 */
[----:B--2---:R-:W-:-:S03]  /*11a70*/  @P0 IMAD.MOV.U32 R14, RZ, RZ, R4 ;  /* 0x000000ffff0e0224 */ /* 0x004fc600078e0004 */
[----:B------:R-:W2:Y:S04]  /*11a80*/  LDL R4, [R1+0xfa0] ;  /* 0x000fa00001047983 */ /* 0x000ea80000100800 */
[----:B------:R0:W2:Y:S02]  /*11a90*/  @P0 LDG.E.U16 R13, [R14.64] ;  /* 0x000000060e0d0981 */ /* 0x0000a4000c1e1500 */
[----:B0-----:R-:W-:Y:S02]  /*11aa0*/  @P1 IMAD.MOV.U32 R15, RZ, RZ, R12 ;  /* 0x000000ffff0f1224 */ /* 0x001fe400078e000c */
[----:B---3--:R-:W-:-:S05]  /*11ab0*/  @P1 IMAD.MOV.U32 R14, RZ, RZ, R10 ;  /* 0x000000ffff0e1224 */ /* 0x008fca00078e000a */
[----:B------:R0:W3:Y:S04]  /*11ac0*/  @P1 LDG.E.U16 R9, [R14.64] ;  /* 0x000000060e091981 */ /* 0x0000e8000c1e1500 */
[----:B----4-:R1:W-:Y:S04]  /*11ad0*/  STL [R1+0x80], R17 ;  /* 0x0000801101007387 */ /* 0x0103e80000100800 */
[----:B-1----:R-:W4:Y:S01]  /*11ae0*/  LDL R17, [R1+0xfa8] ;  /* 0x000fa80001117983 */ /* 0x002f220000100800 */
[----:B0-----:R-:W-:Y:S02]  /*11af0*/  @P1 IMAD.MOV.U32 R14, RZ, RZ, R6 ;  /* 0x000000ffff0e1224 */ /* 0x001fe400078e0006 */
[----:B------:R-:W-:Y:S01]  /*11b00*/  @P1 IMAD.MOV.U32 R15, RZ, RZ, R7 ;  /* 0x000000ffff0f1224 */ /* 0x000fe200078e0007 */
[----:B--2---:R0:W-:Y:S01]  /*11b10*/  STL [R1+0x78], R13 ;  /* 0x0000780d01007387 */ /* 0x0041e20000100800 */
[----:B------:R-:W2:Y:S02]  /*11b20*/  LDL R12, [R1+0xfac] ;  /* 0x000fac00010c7983 */ /* 0x000ea40000100800 */
[----:B------:R-:W2:Y:S01]  /*11b30*/  LDL R10, [R1+0xf98] ;  /* 0x000f9800010a7983 */ /* 0x000ea20000100800 */
[----:B0-----:R-:W2:Y:S01]  /*11b40*/  LDL R13, [R1+0xfa4] ;  /* 0x000fa400010d7983 */ /* 0x001ea20000100800 */
[----:B------:R-:W-:Y:S03]  /*11b50*/  STL [R1+0x98], R24 ;  /* 0x0000981801007387 */ /* 0x000fe60000100800 */
[----:B---3--:R0:W-:Y:S01]  /*11b60*/  STL [R1+0x70], R9 ;  /* 0x0000700901007387 */ /* 0x0081e20000100800 */
[----:B------:R-:W3:Y:S02]  /*11b70*/  LDL R7, [R1+0xfb0] ;  /* 0x000fb00001077983 */ /* 0x000ee40000100800 */
[----:B------:R-:W3:Y:S01]  /*11b80*/  LDL R6, [R1+0xfbc] ;  /* 0x000fbc0001067983 */ /* 0x000ee20000100800 */
[----:B0-----:R-:W3:Y:S01]  /*11b90*/  LDL R9, [R1+0xfb4] ;  /* 0x000fb40001097983 */ /* 0x001ee20000100800 */
[----:B------:R-:W-:-:S02]  /*11ba0*/  PRMT R20, RZ, 0x7610, R20 ;  /* 0x00007610ff147816 */ /* 0x000fc40000000014 */
[----:B------:R-:W-:Y:S02]  /*11bb0*/  PRMT R19, RZ, 0x7610, R19 ;  /* 0x00007610ff137816 */ /* 0x000fe40000000013 */
[----:B------:R-:W-:Y:S02]  /*11bc0*/  ISETP.GT.AND P0, PT, R2, 0x3f, PT ;  /* 0x0000003f0200780c */ /* 0x000fe40003f04270 */
[----:B------:R0:W3:Y:S01]  /*11bd0*/  @P1 LDG.E.U16 R20, [R14.64] ;  /* 0x000000060e141981 */ /* 0x0000e2000c1e1500 */
[----:B------:R-:W-:Y:S01]  /*11be0*/  PRMT R16, RZ, 0x7610, R16 ;  /* 0x00007610ff107816 */ /* 0x000fe20000000010 */
[----:B0-----:R-:W-:Y:S02]  /*11bf0*/  @P1 IMAD.MOV.U32 R14, RZ, RZ, R4 ;  /* 0x000000ffff0e1224 */ /* 0x001fe400078e0004 */
[----:B------:R-:W-:-:S05]  /*11c00*/  @P1 IMAD.MOV.U32 R15, RZ, RZ, R5 ;  /* 0x000000ffff0f1224 */ /* 0x000fca00078e0005 */
[----:B------:R4:W3:Y:S01]  /*11c10*/  @P1 LDG.E.U16 R19, [R14.64] ;  /* 0x000000060e131981 */ /* 0x0008e2000c1e1500 */
[----:B------:R-:W-:Y:S01]  /*11c20*/  PRMT R11, RZ, 0x7610, R11 ;  /* 0x00007610ff0b7816 */ /* 0x000fe2000000000b */
[----:B----4-:R-:W-:Y:S02]  /*11c30*/  @P1 IMAD.MOV.U32 R14, RZ, RZ, R17 ;  /* 0x000000ffff0e1224 */ /* 0x010fe400078e0011 */
[----:B------:R-:W-:-:S05]  /*11c40*/  @P1 IMAD.MOV.U32 R15, RZ, RZ, R18 ;  /* 0x000000ffff0f1224 */ /* 0x000fca00078e0012 */
[----:B------:R2:W4:Y:S01]  /*11c50*/  @P1 LDG.E.U16 R16, [R14.64] ;  /* 0x000000060e101981 */ /* 0x000522000c1e1500 */
[----:B------:R-:W-:Y:S02]  /*11c60*/  PRMT R8, RZ, 0x7610, R8 ;  /* 0x00007610ff087816 */ /* 0x000fe40000000008 */
[----:B------:R-:W-:Y:S01]  /*11c70*/  PRMT R0, RZ, 0x7610, R0 ;  /* 0x00007610ff007816 */ /* 0x000fe20000000000 */
[----:B--2---:R-:W-:Y:S02]  /*11c80*/  @P0 IMAD.MOV.U32 R14, RZ, RZ, R12 ;  /* 0x000000ffff0e0224 */ /* 0x004fe400078e000c */
[----:B------:R-:W-:-:S05]  /*11c90*/  @P0 IMAD.MOV.U32 R15, RZ, RZ, R13 ;  /* 0x000000ffff0f0224 */ /* 0x000fca00078e000d */
[----:B------:R0:W2:Y:S02]  /*11ca0*/  @P0 LDG.E.U16 R11, [R14.64] ;  /* 0x000000060e0b0981 */ /* 0x0000a4000c1e1500 */
[----:B0-----:R-:W-:Y:S02]  /*11cb0*/  @P0 IMAD.MOV.U32 R15, RZ, RZ, R10 ;  /* 0x000000ffff0f0224 */ /* 0x001fe400078e000a */
[----:B---3--:R-:W-:-:S05]  /*11cc0*/  @P0 IMAD.MOV.U32 R14, RZ, RZ, R9 ;  /* 0x000000ffff0e0224 */ /* 0x008fca00078e0009 */
[----:B------:R0:W3:Y:S02]  /*11cd0*/  @P0 LDG.E.U16 R8, [R14.64] ;  /* 0x000000060e080981 */ /* 0x0000e4000c1e1500 */
[----:B0-----:R-:W-:Y:S02]  /*11ce0*/  @P0 IMAD.MOV.U32 R14, RZ, RZ, R6 ;  /* 0x000000ffff0e0224 */ /* 0x001fe400078e0006 */
[----:B------:R-:W-:-:S05]  /*11cf0*/  @P0 IMAD.MOV.U32 R15, RZ, RZ, R7 ;  /* 0x000000ffff0f0224 */ /* 0x000fca00078e0007 */
[----:B------:R-:W2:Y:S04]  /*11d00*/  @P0 LDG.E.U16 R0, [R14.64] ;  /* 0x000000060e000981 */ /* 0x000ea8000c1e1500 */
[----:B------:R-:W-:Y:S01]  /*11d10*/  STL [R1+0x90], R23 ;  /* 0x0000901701007387 */ /* 0x000fe20000100800 */
[----:B------:R-:W3:Y:S02]  /*11d20*/  LDL R5, [R1+0x7e0] ;  /* 0x0007e00001057983 */ /* 0x000ee40000100800 */
[----:B------:R-:W3:Y:S02]  /*11d30*/  LDL R4, [R1+0xfb8] ;  /* 0x000fb80001047983 */ /* 0x000ee40000100800 */
[----:B------:R-:W-:Y:S01]  /*11d40*/  STL [R1+0x88], R22 ;  /* 0x0000881601007387 */ /* 0x000fe20000100800 */
[----:B--2---:R-:W-:Y:S01]  /*11d50*/  STL [R1+0x20], R0 ;  /* 0x0000200001007387 */ /* 0x004fe20000100800 */
[----:B------:R-:W2:Y:S03]  /*11d60*/  LDL.LU R29, [R1+0x7b0] ;  /* 0x0007b000011d7983 */ /* 0x000ea60000300800 */
[----:B--2---:R0:W-:Y:S04]  /*11d70*/  STL [R1+0x2274], R29 ;  /* 0x0022741d01007387 */ /* 0x0041e80000100800 */
[----:B0-----:R-:W2:Y:S01]  /*11d80*/  LDL.LU R29, [R1+0x7b4] ;  /* 0x0007b400011d7983 */ /* 0x001ea20000300800 */
[----:B------:R-:W-:Y:S01]  /*11d90*/  PRMT R3, RZ, 0x7610, R3 ;  /* 0x00007610ff037816 */ /* 0x000fe20000000003 */
[----:B---3--:R-:W-:-:S02]  /*11da0*/  @P0 IMAD.MOV.U32 R14, RZ, RZ, R4 ;  /* 0x000000ffff0e0224 */ /* 0x008fc400078e0004 */
[----:B------:R-:W-:-:S05]  /*11db0*/  @P0 IMAD.MOV.U32 R15, RZ, RZ, R5 ;  /* 0x000000ffff0f0224 */ /* 0x000fca00078e0005 */
[----:B------:R-:W3:Y:S04]  /*11dc0*/  @P0 LDG.E.U16 R3, [R14.64] ;  /* 0x000000060e030981 */ /* 0x000ee8000c1e1500 */
[----:B------:R-:W0:Y:S01]  /*11dd0*/  S2R R28, SR_TID.X ;  /* 0x00000000001c7919 */ /* 0x000e220000002100 */
[----:B------:R-:W-:Y:S06]  /*11de0*/  BAR.SYNC.DEFER_BLOCKING 0x0 ;  /* 0x0000000000007b1d */ /* 0x000fec0000010000 */
[----:B--2---:R1:W-:Y:S04]  /*11df0*/  STL [R1+0x2278], R29 ;  /* 0x0022781d01007387 */ /* 0x0043e80000100800 */
[----:B-1----:R-:W2:Y:S01]  /*11e00*/  LDL.LU R29, [R1+0x7b8] ;  /* 0x0007b800011d7983 */ /* 0x002ea20000300800 */
[----:B0-----:R-:W-:-:S02]  /*11e10*/  LOP3.LUT R0, R28, 0x3f, RZ, 0xc0, !PT ;  /* 0x0000003f1c007812 */ /* 0x001fc400078ec0ff */
[----:B------:R-:W-:Y:S02]  /*11e20*/  LOP3.LUT R25, R28, 0x7f, RZ, 0xc0, !PT ;  /* 0x0000007f1c197812 */ /* 0x000fe400078ec0ff */
[----:B------:R-:W-:Y:S01]  /*11e30*/  ISETP.GE.AND P0, PT, R0, R2, PT ;  /* 0x000000020000720c */ /* 0x000fe20003f06270 */
[----:B--2---:R0:W-:Y:S04]  /*11e40*/  STL [R1+0x227c], R29 ;  /* 0x00227c1d01007387 */ /* 0x0041e80000100800 */
[----:B0-----:R-:W2:Y:S01]  /*11e50*/  LDL.LU R29, [R1+0x7bc] ;  /* 0x0007bc00011d7983 */ /* 0x001ea20000300800 */
[----:B------:R-:W-:Y:S02]  /*11e60*/  STL [R1+0x48], R20 ;  /* 0x0000481401007387 */ /* 0x000fe40000100800 */
[----:B------:R-:W2:Y:S02]  /*11e70*/  LDL.LU R4, [R1+0x310] ;  /* 0x0003100001047983 */ /* 0x000ea40000300800 */
[----:B------:R-:W2:Y:S01]  /*11e80*/  LDL.LU R5, [R1+0x30c] ;  /* 0x00030c0001057983 */ /* 0x000ea20000300800 */
[----:B------:R-:W2:Y:S01]  /*11e90*/  LDL.LU R6, [R1+0x298] ;  /* 0x0002980001067983 */ /* 0x000ea20000300800 */
[----:B------:R-:W2:Y:S02]  /*11ea0*/  LDL.LU R7, [R1+0x294] ;  /* 0x0002940001077983 */ /* 0x000ea40000300800 */
[----:B------:R0:W-:Y:S02]  /*11eb0*/  STL [R1+0x28], R8 ;  /* 0x0000280801007387 */ /* 0x0001e40000100800 */
[----:B------:R-:W-:Y:S01]  /*11ec0*/  STL [R1+0x40], R19 ;  /* 0x0000401301007387 */ /* 0x000fe20000100800 */
[----:B0-----:R-:W2:Y:S01]  /*11ed0*/  LDL.LU R8, [R1+0x290] ;  /* 0x0002900001087983 */ /* 0x001ea20000300800 */
[----:B------:R-:W2:Y:S02]  /*11ee0*/  LDL.LU R9, [R1+0x28c] ;  /* 0x00028c0001097983 */ /* 0x000ea40000300800 */
[----:B------:R-:W2:Y:S02]  /*11ef0*/  LDL.LU R10, [R1+0x1d8] ;  /* 0x0001d800010a7983 */ /* 0x000ea40000300800 */
[----:B------:R-:W2:Y:S01]  /*11f00*/  LDL.LU R24, [R1+0x1d4] ;  /* 0x0001d40001187983 */ /* 0x000ea20000300800 */
[----:B----4-:R-:W-:Y:S01]  /*11f10*/  STL [R1+0x38], R16 ;  /* 0x0000381001007387 */ /* 0x010fe20000100800 */
[----:B------:R0:W-:Y:S03]  /*11f20*/  STL [R1+0x30], R11 ;  /* 0x0000300b01007387 */ /* 0x0001e60000100800 */
[----:B0-----:R-:W4:Y:S01]  /*11f30*/  LDL.LU R11, [R1+0x1d0] ;  /* 0x0001d000010b7983 */ /* 0x001f220000300800 */
[----:B------:R-:W4:Y:S02]  /*11f40*/  LDL.LU R12, [R1+0x1cc] ;  /* 0x0001cc00010c7983 */ /* 0x000f240000300800 */
[----:B------:R-:W4:Y:S02]  /*11f50*/  LDL.LU R13, [R1+0x15c] ;  /* 0x00015c00010d7983 */ /* 0x000f240000300800 */
[----:B------:R-:W4:Y:S01]  /*11f60*/  LDL.LU R16, [R1+0x158] ;  /* 0x0001580001107983 */ /* 0x000f220000300800 */
[----:B------:R-:W4:Y:S01]  /*11f70*/  LDL.LU R17, [R1+0x154] ;  /* 0x0001540001117983 */ /* 0x000f220000300800 */
[----:B------:R-:W4:Y:S02]  /*11f80*/  LDL.LU R18, [R1+0x150] ;  /* 0x0001500001127983 */ /* 0x000f240000300800 */
[----:B------:R-:W4:Y:S02]  /*11f90*/  LDL.LU R19, [R1+0xbc] ;  /* 0x0000bc0001137983 */ /* 0x000f240000300800 */
[----:B------:R-:W4:Y:S01]  /*11fa0*/  LDL.LU R20, [R1+0xb4] ;  /* 0x0000b40001147983 */ /* 0x000f220000300800 */
[----:B------:R-:W4:Y:S01]  /*11fb0*/  LDL.LU R26, [R1+0xb0] ;  /* 0x0000b000011a7983 */ /* 0x000f220000300800 */
[----:B------:R-:W4:Y:S02]  /*11fc0*/  LDL.LU R21, [R1+0xa4] ;  /* 0x0000a40001157983 */ /* 0x000f240000300800 */
[----:B------:R-:W4:Y:S02]  /*11fd0*/  LDL.LU R22, [R1+0x8] ;  /* 0x0000080001167983 */ /* 0x000f240000300800 */
[----:B------:R-:W4:Y:S01]  /*11fe0*/  LDL.LU R23, [R1+0x4] ;  /* 0x0000040001177983 */ /* 0x000f220000300800 */
[----:B------:R-:W4:Y:S01]  /*11ff0*/  LDL.LU R27, [R1] ;  /* 0x00000000011b7983 */ /* 0x000f220000300800 */
[----:B------:R0:W-:Y:S03]  /*12000*/  STL [R1+0x2258], R28 ;  /* 0x0022581c01007387 */ /* 0x0001e60000100800 */
[----:B0-----:R-:W4:Y:S01]  /*12010*/  LDL.LU R28, [R1+0x314] ;  /* 0x00031400011c7983 */ /* 0x001f220000300800 */
[----:B---3--:R-:W-:Y:S02]  /*12020*/  STL [R1+0x18], R3 ;  /* 0x0000180301007387 */ /* 0x008fe40000100800 */
[----:B------:R0:W-:Y:S02]  /*12030*/  STL [R1+0x21c8], R14 ;  /* 0x0021c80e01007387 */ /* 0x0001e40000100800 */
[----:B0-----:R-:W3:Y:S01]  /*12040*/  LDL.LU R14, [R1+0x318] ;  /* 0x00031800010e7983 */ /* 0x001ee20000300800 */
[----:B------:R0:W-:Y:S02]  /*12050*/  STL [R1+0x21c4], R15 ;  /* 0x0021c40f01007387 */ /* 0x0001e40000100800 */
[----:B------:R-:W-:Y:S01]  /*12060*/  IMAD.SHL.U32 R3, R25, 0x2, RZ ;  /* 0x0000000219037824 */ /* 0x000fe200078e00ff */
[----:B0-----:R-:W3:Y:S01]  /*12070*/  LDL.LU R15, [R1+0x3dc] ;  /* 0x0003dc00010f7983 */ /* 0x001ee20000300800 */
[----:B------:R-:W3:Y:S02]  /*12080*/  LDL.LU R2, [R1+0x3e0] ;  /* 0x0003e00001027983 */ /* 0x000ee40000300800 */
[----:B------:R0:W-:Y:S02]  /*12090*/  STL [R1+0x223c], R25 ;  /* 0x00223c1901007387 */ /* 0x0001e40000100800 */
[----:B0-----:R-:W3:Y:S01]  /*120a0*/  LDL.LU R25, [R1+0x3e4] ;  /* 0x0003e40001197983 */ /* 0x001ee20000300800 */
[----:B------:R-:W-:Y:S02]  /*120b0*/  STL [R1+0x2150], R0 ;  /* 0x0021500001007387 */ /* 0x000fe40000100800 */
[----:B------:R0:W-:Y:S02]  /*120c0*/  STL [R1+0x21ec], R0 ;  /* 0x0021ec0001007387 */ /* 0x0001e40000100800 */
[----:B0-----:R-:W3:Y:S04]  /*120d0*/  LDL.LU R0, [R1+0x3e8] ;  /* 0x0003e80001007983 */ /* 0x001ee80000300800 */
[----:B--2---:R0:W-:Y:S04]  /*120e0*/  STS.U16 [R3], R29 ;  /* 0x0000001d03007388 */ /* 0x0041e80000000400 */
[----:B0-----:R-:W2:Y:S04]  /*120f0*/  LDL.LU R29, [R1+0x227c] ;  /* 0x00227c00011d7983 */ /* 0x001ea80000300800 */
[----:B--2---:R0:W-:Y:S04]  /*12100*/  STS.U16 [R3+0x100], R29 ;  /* 0x0001001d03007388 */ /* 0x0041e80000000400 */
[----:B0-----:R-:W2:Y:S04]  /*12110*/  LDL.LU R29, [R1+0x2278] ;  /* 0x00227800011d7983 */ /* 0x001ea80000300800 */
[----:B--2---:R0:W-:Y:S04]  /*12120*/  STS.U16 [R3+0x200], R29 ;  /* 0x0002001d03007388 */ /* 0x0041e80000000400 */
[----:B0-----:R-:W2:Y:S04]  /*12130*/  LDL.LU R29, [R1+0x2274] ;  /* 0x00227400011d7983 */ /* 0x001ea80000300800 */
[----:B--2---:R0:W-:Y:S04]  /*12140*/  STS.U16 [R3+0x300], R29 ;  /* 0x0003001d03007388 */ /* 0x0041e80000000400 */
[----:B0-----:R-:W2:Y:S01]  /*12150*/  LDL.LU R29, [R1+0x2270] ;  /* 0x00227000011d7983 */ /* 0x001ea20000300800 */
[----:B---3--:R-:W-:Y:S02]  /*12160*/  STS.U16 [R3+0x2000], R0 ;  /* 0x0020000003007388 */ /* 0x008fe40000000400 */
[----:B------:R-:W-:Y:S02]  /*12170*/  STS.U16 [R3+0x2100], R25 ;  /* 0x0021001903007388 */ /* 0x000fe40000000400 */
[----:B------:R-:W-:Y:S01]  /*12180*/  STS.U16 [R3+0x2200], R2 ;  /* 0x0022000203007388 */ /* 0x000fe20000000400 */
[----:B------:R-:W-:Y:S01]  /*12190*/  STS.U16 [R3+0x2300], R15 ;  /* 0x0023000f03007388 */ /* 0x000fe20000000400 */
[----:B------:R-:W-:Y:S02]  /*121a0*/  STS.U16 [R3+0x4000], R14 ;  /* 0x0040000e03007388 */ /* 0x000fe40000000400 */
[----:B----4-:R-:W-:Y:S02]  /*121b0*/  STS.U16 [R3+0x4100], R28 ;  /* 0x0041001c03007388 */ /* 0x010fe40000000400 */
[----:B------:R-:W-:Y:S01]  /*121c0*/  STS.U16 [R3+0x4200], R4 ;  /* 0x0042000403007388 */ /* 0x000fe20000000400 */
[----:B------:R-:W-:Y:S01]  /*121d0*/  STS.U16 [R3+0x4300], R5 ;  /* 0x0043000503007388 */ /* 0x000fe20000000400 */
[----:B------:R-:W-:Y:S02]  /*121e0*/  STS.U16 [R3+0x6000], R6 ;  /* 0x0060000603007388 */ /* 0x000fe40000000400 */
[----:B------:R-:W-:Y:S02]  /*121f0*/  STS.U16 [R3+0x6100], R7 ;  /* 0x0061000703007388 */ /* 0x000fe40000000400 */
        /* <DEDUP_REMOVED lines=12> */
[----:B------:R0:W-:Y:S01]  /*122c0*/  STS.U16 [R3+0xc200], R26 ;  /* 0x00c2001a03007388 */ /* 0x0001e20000000400 */
[----:B------:R1:W-:Y:S01]  /*122d0*/  STS.U16 [R3+0xc300], R21 ;  /* 0x00c3001503007388 */ /* 0x0003e20000000400 */
[----:B------:R3:W-:Y:S02]  /*122e0*/  STS.U16 [R3+0xe000], R22 ;  /* 0x00e0001603007388 */ /* 0x0007e40000000400 */
[----:B------:R4:W-:Y:S01]  /*122f0*/  STS.U16 [R3+0xe100], R23 ;  /* 0x00e1001703007388 */ /* 0x0009e20000000400 */
[----:B0-----:R-:W0:Y:S04]  /*12300*/  S2R R26, SR_TID.X ;  /* 0x00000000001a7919 */ /* 0x001e280000002100 */
[----:B-1----:R-:W2:Y:S01]  /*12310*/  LDL.LU R21, [R1+0x7ac] ;  /* 0x0007ac0001157983 */ /* 0x002ea20000300800 */
[----:B---3--:R-:W3:Y:S02]  /*12320*/  LDL.LU R22, [R1+0x7a8] ;  /* 0x0007a80001167983 */ /* 0x008ee40000300800 */
[----:B------:R1:W-:Y:S02]  /*12330*/  STS.U16 [R3+0xe200], R27 ;  /* 0x00e2001b03007388 */ /* 0x0003e40000000400 */
[----:B----4-:R-:W4:Y:S01]  /*12340*/  LDL.LU R23, [R1+0x7a4] ;  /* 0x0007a40001177983 */ /* 0x010f220000300800 */
[----:B-1----:R-:W4:Y:S01]  /*12350*/  LDL.LU R27, [R1+0x7a0] ;  /* 0x0007a000011b7983 */ /* 0x002f220000300800 */
        /* <DEDUP_REMOVED lines=16> */
[----:B0-----:R-:W-:Y:S01]  /*12460*/  LOP3.LUT R26, R26, 0x7f, RZ, 0xc0, !PT ;  /* 0x0000007f1a1a7812 */ /* 0x001fe200078ec0ff */
[----:B------:R-:W4:Y:S02]  /*12470*/  LDL.LU R16, [R1+0x104] ;  /* 0x0001040001107983 */ /* 0x000f240000300800 */
[----:B------:R-:W4:Y:S01]  /*12480*/  LDL.LU R17, [R1+0x100] ;  /* 0x0001000001117983 */ /* 0x000f220000300800 */
[----:B------:R-:W4:Y:S01]  /*12490*/  LDL.LU R18, [R1+0x9c] ;  /* 0x00009c0001127983 */ /* 0x000f220000300800 */
[----:B------:R-:W4:Y:S02]  /*124a0*/  LDL.LU R19, [R1+0x94] ;  /* 0x0000940001137983 */ /* 0x000f240000300800 */
[----:B------:R-:W-:-:S02]  /*124b0*/  IMAD.SHL.U32 R0, R26, 0x2, RZ ;  /* 0x000000021a007824 */ /* 0x000fc400078e00ff */
[----:B------:R-:W4:Y:S01]  /*124c0*/  LDL.LU R20, [R1+0x8c] ;  /* 0x00008c0001147983 */ /* 0x000f220000300800 */
[----:B------:R-:W4:Y:S01]  /*124d0*/  LDL.LU R26, [R1+0x84] ;  /* 0x00008400011a7983 */ /* 0x000f220000300800 */
[----:B------:R-:W-:Y:S03]  /*124e0*/  STL [R1+0x2240], R3 ;  /* 0x0022400301007387 */ /* 0x000fe60000100800 */
[----:B--2---:R0:W-:Y:S04]  /*124f0*/  STS.U16 [R3+0xe300], R29 ;  /* 0x00e3001d03007388 */ /* 0x0041e80000000400 */
[----:B0-----:R-:W2:Y:S01]  /*12500*/  LDL.LU R3, [R1+0x3d4] ;  /* 0x0003d40001037983 */ /* 0x001ea20000300800 */
[----:B------:R0:W-:Y:S03]  /*12510*/  STL [R1+0x21f0], R29 ;  /* 0x0021f01d01007387 */ /* 0x0001e60000100800 */
[----:B0-----:R-:W2:Y:S01]  /*12520*/  LDL.LU R29, [R1+0x3d8] ;  /* 0x0003d800011d7983 */ /* 0x001ea20000300800 */
[----:B------:R-:W-:-:S05]  /*12530*/  LOP3.LUT R0, R0, 0x10, RZ, 0x3c, !PT ;  /* 0x0000001000007812 */ /* 0x000fca00078e3cff */
[----:B------:R0:W-:Y:S01]  /*12540*/  STS.U16 [R0+0x400], R21 ;  /* 0x0004001500007388 */ /* 0x0001e20000000400 */
[----:B---3--:R1:W-:Y:S02]  /*12550*/  STS.U16 [R0+0x500], R22 ;  /* 0x0005001600007388 */ /* 0x0083e40000000400 */
[----:B----4-:R3:W-:Y:S01]  /*12560*/  STS.U16 [R0+0x600], R23 ;  /* 0x0006001700007388 */ /* 0x0107e20000000400 */
[----:B0-----:R-:W4:Y:S04]  /*12570*/  LDL.LU R21, [R1+0x226c] ;  /* 0x00226c0001157983 */ /* 0x001f280000300800 */
[----:B------:R0:W-:Y:S01]  /*12580*/  STS.U16 [R0+0x700], R27 ;  /* 0x0007001b00007388 */ /* 0x0001e20000000400 */
[----:B-1----:R-:W4:Y:S03]  /*12590*/  LDL.LU R22, [R1+0x2268] ;  /* 0x0022680001167983 */ /* 0x002f260000300800 */
[----:B---3--:R-:W3:Y:S04]  /*125a0*/  LDL.LU R23, [R1+0x2264] ;  /* 0x0022640001177983 */ /* 0x008ee80000300800 */
[----:B0-----:R-:W3:Y:S04]  /*125b0*/  LDL.LU R27, [R1+0x2260] ;  /* 0x00226000011b7983 */ /* 0x001ee80000300800 */
[----:B--2---:R-:W-:Y:S01]  /*125c0*/  STS.U16 [R0+0x2400], R29 ;  /* 0x0024001d00007388 */ /* 0x004fe20000000400 */
[----:B------:R-:W-:Y:S02]  /*125d0*/  STS.U16 [R0+0x2500], R3 ;  /* 0x0025000300007388 */ /* 0x000fe40000000400 */
[----:B------:R-:W-:Y:S02]  /*125e0*/  STS.U16 [R0+0x2600], R25 ;  /* 0x0026001900007388 */ /* 0x000fe40000000400 */
[----:B------:R-:W-:Y:S01]  /*125f0*/  STS.U16 [R0+0x2700], R2 ;  /* 0x0027000200007388 */ /* 0x000fe20000000400 */
[----:B------:R-:W-:Y:S01]  /*12600*/  STS.U16 [R0+0x4400], R15 ;  /* 0x0044000f00007388 */ /* 0x000fe20000000400 */
[----:B------:R-:W-:Y:S02]  /*12610*/  STS.U16 [R0+0x4500], R14 ;  /* 0x0045000e00007388 */ /* 0x000fe40000000400 */
[----:B------:R0:W-:Y:S02]  /*12620*/  STS.U16 [R0+0x4600], R28 ;  /* 0x0046001c00007388 */ /* 0x0001e40000000400 */
[----:B0-----:R-:W2:Y:S01]  /*12630*/  LDL.LU R28, [R1+0x79c] ;  /* 0x00079c00011c7983 */ /* 0x001ea20000300800 */
        /* <DEDUP_REMOVED lines=16> */
[----:B------:R0:W-:Y:S03]  /*12740*/  STS.U16 [R0+0xc700], R26 ;  /* 0x00c7001a00007388 */ /* 0x0001e60000000400 */
[----:B0-----:R-:W0:Y:S02]  /*12750*/  S2R R26, SR_TID.X ;  /* 0x00000000001a7919 */ /* 0x001e240000002100 */
[----:B0-----:R-:W-:-:S05]  /*12760*/  LOP3.LUT R26, R26, 0x7f, RZ, 0xc0, !PT ;  /* 0x0000007f1a1a7812 */ /* 0x001fca00078ec0ff */
[----:B------:R-:W-:Y:S01]  /*12770*/  IMAD.SHL.U32 R0, R26, 0x2, RZ ;  /* 0x000000021a007824 */ /* 0x000fe200078e00ff */
[----:B--2---:R0:W-:Y:S01]  /*12780*/  STL [R1+0x225c], R28 ;  /* 0x00225c1c01007387 */ /* 0x0041e20000100800 */
[----:B------:R-:W2:Y:S02]  /*12790*/  LDL.LU R17, [R1+0x798] ;  /* 0x0007980001117983 */ /* 0x000ea40000300800 */
[----:B------:R-:W2:Y:S02]  /*127a0*/  LDL.LU R18, [R1+0x794] ;  /* 0x0007940001127983 */ /* 0x000ea40000300800 */
[----:B------:R-:W2:Y:S01]  /*127b0*/  LDL.LU R19, [R1+0x790] ;  /* 0x0007900001137983 */ /* 0x000ea20000300800 */
[----:B------:R-:W2:Y:S01]  /*127c0*/  LDL.LU R20, [R1+0x3c8] ;  /* 0x0003c80001147983 */ /* 0x000ea20000300800 */
        /* <DEDUP_REMOVED lines=15> */
[C---:B0-----:R-:W-:Y:S01]  /*128c0*/  LOP3.LUT R28, R0.reuse, 0x10, RZ, 0x3c, !PT ;  /* 0x00000010001c7812 */ /* 0x041fe200078e3cff */
[----:B------:R-:W2:Y:S01]  /*128d0*/  LDL.LU R12, [R1+0x7c] ;  /* 0x00007c00010c7983 */ /* 0x000ea20000300800 */
[----:B------:R-:W2:Y:S02]  /*128e0*/  LDL.LU R13, [R1+0x74] ;  /* 0x00007400010d7983 */ /* 0x000ea40000300800 */
[----:B------:R-:W2:Y:S02]  /*128f0*/  LDL.LU R16, [R1+0x4c] ;  /* 0x00004c0001107983 */ /* 0x000ea40000300800 */
[----:B------:R-:W2:Y:S01]  /*12900*/  LDL.LU R26, [R1+0x44] ;  /* 0x00004400011a7983 */ /* 0x000ea20000300800 */
[----:B---3--:R-:W-:Y:S04]  /*12910*/  STS.U16 [R28+0xe400], R27 ;  /* 0x00e4001b1c007388 */ /* 0x008fe80000000400 */
[----:B------:R0:W-:Y:S01]  /*12920*/  STL [R1+0x21f4], R27 ;  /* 0x0021f41b01007387 */ /* 0x0001e20000100800 */
[----:B------:R-:W-:Y:S02]  /*12930*/  STS.U16 [R28+0xe500], R23 ;  /* 0x00e500171c007388 */ /* 0x000fe40000000400 */
[----:B----4-:R-:W-:Y:S02]  /*12940*/  STS.U16 [R28+0xe600], R22 ;  /* 0x00e600161c007388 */ /* 0x010fe40000000400 */
[----:B------:R-:W-:Y:S01]  /*12950*/  STS.U16 [R28+0xe700], R21 ;  /* 0x00e700151c007388 */ /* 0x000fe20000000400 */
[----:B0-----:R-:W3:Y:S01]  /*12960*/  LDL.LU R27, [R1+0x2f8] ;  /* 0x0002f800011b7983 */ /* 0x001ee20000300800 */
[----:B------:R0:W-:Y:S03]  /*12970*/  STL [R1+0x21f8], R23 ;  /* 0x0021f81701007387 */ /* 0x0001e60000100800 */
[----:B0-----:R-:W4:Y:S01]  /*12980*/  LDL.LU R23, [R1+0x3b0] ;  /* 0x0003b00001177983 */ /* 0x001f220000300800 */
[----:B------:R0:W-:Y:S03]  /*12990*/  STL [R1+0x21fc], R22 ;  /* 0x0021fc1601007387 */ /* 0x0001e60000100800 */
[----:B0-----:R-:W2:Y:S01]  /*129a0*/  LDL.LU R22, [R1+0x3b8] ;  /* 0x0003b80001167983 */ /* 0x001ea20000300800 */
[----:B------:R-:W2:Y:S02]  /*129b0*/  LDL.LU R28, [R1+0x225c] ;  /* 0x00225c00011c7983 */ /* 0x000ea40000300800 */
[----:B------:R0:W-:Y:S02]  /*129c0*/  STL [R1+0x2200], R21 ;  /* 0x0022001501007387 */ /* 0x0001e40000100800 */
[----:B0-----:R-:W3:Y:S01]  /*129d0*/  LDL.LU R21, [R1+0x3c0] ;  /* 0x0003c00001157983 */ /* 0x001ee20000300800 */
[----:B------:R-:W-:-:S05]  /*129e0*/  LOP3.LUT R0, R0, 0x20, RZ, 0x3c, !PT ;  /* 0x0000002000007812 */ /* 0x000fca00078e3cff */
[----:B--2---:R0:W-:Y:S01]  /*129f0*/  STS.U16 [R0+0x800], R28 ;  /* 0x0008001c00007388 */ /* 0x0041e20000000400 */
[----:B------:R1:W-:Y:S02]  /*12a00*/  STS.U16 [R0+0x900], R17 ;  /* 0x0009001100007388 */ /* 0x0003e40000000400 */
[----:B------:R4:W-:Y:S02]  /*12a10*/  STS.U16 [R0+0xa00], R18 ;  /* 0x000a001200007388 */ /* 0x0009e40000000400 */
[----:B------:R1:W-:Y:S01]  /*12a20*/  STS.U16 [R0+0xb00], R19 ;  /* 0x000b001300007388 */ /* 0x0003e20000000400 */
[----:B------:R4:W-:Y:S04]  /*12a30*/  STS.U16 [R0+0x2800], R20 ;  /* 0x0028001400007388 */ /* 0x0009e80000000400 */
[----:B0-----:R-:W2:Y:S04]  /*12a40*/  LDL.LU R28, [R1+0x2258] ;  /* 0x00225800011c7983 */ /* 0x001ea80000300800 */
[----:B---3--:R-:W-:Y:S01]  /*12a50*/  STS.U16 [R0+0x2900], R21 ;  /* 0x0029001500007388 */ /* 0x008fe20000000400 */
[----:B------:R-:W-:Y:S02]  /*12a60*/  STS.U16 [R0+0x2a00], R22 ;  /* 0x002a001600007388 */ /* 0x000fe40000000400 */
[----:B-1----:R-:W3:Y:S02]  /*12a70*/  LDL.LU R17, [R1+0x2254] ;  /* 0x0022540001117983 */ /* 0x002ee40000300800 */
[----:B----4-:R-:W-:Y:S01]  /*12a80*/  STS.U16 [R0+0x2b00], R23 ;  /* 0x002b001700007388 */ /* 0x010fe20000000400 */
[----:B------:R-:W4:Y:S04]  /*12a90*/  LDL.LU R18, [R1+0x2250] ;  /* 0x0022500001127983 */ /* 0x000f280000300800 */
[----:B------:R-:W-:Y:S01]  /*12aa0*/  STS.U16 [R0+0x4800], R27 ;  /* 0x0048001b00007388 */ /* 0x000fe20000000400 */
[----:B------:R-:W3:Y:S02]  /*12ab0*/  LDL.LU R19, [R1+0x224c] ;  /* 0x00224c0001137983 */ /* 0x000ee40000300800 */
[----:B------:R-:W-:Y:S02]  /*12ac0*/  STS.U16 [R0+0x4900], R29 ;  /* 0x0049001d00007388 */ /* 0x000fe40000000400 */
[----:B------:R-:W3:Y:S01]  /*12ad0*/  LDL.LU R20, [R1+0x2248] ;  /* 0x0022480001147983 */ /* 0x000ee20000300800 */
[----:B------:R0:W-:Y:S04]  /*12ae0*/  STS.U16 [R0+0x4a00], R3 ;  /* 0x004a000300007388 */ /* 0x0001e80000000400 */
[----:B0-----:R-:W3:Y:S01]  /*12af0*/  LDL.LU R3, [R1+0x78c] ;  /* 0x00078c0001037983 */ /* 0x001ee20000300800 */
        /* <DEDUP_REMOVED lines=16> */
[----:B------:R0:W-:Y:S01]  /*12c00*/  STS.U16 [R0+0xcb00], R26 ;  /* 0x00cb001a00007388 */ /* 0x0001e20000000400 */
[----:B--2---:R-:W-:-:S05]  /*12c10*/  LOP3.LUT R28, R28, 0x7f, RZ, 0xc0, !PT ;  /* 0x0000007f1c1c7812 */ /* 0x004fca00078ec0ff */
[----:B0-----:R-:W-:Y:S01]  /*12c20*/  IMAD.SHL.U32 R0, R28, 0x2, RZ ;  /* 0x000000021c007824 */ /* 0x001fe200078e00ff */
[----:B---3--:R0:W-:Y:S01]  /*12c30*/  STL [R1+0x2244], R3 ;  /* 0x0022440301007387 */ /* 0x0081e20000100800 */
[----:B------:R-:W2:Y:S02]  /*12c40*/  LDL.LU R25, [R1+0x784] ;  /* 0x0007840001197983 */ /* 0x000ea40000300800 */
[----:B------:R-:W3:Y:S02]  /*12c50*/  LDL.LU R11, [R1+0x448] ;  /* 0x00044800010b7983 */ /* 0x000ee40000300800 */
        /* <DEDUP_REMOVED lines=22> */
[----:B------:R-:W-:Y:S04]  /*12dc0*/  STS.U16 [R3+0xe800], R20 ;  /* 0x00e8001403007388 */ /* 0x000fe80000000400 */
[----:B------:R0:W-:Y:S01]  /*12dd0*/  STL [R1+0x2204], R20 ;  /* 0x0022041401007387 */ /* 0x0001e20000100800 */
[----:B------:R-:W-:Y:S02]  /*12de0*/  STS.U16 [R3+0xe900], R19 ;  /* 0x00e9001303007388 */ /* 0x000fe40000000400 */
[----:B----4-:R-:W-:Y:S02]  /*12df0*/  STS.U16 [R3+0xea00], R18 ;  /* 0x00ea001203007388 */ /* 0x010fe40000000400 */
[----:B------:R-:W-:Y:S01]  /*12e00*/  STS.U16 [R3+0xeb00], R17 ;  /* 0x00eb001103007388 */ /* 0x000fe20000000400 */
[----:B0-----:R-:W3:Y:S01]  /*12e10*/  LDL.LU R20, [R1+0x2d0] ;  /* 0x0002d00001147983 */ /* 0x001ee20000300800 */
[----:B------:R0:W-:Y:S03]  /*12e20*/  STL [R1+0x2208], R19 ;  /* 0x0022081301007387 */ /* 0x0001e60000100800 */
[----:B0-----:R-:W2:Y:S01]  /*12e30*/  LDL.LU R19, [R1+0x2d8] ;  /* 0x0002d80001137983 */ /* 0x001ea20000300800 */
        /* <DEDUP_REMOVED lines=8> */
[----:B---3--:R2:W-:Y:S01]  /*12ec0*/  STS.U16 [R0+0xe00], R11 ;  /* 0x000e000b00007388 */ /* 0x0085e20000000400 */
[----:B------:R3:W-:Y:S04]  /*12ed0*/  STS.U16 [R0+0xf00], R12 ;  /* 0x000f000c00007388 */ /* 0x0007e80000000400 */
[----:B------:R3:W-:Y:S01]  /*12ee0*/  STS.U16 [R0+0x2c00], R13 ;  /* 0x002c000d00007388 */ /* 0x0007e20000000400 */
[----:B------:R3:W-:Y:S03]  /*12ef0*/  STS.U16 [R0+0x2d00], R16 ;  /* 0x002d001000007388 */ /* 0x0007e60000000400 */
[----:B0-----:R-:W4:Y:S01]  /*12f00*/  LDL.LU R3, [R1+0x2240] ;  /* 0x0022400001037983 */ /* 0x001f220000300800 */
[----:B-1----:R-:W4:Y:S03]  /*12f10*/  LDL.LU R25, [R1+0x223c] ;  /* 0x00223c0001197983 */ /* 0x002f260000300800 */
[----:B--2---:R-:W2:Y:S01]  /*12f20*/  LDL.LU R11, [R1+0x2238] ;  /* 0x00223800010b7983 */ /* 0x004ea20000300800 */
[----:B---3--:R-:W3:Y:S03]  /*12f30*/  LDL.LU R12, [R1+0x2234] ;  /* 0x00223400010c7983 */ /* 0x008ee60000300800 */
[----:B------:R-:W2:Y:S01]  /*12f40*/  LDL.LU R13, [R1+0x2230] ;  /* 0x00223000010d7983 */ /* 0x000ea20000300800 */
[----:B------:R-:W2:Y:S03]  /*12f50*/  LDL.LU R16, [R1+0x222c] ;  /* 0x00222c0001107983 */ /* 0x000ea60000300800 */
[----:B------:R0:W-:Y:S04]  /*12f60*/  STS.U16 [R0+0x2e00], R17 ;  /* 0x002e001100007388 */ /* 0x0001e80000000400 */
        /* <DEDUP_REMOVED lines=8> */
[----:B------:R-:W-:Y:S04]  /*12ff0*/  STS.U16 [R0+0x6e00], R29 ;  /* 0x006e001d00007388 */ /* 0x000fe80000000400 */
[----:B--2---:R0:W-:Y:S04]  /*13000*/  STL [R1+0x2224], R17 ;  /* 0x0022241101007387 */ /* 0x0041e80000100800 */
[----:B0-----:R-:W2:Y:S01]  /*13010*/  LDL.LU R17, [R1+0x438] ;  /* 0x0004380001117983 */ /* 0x001ea20000300800 */
        /* <DEDUP_REMOVED lines=9> */
[----:B------:R-:W-:Y:S02]  /*130b0*/  STS.U16 [R0+0xcc00], R10 ;  /* 0x00cc000a00007388 */ /* 0x000fe40000000400 */
[----:B------:R-:W-:Y:S01]  /*130c0*/  STS.U16 [R0+0xcd00], R24 ;  /* 0x00cd001800007388 */ /* 0x000fe20000000400 */
[----:B------:R0:W-:Y:S01]  /*130d0*/  STS.U16 [R0+0xce00], R26 ;  /* 0x00ce001a00007388 */ /* 0x0001e20000000400 */
[----:B------:R0:W-:Y:S02]  /*130e0*/  STS.U16 [R0+0xcf00], R28 ;  /* 0x00cf001c00007388 */ /* 0x0001e40000000400 */
[----:B----4-:R-:W-:Y:S01]  /*130f0*/  IMAD.SHL.U32 R25, R25, 0x2, RZ ;  /* 0x0000000219197824 */ /* 0x010fe200078e00ff */
[----:B--2---:R2:W-:Y:S01]  /*13100*/  STL [R1+0x2228], R17 ;  /* 0x0022281101007387 */ /* 0x0045e20000100800 */
[----:B0-----:R-:W4:Y:S02]  /*13110*/  LDL.LU R7, [R1+0x430] ;  /* 0x0004300001077983 */ /* 0x001f240000300800 */
[----:B-1----:R-:W4:Y:S02]  /*13120*/  LDL.LU R8, [R1+0x42c] ;  /* 0x00042c0001087983 */ /* 0x002f240000300800 */
        /* <DEDUP_REMOVED lines=14> */
[----:B--2---:R-:W-:Y:S01]  /*13210*/  LOP3.LUT R17, R25, 0x30, RZ, 0x3c, !PT ;  /* 0x0000003019117812 */ /* 0x004fe200078e3cff */
[----:B------:R-:W4:Y:S02]  /*13220*/  LDL.LU R15, [R1+0xdc] ;  /* 0x0000dc00010f7983 */ /* 0x000f240000300800 */
[----:B------:R-:W4:Y:S01]  /*13230*/  LDL.LU R14, [R1+0xd8] ;  /* 0x0000d800010e7983 */ /* 0x000f220000300800 */
[----:B------:R-:W4:Y:S01]  /*13240*/  LDL.LU R4, [R1+0xd4] ;  /* 0x0000d40001047983 */ /* 0x000f220000300800 */
[----:B------:R-:W4:Y:S02]  /*13250*/  LDL.LU R5, [R1+0xd0] ;  /* 0x0000d00001057983 */ /* 0x000f240000300800 */
[----:B------:R-:W4:Y:S01]  /*13260*/  LDL.LU R6, [R1+0x1c] ;  /* 0x00001c0001067983 */ /* 0x000f220000300800 */
[----:B------:R-:W-:Y:S01]  /*13270*/  STS.U16 [R17+0xec00], R16 ;  /* 0x00ec001011007388 */ /* 0x000fe20000000400 */
[----:B------:R-:W4:Y:S02]  /*13280*/  LDL.LU R25, [R1+0x14] ;  /* 0x0000140001197983 */ /* 0x000f240000300800 */
[----:B------:R0:W-:Y:S02]  /*13290*/  STS.U16 [R17+0xed00], R13 ;  /* 0x00ed000d11007388 */ /* 0x0001e40000000400 */
[----:B---3--:R1:W-:Y:S01]  /*132a0*/  STS.U16 [R17+0xee00], R12 ;  /* 0x00ee000c11007388 */ /* 0x0083e20000000400 */
[----:B------:R3:W-:Y:S04]  /*132b0*/  STS.U16 [R17+0xef00], R11 ;  /* 0x00ef000b11007388 */ /* 0x0007e80000000400 */
[----:B0-----:R-:W4:Y:S01]  /*132c0*/  LDL.LU R13, [R1+0x2b4] ;  /* 0x0002b400010d7983 */ /* 0x001f220000300800 */
[----:B-1----:R-:W4:Y:S02]  /*132d0*/  LDL.LU R12, [R1+0x2b8] ;  /* 0x0002b800010c7983 */ /* 0x002f240000300800 */
[----:B---3--:R-:W3:Y:S01]  /*132e0*/  LDL.LU R17, [R1+0x2228] ;  /* 0x0022280001117983 */ /* 0x008ee20000300800 */
[----:B------:R-:W-:-:S05]  /*132f0*/  LOP3.LUT R24, R3, 0x40, RZ, 0x3c, !PT ;  /* 0x0000004003187812 */ /* 0x000fca00078e3cff */
[----:B---3--:R0:W-:Y:S04]  /*13300*/  STS.U16 [R24+0x1000], R17 ;  /* 0x0010001118007388 */ /* 0x0081e80000000400 */
[----:B0-----:R-:W3:Y:S04]  /*13310*/  LDL.LU R17, [R1+0x2224] ;  /* 0x0022240001117983 */ /* 0x001ee80000300800 */
[----:B---3--:R0:W-:Y:S01]  /*13320*/  STS.U16 [R24+0x1100], R17 ;  /* 0x0011001118007388 */ /* 0x0081e20000000400 */
[----:B----4-:R1:W-:Y:S02]  /*13330*/  STS.U16 [R24+0x1200], R7 ;  /* 0x0012000718007388 */ /* 0x0103e40000000400 */
[----:B------:R3:W-:Y:S02]  /*13340*/  STS.U16 [R24+0x1300], R8 ;  /* 0x0013000818007388 */ /* 0x0007e40000000400 */
[----:B------:R4:W-:Y:S01]  /*13350*/  STS.U16 [R24+0x3000], R9 ;  /* 0x0030000918007388 */ /* 0x0009e20000000400 */
[----:B------:R4:W-:Y:S01]  /*13360*/  STS.U16 [R24+0x3100], R26 ;  /* 0x0031001a18007388 */ /* 0x0009e20000000400 */
[----:B------:R4:W-:Y:S03]  /*13370*/  STS.U16 [R24+0x3200], R28 ;  /* 0x0032001c18007388 */ /* 0x0009e60000000400 */
[----:B0-----:R-:W2:Y:S01]  /*13380*/  LDL.LU R17, [R1+0x2220] ;  /* 0x0022200001117983 */ /* 0x001ea20000300800 */
[----:B-1----:R-:W2:Y:S02]  /*13390*/  LDL.LU R7, [R1+0x221c] ;  /* 0x00221c0001077983 */ /* 0x002ea40000300800 */
[----:B---3--:R-:W3:Y:S02]  /*133a0*/  LDL.LU R8, [R1+0x2218] ;  /* 0x0022180001087983 */ /* 0x008ee40000300800 */
[----:B----4-:R-:W4:Y:S01]  /*133b0*/  LDL.LU R9, [R1+0x2214] ;  /* 0x0022140001097983 */ /* 0x010f220000300800 */
[----:B------:R-:W2:Y:S01]  /*133c0*/  LDL.LU R26, [R1+0x10] ;  /* 0x00001000011a7983 */ /* 0x000ea20000300800 */
[----:B------:R-:W3:Y:S03]  /*133d0*/  LDL.LU R28, [R1+0xc] ;  /* 0x00000c00011c7983 */ /* 0x000ee60000300800 */
[----:B------:R0:W-:Y:S04]  /*133e0*/  STS.U16 [R24+0x3300], R10 ;  /* 0x0033000a18007388 */ /* 0x0001e80000000400 */
[----:B0-----:R-:W4:Y:S01]  /*133f0*/  LDL.LU R10, [R1+0x2210] ;  /* 0x00221000010a7983 */ /* 0x001f220000300800 */
[----:B------:R-:W-:Y:S02]  /*13400*/  STS.U16 [R24+0x5000], R12 ;  /* 0x0050000c18007388 */ /* 0x000fe40000000400 */
[----:B------:R-:W-:Y:S02]  /*13410*/  STS.U16 [R24+0x5100], R13 ;  /* 0x0051000d18007388 */ /* 0x000fe40000000400 */
[----:B------:R0:W-:Y:S01]  /*13420*/  STS.U16 [R24+0x5200], R18 ;  /* 0x0052001218007388 */ /* 0x0001e20000000400 */
[----:B------:R1:W-:Y:S01]  /*13430*/  STS.U16 [R24+0x5300], R19 ;  /* 0x0053001318007388 */ /* 0x0003e20000000400 */
[----:B------:R1:W-:Y:S02]  /*13440*/  STS.U16 [R24+0x7000], R20 ;  /* 0x0070001418007388 */ /* 0x0003e40000000400 */
[----:B------:R1:W-:Y:S02]  /*13450*/  STS.U16 [R24+0x7100], R21 ;  /* 0x0071001518007388 */ /* 0x0003e40000000400 */
[----:B------:R1:W-:Y:S01]  /*13460*/  STS.U16 [R24+0x7200], R22 ;  /* 0x0072001618007388 */ /* 0x0003e20000000400 */
[----:B------:R1:W-:Y:S01]  /*13470*/  STS.U16 [R24+0x7300], R23 ;  /* 0x0073001718007388 */ /* 0x0003e20000000400 */
[----:B------:R1:W-:Y:S02]  /*13480*/  STS.U16 [R24+0x9000], R27 ;  /* 0x0090001b18007388 */ /* 0x0003e40000000400 */
[----:B------:R1:W-:Y:S02]  /*13490*/  STS.U16 [R24+0x9100], R29 ;  /* 0x0091001d18007388 */ /* 0x0003e40000000400 */
[----:B------:R-:W-:Y:S01]  /*134a0*/  STS.U16 [R24+0x9200], R0 ;  /* 0x0092000018007388 */ /* 0x000fe20000000400 */
[----:B------:R1:W-:Y:S04]  /*134b0*/  STS.U16 [R24+0x9300], R2 ;  /* 0x0093000218007388 */ /* 0x0003e80000000400 */
[----:B0-----:R-:W4:Y:S01]  /*134c0*/  LDL.LU R18, [R1+0x428] ;  /* 0x0004280001127983 */ /* 0x001f220000300800 */
[----:B------:R0:W-:Y:S02]  /*134d0*/  STS.U16 [R24+0xb000], R15 ;  /* 0x00b0000f18007388 */ /* 0x0001e40000000400 */
[----:B-1----:R-:W4:Y:S01]  /*134e0*/  LDL.LU R19, [R1+0x424] ;  /* 0x0004240001137983 */ /* 0x002f220000300800 */
[----:B------:R1:W-:Y:S04]  /*134f0*/  STS.U16 [R24+0xb100], R14 ;  /* 0x00b1000e18007388 */ /* 0x0003e80000000400 */
[----:B------:R-:W4:Y:S04]  /*13500*/  LDL.LU R20, [R1+0x420] ;  /* 0x0004200001147983 */ /* 0x000f280000300800 */
[----:B------:R-:W-:Y:S01]  /*13510*/  STS.U16 [R24+0xb200], R4 ;  /* 0x00b2000418007388 */ /* 0x000fe20000000400 */
[----:B------:R-:W4:Y:S02]  /*13520*/  LDL.LU R21, [R1+0x41c] ;  /* 0x00041c0001157983 */ /* 0x000f240000300800 */
[----:B------:R-:W-:Y:S02]  /*13530*/  STS.U16 [R24+0xb300], R5 ;  /* 0x00b3000518007388 */ /* 0x000fe40000000400 */
[----:B------:R-:W4:Y:S01]  /*13540*/  LDL.LU R22, [R1+0x378] ;  /* 0x0003780001167983 */ /* 0x000f220000300800 */
[----:B------:R-:W-:Y:S04]  /*13550*/  STS.U16 [R24+0xd000], R6 ;  /* 0x00d0000618007388 */ /* 0x000fe80000000400 */
[----:B------:R-:W4:Y:S01]  /*13560*/  LDL.LU R23, [R1+0x374] ;  /* 0x0003740001177983 */ /* 0x000f220000300800 */
[----:B------:R-:W-:Y:S02]  /*13570*/  STS.U16 [R24+0xd100], R25 ;  /* 0x00d1001918007388 */ /* 0x000fe40000000400 */
[----:B------:R-:W4:Y:S02]  /*13580*/  LDL.LU R27, [R1+0x370] ;  /* 0x00037000011b7983 */ /* 0x000f240000300800 */
[----:B------:R-:W4:Y:S01]  /*13590*/  LDL.LU R29, [R1+0x32c] ;  /* 0x00032c00011d7983 */ /* 0x000f220000300800 */
[----:B------:R-:W4:Y:S01]  /*135a0*/  LDL.LU R2, [R1+0x2a4] ;  /* 0x0002a40001027983 */ /* 0x000f220000300800 */
[----:B0-----:R-:W4:Y:S01]  /*135b0*/  LDL.LU R15, [R1+0x29c] ;  /* 0x00029c00010f7983 */ /* 0x001f220000300800 */
[----:B-1----:R-:W-:-:S02]  /*135c0*/  LOP3.LUT R14, R3, 0x50, RZ, 0x3c, !PT ;  /* 0x00000050030e7812 */ /* 0x002fc400078e3cff */
[----:B--2---:R-:W-:Y:S01]  /*135d0*/  STS.U16 [R24+0xd200], R26 ;  /* 0x00d2001a18007388 */ /* 0x004fe20000000400 */
[----:B---3--:R-:W-:Y:S03]  /*135e0*/  STS.U16 [R24+0xd300], R28 ;  /* 0x00d3001c18007388 */ /* 0x008fe60000000400 */
[----:B----4-:R0:W-:Y:S01]  /*135f0*/  STS.U16 [R24+0xf000], R10 ;  /* 0x00f0000a18007388 */ /* 0x0101e20000000400 */
[----:B------:R-:W-:Y:S02]  /*13600*/  STS.U16 [R24+0xf100], R9 ;  /* 0x00f1000918007388 */ /* 0x000fe40000000400 */
[----:B------:R1:W-:Y:S01]  /*13610*/  STS.U16 [R24+0xf200], R8 ;  /* 0x00f2000818007388 */ /* 0x0003e20000000400 */
[----:B0-----:R-:W2:Y:S01]  /*13620*/  LDL.LU R10, [R1+0x2a0] ;  /* 0x0002a000010a7983 */ /* 0x001ea20000300800 */
[----:B------:R-:W3:Y:S02]  /*13630*/  LDL.LU R12, [R1+0x1e8] ;  /* 0x0001e800010c7983 */ /* 0x000ee40000300800 */
[----:B------:R-:W4:Y:S02]  /*13640*/  LDL.LU R13, [R1+0x1e4] ;  /* 0x0001e400010d7983 */ /* 0x000f240000300800 */
[----:B------:R-:W2:Y:S01]  /*13650*/  LDL.LU R0, [R1+0x1e0] ;  /* 0x0001e00001007983 */ /* 0x000ea20000300800 */
[----:B------:R-:W2:Y:S01]  /*13660*/  LDL.LU R3, [R1+0x1dc] ;  /* 0x0001dc0001037983 */ /* 0x000ea20000300800 */
[----:B------:R-:W2:Y:S02]  /*13670*/  LDL.LU R4, [R1+0x16c] ;  /* 0x00016c0001047983 */ /* 0x000ea40000300800 */
[----:B------:R-:W2:Y:S02]  /*13680*/  LDL.LU R5, [R1+0x168] ;  /* 0x0001680001057983 */ /* 0x000ea40000300800 */
[----:B------:R-:W2:Y:S01]  /*13690*/  LDL.LU R6, [R1+0x164] ;  /* 0x0001640001067983 */ /* 0x000ea20000300800 */
[----:B-1----:R-:W2:Y:S04]  /*136a0*/  LDL.LU R8, [R1+0x2a8] ;  /* 0x0002a80001087983 */ /* 0x002ea80000300800 */
[----:B------:R0:W-:Y:S04]  /*136b0*/  STS.U16 [R24+0xf300], R7 ;  /* 0x00f3000718007388 */ /* 0x0001e80000000400 */
[----:B0-----:R-:W4:Y:S01]  /*136c0*/  LDL.LU R7, [R1+0x160] ;  /* 0x0001600001077983 */ /* 0x001f220000300800 */
[----:B------:R-:W4:Y:S02]  /*136d0*/  LDL.LU R24, [R1+0xcc] ;  /* 0x0000cc0001187983 */ /* 0x000f240000300800 */
[----:B------:R-:W4:Y:S02]  /*136e0*/  LDL.LU R25, [R1+0xc8] ;  /* 0x0000c80001197983 */ /* 0x000f240000300800 */
[----:B------:R-:W4:Y:S01]  /*136f0*/  LDL.LU R26, [R1+0xc4] ;  /* 0x0000c400011a7983 */ /* 0x000f220000300800 */
[----:B------:R-:W4:Y:S04]  /*13700*/  LDL.LU R28, [R1+0xc0] ;  /* 0x0000c000011c7983 */ /* 0x000f280000300800 */
[----:B------:R0:W-:Y:S01]  /*13710*/  STS.U16 [R14+0x1400], R18 ;  /* 0x001400120e007388 */ /* 0x0001e20000000400 */
[----:B------:R1:W-:Y:S02]  /*13720*/  STS.U16 [R14+0x1500], R19 ;  /* 0x001500130e007388 */ /* 0x0003e40000000400 */
[----:B------:R1:W-:Y:S02]  /*13730*/  STS.U16 [R14+0x1600], R20 ;  /* 0x001600140e007388 */ /* 0x0003e40000000400 */
[----:B------:R1:W-:Y:S01]  /*13740*/  STS.U16 [R14+0x1700], R21 ;  /* 0x001700150e007388 */ /* 0x0003e20000000400 */
[----:B------:R1:W-:Y:S01]  /*13750*/  STS.U16 [R14+0x3400], R22 ;  /* 0x003400160e007388 */ /* 0x0003e20000000400 */
[----:B------:R1:W-:Y:S02]  /*13760*/  STS.U16 [R14+0x3500], R23 ;  /* 0x003500170e007388 */ /* 0x0003e40000000400 */
[----:B------:R1:W-:Y:S01]  /*13770*/  STS.U16 [R14+0x3600], R27 ;  /* 0x0036001b0e007388 */ /* 0x0003e20000000400 */
[----:B0-----:R-:W4:Y:S01]  /*13780*/  LDL.LU R18, [R1+0x220c] ;  /* 0x00220c0001127983 */ /* 0x001f220000300800 */
[----:B-1----:R-:W4:Y:S03]  /*13790*/  LDL.LU R19, [R1+0x2208] ;  /* 0x0022080001137983 */ /* 0x002f260000300800 */
[----:B------:R-:W4:Y:S01]  /*137a0*/  LDL.LU R20, [R1+0x2204] ;  /* 0x0022040001147983 */ /* 0x000f220000300800 */
[----:B------:R-:W4:Y:S03]  /*137b0*/  LDL.LU R21, [R1+0x2200] ;  /* 0x0022000001157983 */ /* 0x000f260000300800 */
[----:B------:R-:W4:Y:S04]  /*137c0*/  LDL.LU R22, [R1+0x21fc] ;  /* 0x0021fc0001167983 */ /* 0x000f280000300800 */
[----:B------:R0:W-:Y:S01]  /*137d0*/  STS.U16 [R14+0x3700], R29 ;  /* 0x0037001d0e007388 */ /* 0x0001e20000000400 */
[----:B------:R-:W4:Y:S02]  /*137e0*/  LDL.LU R23, [R1+0x21f8] ;  /* 0x0021f80001177983 */ /* 0x000f240000300800 */
[----:B------:R-:W4:Y:S01]  /*137f0*/  LDL.LU R27, [R1+0x21f4] ;  /* 0x0021f400011b7983 */ /* 0x000f220000300800 */
[----:B0-----:R-:W4:Y:S04]  /*13800*/  LDL.LU R29, [R1+0x21f0] ;  /* 0x0021f000011d7983 */ /* 0x001f280000300800 */
[----:B--2---:R-:W-:Y:S01]  /*13810*/  STS.U16 [R14+0x5400], R8 ;  /* 0x005400080e007388 */ /* 0x004fe20000000400 */
[----:B------:R0:W-:Y:S02]  /*13820*/  STS.U16 [R14+0x5500], R2 ;  /* 0x005500020e007388 */ /* 0x0001e40000000400 */
[----:B------:R-:W-:Y:S02]  /*13830*/  STS.U16 [R14+0x5600], R10 ;  /* 0x0056000a0e007388 */ /* 0x000fe40000000400 */
[----:B------:R1:W-:Y:S01]  /*13840*/  STS.U16 [R14+0x5700], R15 ;  /* 0x0057000f0e007388 */ /* 0x0003e20000000400 */
[----:B---3--:R2:W-:Y:S01]  /*13850*/  STS.U16 [R14+0x7400], R12 ;  /* 0x0074000c0e007388 */ /* 0x0085e20000000400 */
[----:B----4-:R3:W-:Y:S03]  /*13860*/  STS.U16 [R14+0x7500], R13 ;  /* 0x0075000d0e007388 */ /* 0x0107e60000000400 */
[----:B------:R3:W-:Y:S04]  /*13870*/  STS.U16 [R14+0x7600], R0 ;  /* 0x007600000e007388 */ /* 0x0007e80000000400 */
[----:B0-----:R-:W4:Y:S01]  /*13880*/  LDL.LU R2, [R1+0x418] ;  /* 0x0004180001027983 */ /* 0x001f220000300800 */
[----:B-1----:R-:W4:Y:S02]  /*13890*/  LDL.LU R15, [R1+0x414] ;  /* 0x00041400010f7983 */ /* 0x002f240000300800 */
[----:B------:R-:W4:Y:S02]  /*138a0*/  LDL.LU R8, [R1+0x328] ;  /* 0x0003280001087983 */ /* 0x000f240000300800 */
[----:B------:R-:W4:Y:S01]  /*138b0*/  LDL.LU R10, [R1+0x324] ;  /* 0x00032400010a7983 */ /* 0x000f220000300800 */
[----:B--2---:R-:W2:Y:S04]  /*138c0*/  LDL.LU R12, [R1+0x320] ;  /* 0x00032000010c7983 */ /* 0x004ea80000300800 */
[----:B---3--:R-:W3:Y:S04]  /*138d0*/  LDL.LU R13, [R1+0x31c] ;  /* 0x00031c00010d7983 */ /* 0x008ee80000300800 */
[----:B------:R0:W-:Y:S01]  /*138e0*/  STS.U16 [R14+0x7700], R3 ;  /* 0x007700030e007388 */ /* 0x0001e20000000400 */
[----:B------:R-:W2:Y:S02]  /*138f0*/  LDL.LU R0, [R1+0x21ec] ;  /* 0x0021ec0001007983 */ /* 0x000ea40000300800 */
[----:B------:R1:W-:Y:S02]  /*13900*/  STS.U16 [R14+0x9400], R4 ;  /* 0x009400040e007388 */ /* 0x0003e40000000400 */
[----:B------:R1:W-:Y:S01]  /*13910*/  STS.U16 [R14+0x9500], R5 ;  /* 0x009500050e007388 */ /* 0x0003e20000000400 */
[----:B------:R1:W-:Y:S01]  /*13920*/  STS.U16 [R14+0x9600], R6 ;  /* 0x009600060e007388 */ /* 0x0003e20000000400 */
[----:B------:R-:W-:Y:S02]  /*13930*/  STS.U16 [R14+0x9700], R7 ;  /* 0x009700070e007388 */ /* 0x000fe40000000400 */
[----:B------:R1:W-:Y:S01]  /*13940*/  STS.U16 [R14+0xb400], R24 ;  /* 0x00b400180e007388 */ /* 0x0003e20000000400 */
[----:B0-----:R-:W2:Y:S01]  /*13950*/  LDL.LU R3, [R1+0x21e8] ;  /* 0x0021e80001037983 */ /* 0x001ea20000300800 */
[----:B-1----:R-:W2:Y:S03]  /*13960*/  LDL.LU R4, [R1+0x21e4] ;  /* 0x0021e40001047983 */ /* 0x002ea60000300800 */
[----:B------:R-:W2:Y:S01]  /*13970*/  LDL.LU R5, [R1+0x21e0] ;  /* 0x0021e00001057983 */ /* 0x000ea20000300800 */
[----:B------:R0:W-:Y:S03]  /*13980*/  STS.U16 [R14+0xb500], R25 ;  /* 0x00b500190e007388 */ /* 0x0001e60000000400 */
[----:B------:R-:W2:Y:S01]  /*13990*/  LDL.LU R6, [R1+0x21dc] ;  /* 0x0021dc0001067983 */ /* 0x000ea20000300800 */
[----:B------:R-:W2:Y:S03]  /*139a0*/  LDL.LU R24, [R1+0x21d8] ;  /* 0x0021d80001187983 */ /* 0x000ea60000300800 */
[----:B------:R1:W-:Y:S01]  /*139b0*/  STS.U16 [R14+0xb600], R26 ;  /* 0x00b6001a0e007388 */ /* 0x0003e20000000400 */
[----:B------:R1:W-:Y:S03]  /*139c0*/  STS.U16 [R14+0xb700], R28 ;  /* 0x00b7001c0e007388 */ /* 0x0003e60000000400 */
[----:B0-----:R-:W2:Y:S01]  /*139d0*/  LDL.LU R25, [R1+0x21d4] ;  /* 0x0021d40001197983 */ /* 0x001ea20000300800 */
[----:B-1----:R-:W2:Y:S03]  /*139e0*/  LDL.LU R26, [R1+0x21d0] ;  /* 0x0021d000011a7983 */ /* 0x002ea60000300800 */
[----:B------:R-:W2:Y:S04]  /*139f0*/  LDL.LU R28, [R1+0x21cc] ;  /* 0x0021cc00011c7983 */ /* 0x000ea80000300800 */
[----:B------:R-:W0:Y:S02]  /*13a00*/  S2R R7, SR_TID.X ;  /* 0x0000000000077919 */ /* 0x000e240000002100 */
[----:B0-----:R-:W-:-:S05]  /*13a10*/  LOP3.LUT R7, R7, 0x7f, RZ, 0xc0, !PT ;  /* 0x0000007f07077812 */ /* 0x001fca00078ec0ff */
[----:B------:R-:W-:-:S05]  /*13a20*/  IMAD.SHL.U32 R7, R7, 0x2, RZ ;  /* 0x0000000207077824 */ /* 0x000fca00078e00ff */
[----:B------:R-:W-:Y:S01]  /*13a30*/  LOP3.LUT R7, R7, 0x60, RZ, 0x3c, !PT ;  /* 0x0000006007077812 */ /* 0x000fe200078e3cff */
[----:B--2---:R-:W-:Y:S01]  /*13a40*/  STS.U16 [R14+0xd400], R28 ;  /* 0x00d4001c0e007388 */ /* 0x004fe20000000400 */
[----:B------:R-:W-:Y:S02]  /*13a50*/  STS.U16 [R14+0xd500], R26 ;  /* 0x00d5001a0e007388 */ /* 0x000fe40000000400 */
[----:B------:R-:W-:Y:S02]  /*13a60*/  STS.U16 [R14+0xd600], R25 ;  /* 0x00d600190e007388 */ /* 0x000fe40000000400 */
[----:B------:R-:W-:Y:S01]  /*13a70*/  STS.U16 [R14+0xd700], R24 ;  /* 0x00d700180e007388 */ /* 0x000fe20000000400 */
[----:B------:R-:W-:Y:S01]  /*13a80*/  STS.U16 [R14+0xf400], R6 ;  /* 0x00f400060e007388 */ /* 0x000fe20000000400 */
[----:B------:R0:W-:Y:S02]  /*13a90*/  STS.U16 [R14+0xf500], R5 ;  /* 0x00f500050e007388 */ /* 0x0001e40000000400 */
[----:B------:R1:W-:Y:S02]  /*13aa0*/  STS.U16 [R14+0xf600], R4 ;  /* 0x00f600040e007388 */ /* 0x0003e40000000400 */
[----:B------:R2:W-:Y:S01]  /*13ab0*/  STS.U16 [R14+0xf700], R3 ;  /* 0x00f700030e007388 */ /* 0x0005e20000000400 */
[----:B----4-:R4:W-:Y:S04]  /*13ac0*/  STS.U16 [R7+0x1800], R2 ;  /* 0x0018000207007388 */ /* 0x0109e80000000400 */
[----:B0-----:R-:W3:Y:S01]  /*13ad0*/  LDL.LU R5, [R1+0x3ec] ;  /* 0x0003ec0001057983 */ /* 0x001ee20000300800 */
[----:B-1----:R-:W3:Y:S02]  /*13ae0*/  LDL.LU R4, [R1+0x410] ;  /* 0x0004100001047983 */ /* 0x002ee40000300800 */
[----:B--2---:R-:W2:Y:S02]  /*13af0*/  LDL.LU R14, [R1+0x21c8] ;  /* 0x0021c800010e7983 */ /* 0x004ea40000300800 */
[----:B------:R-:W2:Y:S01]  /*13b00*/  LDL R3, [R1+0x7dc] ;  /* 0x0007dc0001037983 */ /* 0x000ea20000100800 */
[----:B----4-:R-:W2:Y:S01]  /*13b10*/  LDL R2, [R1+0xfd4] ;  /* 0x000fd40001027983 */ /* 0x010ea20000100800 */
[----:B------:R-:W-:-:S03]  /*13b20*/  PRMT R6, RZ, 0x7610, R6 ;  /* 0x00007610ff067816 */ /* 0x000fc60000000006 */
[----:B------:R0:W-:Y:S04]  /*13b30*/  STS.U16 [R7+0x1900], R15 ;  /* 0x0019000f07007388 */ /* 0x0001e80000000400 */
[----:B0-----:R-:W4:Y:S04]  /*13b40*/  LDL.LU R15, [R1+0x21c4] ;  /* 0x0021c400010f7983 */ /* 0x001f280000300800 */
[----:B--2---:R0:W2:Y:S04]  /*13b50*/  @!P0 LDG.E.U16 R6, [R2.64] ;  /* 0x0000000602068981 */ /* 0x0040a8000c1e1500 */
[----:B0-----:R-:W2:Y:S04]  /*13b60*/  LDL R2, [R1+0xfd0] ;  /* 0x000fd00001027983 */ /* 0x001ea80000100800 */
[----:B------:R-:W2:Y:S04]  /*13b70*/  LDL R3, [R1+0x1004] ;  /* 0x0010040001037983 */ /* 0x000ea80000100800 */
[----:B---3--:R0:W-:Y:S01]  /*13b80*/  STS.U16 [R7+0x1a00], R4 ;  /* 0x001a000407007388 */ /* 0x0081e20000000400 */
[----:B------:R1:W-:Y:S02]  /*13b90*/  STS.U16 [R7+0x1b00], R5 ;  /* 0x001b000507007388 */ /* 0x0003e40000000400 */
[----:B------:R-:W-:Y:S02]  /*13ba0*/  STS.U16 [R7+0x3800], R8 ;  /* 0x0038000807007388 */ /* 0x000fe40000000400 */
[----:B------:R-:W-:Y:S01]  /*13bb0*/  STS.U16 [R7+0x3900], R10 ;  /* 0x0039000a07007388 */ /* 0x000fe20000000400 */
[----:B------:R3:W-:Y:S01]  /*13bc0*/  STS.U16 [R7+0x3a00], R12 ;  /* 0x003a000c07007388 */ /* 0x0007e20000000400 */
[----:B------:R3:W-:Y:S03]  /*13bd0*/  STS.U16 [R7+0x3b00], R13 ;  /* 0x003b000d07007388 */ /* 0x0007e60000000400 */
[----:B0-----:R-:W2:Y:S04]  /*13be0*/  LDL R4, [R1+0x1000] ;  /* 0x0010000001047983 */ /* 0x001ea80000100800 */
[----:B-1----:R-:W2:Y:S04]  /*13bf0*/  LDL R5, [R1+0xfcc] ;  /* 0x000fcc0001057983 */ /* 0x002ea80000100800 */
[----:B---3--:R-:W3:Y:S04]  /*13c00*/  LDL R12, [R1+0xffc] ;  /* 0x000ffc00010c7983 */ /* 0x008ee80000100800 */
[----:B------:R-:W3:Y:S01]  /*13c10*/  LDL R13, [R1+0xfc8] ;  /* 0x000fc800010d7983 */ /* 0x000ee20000100800 */
[----:B----4-:R-:W-:-:S02]  /*13c20*/  PRMT R15, RZ, 0x7610, R15 ;  /* 0x00007610ff0f7816 */ /* 0x010fc4000000000f */
[----:B------:R-:W-:Y:S02]  /*13c30*/  PRMT R14, RZ, 0x7610, R14 ;  /* 0x00007610ff0e7816 */ /* 0x000fe4000000000e */
[----:B------:R-:W-:Y:S01]  /*13c40*/  PRMT R11, RZ, 0x7610, R11 ;  /* 0x00007610ff0b7816 */ /* 0x000fe2000000000b */
[----:B------:R-:W4:Y:S04]  /*13c50*/  LDL R8, [R1+0xff8] ;  /* 0x000ff80001087983 */ /* 0x000f280000100800 */
[----:B------:R-:W3:Y:S04]  /*13c60*/  LDL R10, [R1+0xfc4] ;  /* 0x000fc400010a7983 */ /* 0x000ee80000100800 */
[----:B------:R-:W3:Y:S01]  /*13c70*/  LDL R7, [R1+0xfc0] ;  /* 0x000fc00001077983 */ /* 0x000ee20000100800 */
[----:B--2---:R-:W-:-:S04]  /*13c80*/  @!P0 LOP3.LUT R3, R3, R2, RZ, 0x3c, !PT ;  /* 0x0000000203038212 */ /* 0x004fc800078e3cff */
[----:B------:R-:W-:-:S04]  /*13c90*/  @!P0 LOP3.LUT R2, R3, R2, RZ, 0x3c, !PT ;  /* 0x0000000203028212 */ /* 0x000fc800078e3cff */
[----:B------:R-:W-:-:S05]  /*13ca0*/  @!P0 LOP3.LUT R3, R3, R2, RZ, 0x3c, !PT ;  /* 0x0000000203038212 */ /* 0x000fca00078e3cff */
[----:B------:R0:W2:Y:S02]  /*13cb0*/  @!P0 LDG.E.U16 R15, [R2.64] ;  /* 0x00000006020f8981 */ /* 0x0000a4000c1e1500 */
[----:B0-----:R-:W-:Y:S02]  /*13cc0*/  @!P0 IMAD.MOV.U32 R2, RZ, RZ, R4 ;  /* 0x000000ffff028224 */ /* 0x001fe400078e0004 */
[----:B------:R-:W-:-:S05]  /*13cd0*/  @!P0 IMAD.MOV.U32 R3, RZ, RZ, R5 ;  /* 0x000000ffff038224 */ /* 0x000fca00078e0005 */
[----:B------:R3:W2:Y:S02]  /*13ce0*/  @!P0 LDG.E.U16 R14, [R2.64] ;  /* 0x00000006020e8981 */ /* 0x0006a4000c1e1500 */
[----:B---3--:R-:W-:Y:S02]  /*13cf0*/  @!P0 IMAD.MOV.U32 R2, RZ, RZ, R12 ;  /* 0x000000ffff028224 */ /* 0x008fe400078e000c */
[----:B------:R-:W-:-:S05]  /*13d00*/  @!P0 IMAD.MOV.U32 R3, RZ, RZ, R13 ;  /* 0x000000ffff038224 */ /* 0x000fca00078e000d */
[----:B------:R4:W3:Y:S04]  /*13d10*/  @!P0 LDG.E.U16 R11, [R2.64] ;  /* 0x00000006020b8981 */ /* 0x0008e8000c1e1500 */
[----:B------:R0:W-:Y:S01]  /*13d20*/  STL [R1+0x14], R6 ;  /* 0x0000140601007387 */ /* 0x0001e20000100800 */
[----:B------:R-:W2:Y:S02]  /*13d30*/  LDL R5, [R1+0xff0] ;  /* 0x000ff00001057983 */ /* 0x000ea40000100800 */
[----:B------:R-:W2:Y:S01]  /*13d40*/  LDL R4, [R1+0x100c] ;  /* 0x00100c0001047983 */ /* 0x000ea20000100800 */
[----:B0-----:R-:W2:Y:S01]  /*13d50*/  LDL R6, [R1+0xff4] ;  /* 0x000ff40001067983 */ /* 0x001ea20000100800 */
[----:B----4-:R-:W-:Y:S01]  /*13d60*/  @!P0 IMAD.MOV.U32 R2, RZ, RZ, R8 ;  /* 0x000000ffff028224 */ /* 0x010fe200078e0008 */
[----:B------:R-:W-:Y:S01]  /*13d70*/  PRMT R9, RZ, 0x7610, R9 ;  /* 0x00007610ff097816 */ /* 0x000fe20000000009 */
[----:B------:R-:W-:Y:S01]  /*13d80*/  @!P0 IMAD.MOV.U32 R3, RZ, RZ, R10 ;  /* 0x000000ffff038224 */ /* 0x000fe200078e000a */
[----:B------:R-:W-:-:S04]  /*13d90*/  PRMT R0, RZ, 0x7610, R0 ;  /* 0x00007610ff007816 */ /* 0x000fc80000000000 */
[----:B------:R0:W4:Y:S02]  /*13da0*/  @!P0 LDG.E.U16 R9, [R2.64] ;  /* 0x0000000602098981 */ /* 0x000124000c1e1500 */
[----:B0-----:R-:W-:Y:S01]  /*13db0*/  @!P0 IMAD.MOV.U32 R3, RZ, RZ, R7 ;  /* 0x000000ffff038224 */ /* 0x001fe200078e0007 */
[----:B------:R-:W-:Y:S01]  /*13dc0*/  PRMT R29, RZ, 0x7610, R29 ;  /* 0x00007610ff1d7816 */ /* 0x000fe2000000001d */
[----:B---3--:R0:W-:Y:S01]  /*13dd0*/  STL [R1+0x8], R11 ;  /* 0x0000080b01007387 */ /* 0x0081e20000100800 */
[----:B------:R-:W3:Y:S01]  /*13de0*/  LDL R8, [R1+0x1014] ;  /* 0x0010140001087983 */ /* 0x000ee20000100800 */
[----:B------:R-:W-:Y:S01]  /*13df0*/  PRMT R28, RZ, 0x7610, R28 ;  /* 0x00007610ff1c7816 */ /* 0x000fe2000000001c */
[----:B------:R-:W4:Y:S01]  /*13e00*/  LDL R7, [R1+0xfe8] ;  /* 0x000fe80001077983 */ /* 0x000f220000100800 */
[----:B0-----:R-:W4:Y:S01]  /*13e10*/  LDL R11, [R1+0xfec] ;  /* 0x000fec00010b7983 */ /* 0x001f220000100800 */
[----:B--2---:R-:W-:Y:S02]  /*13e20*/  @!P0 IMAD.MOV.U32 R2, RZ, RZ, R6 ;  /* 0x000000ffff028224 */ /* 0x004fe400078e0006 */
[----:B------:R-:W2:Y:S03]  /*13e30*/  LDL R6, [R1+0x101c] ;  /* 0x00101c0001067983 */ /* 0x000ea60000100800 */
[----:B------:R0:W2:Y:S02]  /*13e40*/  @!P0 LDG.E.U16 R0, [R2.64] ;  /* 0x0000000602008981 */ /* 0x0000a4000c1e1500 */
[----:B0-----:R-:W-:-:S02]  /*13e50*/  @!P0 IMAD.MOV.U32 R2, RZ, RZ, R4 ;  /* 0x000000ffff028224 */ /* 0x001fc400078e0004 */
[----:B------:R-:W-:-:S05]  /*13e60*/  @!P0 IMAD.MOV.U32 R3, RZ, RZ, R5 ;  /* 0x000000ffff038224 */ /* 0x000fca00078e0005 */
[----:B------:R3:W2:Y:S02]  /*13e70*/  @!P0 LDG.E.U16 R29, [R2.64] ;  /* 0x00000006021d8981 */ /* 0x0006a4000c1e1500 */
[----:B---3--:R-:W-:Y:S02]  /*13e80*/  @!P0 IMAD.MOV.U32 R2, RZ, RZ, R8 ;  /* 0x000000ffff028224 */ /* 0x008fe400078e0008 */
[----:B----4-:R-:W-:-:S05]  /*13e90*/  @!P0 IMAD.MOV.U32 R3, RZ, RZ, R11 ;  /* 0x000000ffff038224 */ /* 0x010fca00078e000b */
[----:B------:R0:W3:Y:S04]  /*13ea0*/  @!P0 LDG.E.U16 R28, [R2.64] ;  /* 0x00000006021c8981 */ /* 0x0000e8000c1e1500 */
[----:B--2---:R-:W-:Y:S01]  /*13eb0*/  STL [R1+0x2154], R0 ;  /* 0x0021540001007387 */ /* 0x004fe20000100800 */
[----:B------:R-:W2:Y:S02]  /*13ec0*/  LDL R10, [R1+0xfe4] ;  /* 0x000fe400010a7983 */ /* 0x000ea40000100800 */
[----:B------:R1:W-:Y:S02]  /*13ed0*/  STL [R1+0x4], R9 ;  /* 0x0000040901007387 */ /* 0x0003e40000100800 */
[----:B------:R-:W4:Y:S01]  /*13ee0*/  LDL R5, [R1+0xfe0] ;  /* 0x000fe00001057983 */ /* 0x000f220000100800 */
[----:B------:R-:W4:Y:S04]  /*13ef0*/  LDL R4, [R1+0x102c] ;  /* 0x00102c0001047983 */ /* 0x000f280000100800 */
[----:B-1----:R-:W4:Y:S04]  /*13f00*/  LDL R9, [R1+0x1024] ;  /* 0x0010240001097983 */ /* 0x002f280000100800 */
[----:B------:R-:W-:Y:S01]  /*13f10*/  STL [R1+0x2158], R29 ;  /* 0x0021581d01007387 */ /* 0x000fe20000100800 */
[----:B------:R-:W-:Y:S02]  /*13f20*/  STL [R1+0x10], R15 ;  /* 0x0000100f01007387 */ /* 0x000fe40000100800 */
[----:B------:R-:W4:Y:S02]  /*13f30*/  LDL R8, [R1+0xfdc] ;  /* 0x000fdc0001087983 */ /* 0x000f240000100800 */
[----:B------:R-:W4:Y:S02]  /*13f40*/  LDL R0, [R1+0x1034] ;  /* 0x0010340001007983 */ /* 0x000f240000100800 */
[----:B0-----:R-:W-:-:S02]  /*13f50*/  @!P0 IMAD.MOV.U32 R2, RZ, RZ, R6 ;  /* 0x000000ffff028224 */ /* 0x001fc400078e0006 */
[----:B------:R-:W-:Y:S01]  /*13f60*/  @!P0 IMAD.MOV.U32 R3, RZ, RZ, R7 ;  /* 0x000000ffff038224 */ /* 0x000fe200078e0007 */
[----:B------:R-:W-:Y:S02]  /*13f70*/  PRMT R27, RZ, 0x7610, R27 ;  /* 0x00007610ff1b7816 */ /* 0x000fe4000000001b */
[----:B------:R-:W-:-:S04]  /*13f80*/  PRMT R26, RZ, 0x7610, R26 ;  /* 0x00007610ff1a7816 */ /* 0x000fc8000000001a */
[----:B------:R2:W4:Y:S01]  /*13f90*/  @!P0 LDG.E.U16 R27, [R2.64] ;  /* 0x00000006021b8981 */ /* 0x000522000c1e1500 */
[----:B------:R-:W-:Y:S02]  /*13fa0*/  PRMT R22, RZ, 0x7610, R22 ;  /* 0x00007610ff167816 */ /* 0x000fe40000000016 */
[----:B------:R-:W-:Y:S01]  /*13fb0*/  PRMT R20, RZ, 0x7610, R20 ;  /* 0x00007610ff147816 */ /* 0x000fe20000000014 */
[----:B---3--:R-:W-:Y:S01]  /*13fc0*/  STL [R1+0x215c], R28 ;  /* 0x00215c1c01007387 */ /* 0x008fe20000100800 */
[----:B------:R-:W-:Y:S02]  /*13fd0*/  STL [R1+0xc], R14 ;  /* 0x00000c0e01007387 */ /* 0x000fe40000100800 */
[----:B------:R-:W3:Y:S02]  /*13fe0*/  LDL R7, [R1+0xfd8] ;  /* 0x000fd80001077983 */ /* 0x000ee40000100800 */
[----:B------:R-:W3:Y:S02]  /*13ff0*/  LDL R6, [R1+0x103c] ;  /* 0x00103c0001067983 */ /* 0x000ee40000100800 */
[----:B--2---:R-:W-:-:S02]  /*14000*/  @!P0 IMAD.MOV.U32 R3, RZ, RZ, R10 ;  /* 0x000000ffff038224 */ /* 0x004fc400078e000a */
[----:B----4-:R-:W-:-:S05]  /*14010*/  @!P0 IMAD.MOV.U32 R2, RZ, RZ, R9 ;  /* 0x000000ffff028224 */ /* 0x010fca00078e0009 */
[----:B------:R0:W2:Y:S02]  /*14020*/  @!P0 LDG.E.U16 R26, [R2.64] ;  /* 0x00000006021a8981 */ /* 0x0000a4000c1e1500 */
[----:B0-----:R-:W-:Y:S02]  /*14030*/  @!P0 IMAD.MOV.U32 R2, RZ, RZ, R4 ;  /* 0x000000ffff028224 */ /* 0x001fe400078e0004 */
[----:B------:R-:W-:-:S05]  /*14040*/  @!P0 IMAD.MOV.U32 R3, RZ, RZ, R5 ;  /* 0x000000ffff038224 */ /* 0x000fca00078e0005 */
[----:B------:R0:W4:Y:S02]  /*14050*/  @!P0 LDG.E.U16 R22, [R2.64] ;  /* 0x0000000602168981 */ /* 0x000124000c1e1500 */
[----:B0-----:R-:W-:Y:S02]  /*14060*/  @!P0 IMAD.MOV.U32 R2, RZ, RZ, R0 ;  /* 0x000000ffff028224 */ /* 0x001fe400078e0000 */
[----:B------:R-:W-:-:S05]  /*14070*/  @!P0 IMAD.MOV.U32 R3, RZ, RZ, R8 ;  /* 0x000000ffff038224 */ /* 0x000fca00078e0008 */
[----:B------:R3:W4:Y:S01]  /*14080*/  @!P0 LDG.E.U16 R20, [R2.64] ;  /* 0x0000000602148981 */ /* 0x000722000c1e1500 */
[----:B------:R-:W-:Y:S01]  /*14090*/  PRMT R18, RZ, 0x7610, R18 ;  /* 0x00007610ff127816 */ /* 0x000fe20000000012 */
[----:B---3--:R-:W-:Y:S02]  /*140a0*/  @!P0 IMAD.MOV.U32 R3, RZ, RZ, R7 ;  /* 0x000000ffff038224 */ /* 0x008fe400078e0007 */
[----:B------:R-:W-:-:S05]  /*140b0*/  @!P0 IMAD.MOV.U32 R2, RZ, RZ, R6 ;  /* 0x000000ffff028224 */ /* 0x000fca00078e0006 */
[----:B------:R-:W3:Y:S04]  /*140c0*/  @!P0 LDG.E.U16 R18, [R2.64] ;  /* 0x0000000602128981 */ /* 0x000ee8000c1e1500 */
[----:B------:R-:W-:Y:S04]  /*140d0*/  STL [R1+0x2160], R27 ;  /* 0x0021601b01007387 */ /* 0x000fe80000100800 */
[----:B--2---:R-:W-:Y:S01]  /*140e0*/  STL [R1+0x2164], R26 ;  /* 0x0021641a01007387 */ /* 0x004fe20000100800 */
[----:B------:R-:W2:Y:S02]  /*140f0*/  LDL R5, [R1+0x1008] ;  /* 0x0010080001057983 */ /* 0x000ea40000100800 */
[----:B------:R-:W2:Y:S01]  /*14100*/  LDL R4, [R1+0x1044] ;  /* 0x0010440001047983 */ /* 0x000ea20000100800 */
[----:B----4-:R-:W-:Y:S01]  /*14110*/  STL [R1+0x2168], R22 ;  /* 0x0021681601007387 */ /* 0x010fe20000100800 */
[----:B------:R-:W4:Y:S02]  /*14120*/  LDL R11, [R1+0x1010] ;  /* 0x00101000010b7983 */ /* 0x000f240000100800 */
[----:B------:R-:W4:Y:S01]  /*14130*/  LDL R0, [R1+0x104c] ;  /* 0x00104c0001007983 */ /* 0x000f220000100800 */
[----:B------:R-:W-:Y:S01]  /*14140*/  STL [R1+0x216c], R20 ;  /* 0x00216c1401007387 */ /* 0x000fe20000100800 */
[----:B------:R-:W4:Y:S02]  /*14150*/  LDL R7, [R1+0x1018] ;  /* 0x0010180001077983 */ /* 0x000f240000100800 */
[----:B------:R-:W4:Y:S02]  /*14160*/  LDL R6, [R1+0x1054] ;  /* 0x0010540001067983 */ /* 0x000f240000100800 */
[----:B------:R-:W4:Y:S01]  /*14170*/  LDL R12, [R1+0x1020] ;  /* 0x00102000010c7983 */ /* 0x000f220000100800 */
[----:B------:R-:W4:Y:S01]  /*14180*/  LDL R10, [R1+0x1060] ;  /* 0x00106000010a7983 */ /* 0x000f220000100800 */
[----:B------:R-:W-:-:S03]  /*14190*/  PRMT R16, RZ, 0x7610, R16 ;  /* 0x00007610ff107816 */ /* 0x000fc60000000010 */
[----:B---3--:R-:W-:Y:S01]  /*141a0*/  STL [R1+0x2170], R18 ;  /* 0x0021701201007387 */ /* 0x008fe20000100800 */
[----:B------:R-:W3:Y:S02]  /*141b0*/  LDL R9, [R1+0x1028] ;  /* 0x0010280001097983 */ /* 0x000ee40000100800 */
[----:B------:R-:W3:Y:S01]  /*141c0*/  LDL R8, [R1+0x1068] ;  /* 0x0010680001087983 */ /* 0x000ee20000100800 */
[----:B------:R-:W-:Y:S02]  /*141d0*/  PRMT R2, RZ, 0x7610, R2 ;  /* 0x00007610ff027816 */ /* 0x000fe40000000002 */
[----:B------:R-:W-:Y:S01]  /*141e0*/  PRMT R3, RZ, 0x7610, R3 ;  /* 0x00007610ff037816 */ /* 0x000fe20000000003 */
[----:B--2---:R4:W2:Y:S02]  /*141f0*/  @!P0 LDG.E.U16 R16, [R4.64] ;  /* 0x0000000604108981 */ /* 0x0048a4000c1e1500 */
[----:B----4-:R-:W-:Y:S02]  /*14200*/  @!P0 IMAD.MOV.U32 R5, RZ, RZ, R11 ;  /* 0x000000ffff058224 */ /* 0x010fe400078e000b */
[----:B------:R-:W-:-:S05]  /*14210*/  @!P0 IMAD.MOV.U32 R4, RZ, RZ, R0 ;  /* 0x000000ffff048224 */ /* 0x000fca00078e0000 */
[----:B------:R0:W4:Y:S04]  /*14220*/  @!P0 LDG.E.U16 R2, [R4.64] ;  /* 0x0000000604028981 */ /* 0x000128000c1e1500 */
[----:B------:R1:W4:Y:S01]  /*14230*/  @!P0 LDG.E.U16 R3, [R6.64] ;  /* 0x0000000606038981 */ /* 0x000322000c1e1500 */
[----:B0-----:R-:W-:Y:S02]  /*14240*/  PRMT R4, RZ, 0x7610, R4 ;  /* 0x00007610ff047816 */ /* 0x001fe40000000004 */
[----:B------:R-:W-:Y:S01]  /*14250*/  PRMT R5, RZ, 0x7610, R5 ;  /* 0x00007610ff057816 */ /* 0x000fe20000000005 */
[----:B-1----:R-:W-:Y:S02]  /*14260*/  @!P0 IMAD.MOV.U32 R6, RZ, RZ, R10 ;  /* 0x000000ffff068224 */ /* 0x002fe400078e000a */
[----:B------:R-:W-:-:S05]  /*14270*/  @!P0 IMAD.MOV.U32 R7, RZ, RZ, R12 ;  /* 0x000000ffff078224 */ /* 0x000fca00078e000c */
[----:B------:R-:W4:Y:S04]  /*14280*/  @!P0 LDG.E.U16 R4, [R6.64] ;  /* 0x0000000606048981 */ /* 0x000f28000c1e1500 */
[----:B---3--:R-:W3:Y:S04]  /*14290*/  @!P0 LDG.E.U16 R5, [R8.64] ;  /* 0x0000000608058981 */ /* 0x008ee8000c1e1500 */
[----:B--2---:R-:W-:Y:S01]  /*142a0*/  STL [R1+0x2174], R16 ;  /* 0x0021741001007387 */ /* 0x004fe20000100800 */
[----:B------:R-:W2:Y:S02]  /*142b0*/  LDL R11, [R1+0x1030] ;  /* 0x00103000010b7983 */ /* 0x000ea40000100800 */
[----:B------:R-:W2:Y:S01]  /*142c0*/  LDL R0, [R1+0x1070] ;  /* 0x0010700001007983 */ /* 0x000ea20000100800 */
[----:B----4-:R0:W-:Y:S04]  /*142d0*/  STL [R1+0x2178], R2 ;  /* 0x0021780201007387 */ /* 0x0101e80000100800 */
[----:B------:R-:W-:Y:S01]  /*142e0*/  STL [R1+0x217c], R3 ;  /* 0x00217c0301007387 */ /* 0x000fe20000100800 */
[----:B------:R-:W4:Y:S03]  /*142f0*/  LDL R10, [R1+0x1038] ;  /* 0x00103800010a7983 */ /* 0x000f260000100800 */
[----:B0-----:R-:W4:Y:S04]  /*14300*/  LDL R2, [R1+0x1078] ;  /* 0x0010780001027983 */ /* 0x001f280000100800 */
[----:B------:R0:W-:Y:S01]  /*14310*/  STL [R1+0x2180], R4 ;  /* 0x0021800401007387 */ /* 0x0001e20000100800 */
[----:B------:R-:W4:Y:S03]  /*14320*/  LDL R14, [R1+0x1040] ;  /* 0x00104000010e7983 */ /* 0x000f260000100800 */
[----:B0-----:R-:W4:Y:S04]  /*14330*/  LDL R4, [R1+0x1080] ;  /* 0x0010800001047983 */ /* 0x001f280000100800 */
[----:B---3--:R-:W-:Y:S01]  /*14340*/  STL [R1+0x2184], R5 ;  /* 0x0021840501007387 */ /* 0x008fe20000100800 */
[----:B------:R-:W3:Y:S02]  /*14350*/  LDL R13, [R1+0x1064] ;  /* 0x00106400010d7983 */ /* 0x000ee40000100800 */
[----:B------:R-:W3:Y:S01]  /*14360*/  LDL R12, [R1+0x10a0] ;  /* 0x0010a000010c7983 */ /* 0x000ee20000100800 */
[----:B------:R-:W-:-:S02]  /*14370*/  PRMT R6, RZ, 0x7610, R6 ;  /* 0x00007610ff067816 */ /* 0x000fc40000000006 */
[----:B------:R-:W-:Y:S01]  /*14380*/  PRMT R7, RZ, 0x7610, R7 ;  /* 0x00007610ff077816 */ /* 0x000fe20000000007 */
[----:B------:R-:W3:Y:S01]  /*14390*/  LDL R3, [R1+0x1084] ;  /* 0x0010840001037983 */ /* 0x000ee20000100800 */
[----:B--2---:R-:W-:Y:S02]  /*143a0*/  @!P0 IMAD.MOV.U32 R9, RZ, RZ, R11 ;  /* 0x000000ffff098224 */ /* 0x004fe400078e000b */
[----:B------:R-:W-:Y:S02]  /*143b0*/  @!P0 IMAD.MOV.U32 R8, RZ, RZ, R0 ;  /* 0x000000ffff088224 */ /* 0x000fe400078e0000 */
[----:B------:R-:W2:Y:S04]  /*143c0*/  LDL R0, [R1+0x10b0] ;  /* 0x0010b00001007983 */ /* 0x000ea80000100800 */
[----:B------:R0:W2:Y:S01]  /*143d0*/  @!P0 LDG.E.U16 R6, [R8.64] ;  /* 0x0000000608068981 */ /* 0x0000a2000c1e1500 */
[----:B----4-:R-:W-:-:S02]  /*143e0*/  @!P0 IMAD.MOV.U32 R11, RZ, RZ, R10 ;  /* 0x000000ffff0b8224 */ /* 0x010fc400078e000a */
[----:B------:R-:W-:-:S05]  /*143f0*/  @!P0 IMAD.MOV.U32 R10, RZ, RZ, R2 ;  /* 0x000000ffff0a8224 */ /* 0x000fca00078e0002 */
[----:B------:R1:W4:Y:S01]  /*14400*/  @!P0 LDG.E.U16 R7, [R10.64] ;  /* 0x000000060a078981 */ /* 0x000322000c1e1500 */
[----:B0-----:R-:W-:Y:S02]  /*14410*/  PRMT R8, RZ, 0x7610, R8 ;  /* 0x00007610ff087816 */ /* 0x001fe40000000008 */
[----:B------:R-:W-:Y:S01]  /*14420*/  PRMT R9, RZ, 0x7610, R9 ;  /* 0x00007610ff097816 */ /* 0x000fe20000000009 */
[----:B-1----:R-:W-:Y:S02]  /*14430*/  @!P0 IMAD.MOV.U32 R11, RZ, RZ, R14 ;  /* 0x000000ffff0b8224 */ /* 0x002fe400078e000e */
[----:B------:R-:W-:-:S05]  /*14440*/  @!P0 IMAD.MOV.U32 R10, RZ, RZ, R4 ;  /* 0x000000ffff0a8224 */ /* 0x000fca00078e0004 */
[----:B------:R0:W4:Y:S04]  /*14450*/  @!P0 LDG.E.U16 R8, [R10.64] ;  /* 0x000000060a088981 */ /* 0x000128000c1e1500 */
[----:B---3--:R1:W3:Y:S04]  /*14460*/  @!P0 LDG.E.U16 R9, [R12.64] ;  /* 0x000000060c098981 */ /* 0x0082e8000c1e1500 */
[----:B--2---:R2:W-:Y:S01]  /*14470*/  STL [R1+0x2188], R6 ;  /* 0x0021880601007387 */ /* 0x0045e20000100800 */
[----:B------:R-:W3:Y:S03]  /*14480*/  LDL R2, [R1+0x1088] ;  /* 0x0010880001027983 */ /* 0x000ee60000100800 */
[----:B--2---:R-:W2:Y:S04]  /*14490*/  LDL R6, [R1+0x1048] ;  /* 0x0010480001067983 */ /* 0x004ea80000100800 */
[----:B----4-:R-:W-:Y:S01]  /*144a0*/  STL [R1+0x218c], R7 ;  /* 0x00218c0701007387 */ /* 0x010fe20000100800 */
[----:B------:R-:W4:Y:S02]  /*144b0*/  LDL R5, [R1+0x106c] ;  /* 0x00106c0001057983 */ /* 0x000f240000100800 */
[----:B------:R-:W4:Y:S01]  /*144c0*/  LDL R4, [R1+0x10bc] ;  /* 0x0010bc0001047983 */ /* 0x000f220000100800 */
[----:B0-----:R-:W-:Y:S01]  /*144d0*/  PRMT R10, RZ, 0x7610, R10 ;  /* 0x00007610ff0a7816 */ /* 0x001fe2000000000a */
[----:B-1----:R-:W-:-:S02]  /*144e0*/  @!P0 IMAD.MOV.U32 R12, RZ, RZ, R0 ;  /* 0x000000ffff0c8224 */ /* 0x002fc400078e0000 */
[----:B------:R-:W-:-:S05]  /*144f0*/  @!P0 IMAD.MOV.U32 R13, RZ, RZ, R3 ;  /* 0x000000ffff0d8224 */ /* 0x000fca00078e0003 */
[----:B------:R0:W4:Y:S04]  /*14500*/  @!P0 LDG.E.U16 R10, [R12.64] ;  /* 0x000000060c0a8981 */ /* 0x000128000c1e1500 */
[----:B------:R-:W-:Y:S04]  /*14510*/  STL [R1+0x2190], R8 ;  /* 0x0021900801007387 */ /* 0x000fe80000100800 */
[----:B---3--:R-:W-:Y:S01]  /*14520*/  STL [R1+0x2194], R9 ;  /* 0x0021940901007387 */ /* 0x008fe20000100800 */
[----:B------:R-:W3:Y:S02]  /*14530*/  LDL R3, [R1+0x108c] ;  /* 0x00108c0001037983 */ /* 0x000ee40000100800 */
[----:B------:R-:W3:Y:S01]  /*14540*/  LDL R0, [R1+0x10ac] ;  /* 0x0010ac0001007983 */ /* 0x000ee20000100800 */
[----:B------:R-:W-:Y:S01]  /*14550*/  PRMT R11, RZ, 0x7610, R11 ;  /* 0x00007610ff0b7816 */ /* 0x000fe2000000000b */
[----:B------:R-:W-:-:S02]  /*14560*/  @!P0 IMAD.MOV.U32 R14, RZ, RZ, R2 ;  /* 0x000000ffff0e8224 */ /* 0x000fc400078e0002 */
[----:B--2---:R-:W-:-:S05]  /*14570*/  @!P0 IMAD.MOV.U32 R15, RZ, RZ, R6 ;  /* 0x000000ffff0f8224 */ /* 0x004fca00078e0006 */
[----:B------:R4:W2:Y:S01]  /*14580*/  @!P0 LDG.E.U16 R11, [R14.64] ;  /* 0x000000060e0b8981 */ /* 0x0008a2000c1e1500 */
[----:B0-----:R-:W-:Y:S01]  /*14590*/  PRMT R12, RZ, 0x7610, R12 ;  /* 0x00007610ff0c7816 */ /* 0x001fe2000000000c */
[----:B----4-:R-:W-:Y:S02]  /*145a0*/  @!P0 IMAD.MOV.U32 R15, RZ, RZ, R5 ;  /* 0x000000ffff0f8224 */ /* 0x010fe400078e0005 */
[----:B------:R-:W-:-:S05]  /*145b0*/  @!P0 IMAD.MOV.U32 R14, RZ, RZ, R4 ;  /* 0x000000ffff0e8224 */ /* 0x000fca00078e0004 */
[----:B------:R3:W4:Y:S01]  /*145c0*/  @!P0 LDG.E.U16 R12, [R14.64] ;  /* 0x000000060e0c8981 */ /* 0x000722000c1e1500 */
[----:B------:R-:W-:-:S03]  /*145d0*/  PRMT R13, RZ, 0x7610, R13 ;  /* 0x00007610ff0d7816 */ /* 0x000fc6000000000d */
[----:B------:R0:W-:Y:S01]  /*145e0*/  STL [R1+0x2198], R10 ;  /* 0x0021980a01007387 */ /* 0x0001e20000100800 */
[----:B------:R-:W4:Y:S02]  /*145f0*/  LDL R2, [R1+0x1090] ;  /* 0x0010900001027983 */ /* 0x000f240000100800 */
[----:B------:R-:W4:Y:S02]  /*14600*/  LDL R16, [R1+0x1050] ;  /* 0x0010500001107983 */ /* 0x000f240000100800 */
[----:B---3--:R-:W-:Y:S02]  /*14610*/  @!P0 IMAD.MOV.U32 R15, RZ, RZ, R3 ;  /* 0x000000ffff0f8224 */ /* 0x008fe400078e0003 */
[----:B------:R-:W-:-:S05]  /*14620*/  @!P0 IMAD.MOV.U32 R14, RZ, RZ, R0 ;  /* 0x000000ffff0e8224 */ /* 0x000fca00078e0000 */
[----:B------:R1:W3:Y:S04]  /*14630*/  @!P0 LDG.E.U16 R13, [R14.64] ;  /* 0x000000060e0d8981 */ /* 0x0002e8000c1e1500 */
[----:B--2---:R-:W-:Y:S01]  /*14640*/  STL [R1+0x219c], R11 ;  /* 0x00219c0b01007387 */ /* 0x004fe20000100800 */
[----:B0-----:R-:W2:Y:S02]  /*14650*/  LDL R10, [R1+0x1074] ;  /* 0x00107400010a7983 */ /* 0x001ea40000100800 */
[----:B------:R-:W2:Y:S02]  /*14660*/  LDL R9, [R1+0x10b8] ;  /* 0x0010b80001097983 */ /* 0x000ea40000100800 */
[----:B------:R-:W2:Y:S01]  /*14670*/  LDL R8, [R1+0x1094] ;  /* 0x0010940001087983 */ /* 0x000ea20000100800 */
[----:B------:R-:W2:Y:S04]  /*14680*/  LDL R7, [R1+0x10a8] ;  /* 0x0010a80001077983 */ /* 0x000ea80000100800 */
[----:B----4-:R-:W-:Y:S01]  /*14690*/  STL [R1+0x21a0], R12 ;  /* 0x0021a00c01007387 */ /* 0x010fe20000100800 */
[----:B------:R-:W4:Y:S02]  /*146a0*/  LDL R6, [R1+0x105c] ;  /* 0x00105c0001067983 */ /* 0x000f240000100800 */
[----:B------:R-:W4:Y:S02]  /*146b0*/  LDL R5, [R1+0x1098] ;  /* 0x0010980001057983 */ /* 0x000f240000100800 */
[----:B------:R-:W4:Y:S01]  /*146c0*/  LDL R4, [R1+0x107c] ;  /* 0x00107c0001047983 */ /* 0x000f220000100800 */
[----:B------:R-:W4:Y:S04]  /*146d0*/  LDL R3, [R1+0x10b4] ;  /* 0x0010b40001037983 */ /* 0x000f280000100800 */
[----:B------:R-:W4:Y:S01]  /*146e0*/  LDL R0, [R1+0x10a4] ;  /* 0x0010a40001007983 */ /* 0x000f220000100800 */
[----:B-1----:R-:W-:-:S03]  /*146f0*/  @!P0 IMAD.MOV.U32 R14, RZ, RZ, R2 ;  /* 0x000000ffff0e8224 */ /* 0x002fc600078e0002 */
[----:B---3--:R-:W-:Y:S01]  /*14700*/  STL [R1+0x21a4], R13 ;  /* 0x0021a40d01007387 */ /* 0x008fe20000100800 */
[----:B------:R-:W3:Y:S01]  /*14710*/  LDL R2, [R1+0x109c] ;  /* 0x00109c0001027983 */ /* 0x000ee20000100800 */
[----:B------:R-:W-:Y:S01]  /*14720*/  PRMT R17, RZ, 0x7610, R17 ;  /* 0x00007610ff117816 */ /* 0x000fe20000000011 */
[----:B------:R-:W-:Y:S01]  /*14730*/  @!P0 IMAD.MOV.U32 R15, RZ, RZ, R16 ;  /* 0x000000ffff0f8224 */ /* 0x000fe200078e0010 */
[----:B------:R-:W-:-:S04]  /*14740*/  PRMT R19, RZ, 0x7610, R19 ;  /* 0x00007610ff137816 */ /* 0x000fc80000000013 */
[----:B------:R2:W3:Y:S01]  /*14750*/  @!P0 LDG.E.U16 R17, [R14.64] ;  /* 0x000000060e118981 */ /* 0x0004e2000c1e1500 */
[----:B------:R-:W-:Y:S02]  /*14760*/  PRMT R21, RZ, 0x7610, R21 ;  /* 0x00007610ff157816 */ /* 0x000fe40000000015 */
[----:B------:R-:W-:Y:S01]  /*14770*/  PRMT R23, RZ, 0x7610, R23 ;  /* 0x00007610ff177816 */ /* 0x000fe20000000017 */
[----:B--2---:R-:W-:Y:S02]  /*14780*/  @!P0 IMAD.MOV.U32 R15, RZ, RZ, R10 ;  /* 0x000000ffff0f8224 */ /* 0x004fe400078e000a */
[----:B------:R-:W-:-:S05]  /*14790*/  @!P0 IMAD.MOV.U32 R14, RZ, RZ, R9 ;  /* 0x000000ffff0e8224 */ /* 0x000fca00078e0009 */
[----:B------:R0:W2:Y:S02]  /*147a0*/  @!P0 LDG.E.U16 R19, [R14.64] ;  /* 0x000000060e138981 */ /* 0x0000a4000c1e1500 */
[----:B0-----:R-:W-:Y:S02]  /*147b0*/  @!P0 IMAD.MOV.U32 R14, RZ, RZ, R7 ;  /* 0x000000ffff0e8224 */ /* 0x001fe400078e0007 */
[----:B------:R-:W-:-:S05]  /*147c0*/  @!P0 IMAD.MOV.U32 R15, RZ, RZ, R8 ;  /* 0x000000ffff0f8224 */ /* 0x000fca00078e0008 */
[----:B------:R4:W2:Y:S01]  /*147d0*/  @!P0 LDG.E.U16 R21, [R14.64] ;  /* 0x000000060e158981 */ /* 0x0008a2000c1e1500 */
[----:B------:R-:W-:Y:S01]  /*147e0*/  PRMT R24, RZ, 0x7610, R24 ;  /* 0x00007610ff187816 */ /* 0x000fe20000000018 */
[----:B----4-:R-:W-:Y:S02]  /*147f0*/  @!P0 IMAD.MOV.U32 R14, RZ, RZ, R5 ;  /* 0x000000ffff0e8224 */ /* 0x010fe400078e0005 */
[----:B------:R-:W-:-:S05]  /*14800*/  @!P0 IMAD.MOV.U32 R15, RZ, RZ, R6 ;  /* 0x000000ffff0f8224 */ /* 0x000fca00078e0006 */
[----:B------:R0:W4:Y:S02]  /*14810*/  @!P0 LDG.E.U16 R23, [R14.64] ;  /* 0x000000060e178981 */ /* 0x000124000c1e1500 */
[----:B0-----:R-:W-:Y:S02]  /*14820*/  @!P0 IMAD.MOV.U32 R14, RZ, RZ, R3 ;  /* 0x000000ffff0e8224 */ /* 0x001fe400078e0003 */
[----:B------:R-:W-:-:S05]  /*14830*/  @!P0 IMAD.MOV.U32 R15, RZ, RZ, R4 ;  /* 0x000000ffff0f8224 */ /* 0x000fca00078e0004 */
[----:B------:R0:W4:Y:S01]  /*14840*/  @!P0 LDG.E.U16 R24, [R14.64] ;  /* 0x000000060e188981 */ /* 0x000122000c1e1500 */
[----:B------:R-:W-:Y:S01]  /*14850*/  PRMT R25, RZ, 0x7610, R25 ;  /* 0x00007610ff197816 */ /* 0x000fe20000000019 */
[----:B0-----:R-:W-:Y:S02]  /*14860*/  @!P0 IMAD.MOV.U32 R14, RZ, RZ, R0 ;  /* 0x000000ffff0e8224 */ /* 0x001fe400078e0000 */
[----:B---3--:R-:W-:-:S05]  /*14870*/  @!P0 IMAD.MOV.U32 R15, RZ, RZ, R2 ;  /* 0x000000ffff0f8224 */ /* 0x008fca00078e0002 */
[----:B------:R0:W3:Y:S04]  /*14880*/  @!P0 LDG.E.U16 R25, [R14.64] ;  /* 0x000000060e198981 */ /* 0x0000e8000c1e1500 */
[----:B------:R-:W1:Y:S04]  /*14890*/  S2R R0, SR_TID.X ;  /* 0x0000000000007919 */ /* 0x000e680000002100 */
[----:B------:R-:W-:Y:S04]  /*148a0*/  STL [R1+0x21a8], R17 ;  /* 0x0021a81101007387 */ /* 0x000fe80000100800 */
[----:B--2---:R-:W-:Y:S04]  /*148b0*/  STL [R1+0x21ac], R19 ;  /* 0x0021ac1301007387 */ /* 0x004fe80000100800 */
[----:B------:R-:W-:Y:S04]  /*148c0*/  STL [R1+0x21b0], R21 ;  /* 0x0021b01501007387 */ /* 0x000fe80000100800 */
[----:B----4-:R-:W-:Y:S04]  /*148d0*/  STL [R1+0x21b4], R23 ;  /* 0x0021b41701007387 */ /* 0x010fe80000100800 */
[----:B------:R2:W-:Y:S04]  /*148e0*/  STL [R1+0x21b8], R24 ;  /* 0x0021b81801007387 */ /* 0x0005e80000100800 */
[----:B--2---:R-:W2:Y:S01]  /*148f0*/  LDL.LU R24, [R1+0x3ac] ;  /* 0x0003ac0001187983 */ /* 0x004ea20000300800 */
[----:B------:R-:W4:Y:S02]  /*14900*/  LDL.LU R23, [R1+0x2f4] ;  /* 0x0002f40001177983 */ /* 0x000f240000300800 */
        /* <DEDUP_REMOVED lines=15> */
[----:B-1----:R-:W-:Y:S01]  /*14a00*/  LOP3.LUT R0, R0, 0x7f, RZ, 0xc0, !PT ;  /* 0x0000007f00007812 */ /* 0x002fe200078ec0ff */
[----:B------:R-:W2:Y:S02]  /*14a10*/  LDL.LU R3, [R1+0x70] ;  /* 0x0000700001037983 */ /* 0x000ea40000300800 */
[----:B------:R-:W2:Y:S01]  /*14a20*/  LDL.LU R2, [R1+0x48] ;  /* 0x0000480001027983 */ /* 0x000ea20000300800 */
[----:B------:R-:W2:Y:S01]  /*14a30*/  LDL.LU R16, [R1+0x40] ;  /* 0x0000400001107983 */ /* 0x000ea20000300800 */
[----:B------:R-:W2:Y:S02]  /*14a40*/  LDL.LU R20, [R1+0x38] ;  /* 0x0000380001147983 */ /* 0x000ea40000300800 */
[----:B------:R-:W2:Y:S02]  /*14a50*/  LDL.LU R22, [R1+0x7cc] ;  /* 0x0007cc0001167983 */ /* 0x000ea40000300800 */
[----:B------:R-:W-:Y:S01]  /*14a60*/  IMAD.SHL.U32 R27, R0, 0x2, RZ ;  /* 0x00000002001b7824 */ /* 0x000fe200078e00ff */
[----:B------:R-:W2:Y:S01]  /*14a70*/  LDL.LU R26, [R1+0x7c8] ;  /* 0x0007c800011a7983 */ /* 0x000ea20000300800 */
[----:B------:R-:W2:Y:S02]  /*14a80*/  LDL.LU R0, [R1+0x7c4] ;  /* 0x0007c40001007983 */ /* 0x000ea40000300800 */
[----:B0-----:R-:W2:Y:S02]  /*14a90*/  LDL.LU R14, [R1+0x3bc] ;  /* 0x0003bc00010e7983 */ /* 0x001ea40000300800 */
[----:B------:R-:W2:Y:S01]  /*14aa0*/  LDL.LU R15, [R1+0x3b4] ;  /* 0x0003b400010f7983 */ /* 0x000ea20000300800 */
[----:B---3--:R0:W-:Y:S04]  /*14ab0*/  STL [R1+0x21bc], R25 ;  /* 0x0021bc1901007387 */ /* 0x0081e80000100800 */
[----:B0-----:R-:W3:Y:S01]  /*14ac0*/  LDL.LU R25, [R1+0x3c4] ;  /* 0x0003c40001197983 */ /* 0x001ee20000300800 */
[----:B------:R-:W-:-:S05]  /*14ad0*/  LOP3.LUT R18, R27, 0x60, RZ, 0x3c, !PT ;  /* 0x000000601b127812 */ /* 0x000fca00078e3cff */
[----:B---3--:R-:W-:Y:S01]  /*14ae0*/  STS.U16 [R18+0x5800], R25 ;  /* 0x0058001912007388 */ /* 0x008fe20000000400 */
[----:B--2---:R-:W-:Y:S02]  /*14af0*/  STS.U16 [R18+0x5900], R14 ;  /* 0x0059000e12007388 */ /* 0x004fe40000000400 */
[----:B------:R-:W-:Y:S02]  /*14b00*/  STS.U16 [R18+0x5a00], R15 ;  /* 0x005a000f12007388 */ /* 0x000fe40000000400 */
[----:B------:R-:W-:Y:S01]  /*14b10*/  STS.U16 [R18+0x5b00], R24 ;  /* 0x005b001812007388 */ /* 0x000fe20000000400 */
[----:B----4-:R-:W-:Y:S01]  /*14b20*/  STS.U16 [R18+0x7800], R23 ;  /* 0x0078001712007388 */ /* 0x010fe20000000400 */
[----:B------:R-:W-:Y:S02]  /*14b30*/  STS.U16 [R18+0x7900], R21 ;  /* 0x0079001512007388 */ /* 0x000fe40000000400 */
[----:B------:R-:W-:Y:S02]  /*14b40*/  STS.U16 [R18+0x7a00], R19 ;  /* 0x007a001312007388 */ /* 0x000fe40000000400 */
[----:B------:R-:W-:Y:S01]  /*14b50*/  STS.U16 [R18+0x7b00], R17 ;  /* 0x007b001112007388 */ /* 0x000fe20000000400 */
[----:B------:R-:W-:Y:S01]  /*14b60*/  STS.U16 [R18+0x9800], R13 ;  /* 0x0098000d12007388 */ /* 0x000fe20000000400 */
[----:B------:R-:W-:Y:S02]  /*14b70*/  STS.U16 [R18+0x9900], R12 ;  /* 0x0099000c12007388 */ /* 0x000fe40000000400 */
[----:B------:R-:W-:Y:S02]  /*14b80*/  STS.U16 [R18+0x9a00], R11 ;  /* 0x009a000b12007388 */ /* 0x000fe40000000400 */
[----:B------:R-:W-:Y:S01]  /*14b90*/  STS.U16 [R18+0x9b00], R10 ;  /* 0x009b000a12007388 */ /* 0x000fe20000000400 */
[----:B------:R0:W-:Y:S01]  /*14ba0*/  STS.U16 [R18+0xb800], R28 ;  /* 0x00b8001c12007388 */ /* 0x0001e20000000400 */
[----:B------:R-:W-:Y:S02]  /*14bb0*/  STS.U16 [R18+0xb900], R9 ;  /* 0x00b9000912007388 */ /* 0x000fe40000000400 */
[----:B------:R1:W-:Y:S01]  /*14bc0*/  STS.U16 [R18+0xba00], R29 ;  /* 0x00ba001d12007388 */ /* 0x0003e20000000400 */
[----:B0-----:R-:W2:Y:S01]  /*14bd0*/  LDL.LU R28, [R1+0x7c0] ;  /* 0x0007c000011c7983 */ /* 0x001ea20000300800 */
[----:B-1----:R-:W3:Y:S02]  /*14be0*/  LDL.LU R29, [R1+0x788] ;  /* 0x00078800011d7983 */ /* 0x002ee40000300800 */
[----:B------:R-:W4:Y:S02]  /*14bf0*/  LDL.LU R25, [R1+0x444] ;  /* 0x0004440001197983 */ /* 0x000f240000300800 */
[----:B------:R-:W-:Y:S01]  /*14c00*/  STS.U16 [R18+0xbb00], R8 ;  /* 0x00bb000812007388 */ /* 0x000fe20000000400 */
[----:B------:R-:W-:Y:S01]  /*14c10*/  STS.U16 [R18+0xd800], R7 ;  /* 0x00d8000712007388 */ /* 0x000fe20000000400 */
[----:B------:R-:W-:Y:S02]  /*14c20*/  STS.U16 [R18+0xd900], R6 ;  /* 0x00d9000612007388 */ /* 0x000fe40000000400 */
[----:B------:R-:W-:Y:S02]  /*14c30*/  STS.U16 [R18+0xda00], R5 ;  /* 0x00da000512007388 */ /* 0x000fe40000000400 */
[----:B------:R-:W-:Y:S01]  /*14c40*/  STS.U16 [R18+0xdb00], R4 ;  /* 0x00db000412007388 */ /* 0x000fe20000000400 */
[----:B------:R-:W-:Y:S01]  /*14c50*/  LOP3.LUT R27, R27, 0x70, RZ, 0x3c, !PT ;  /* 0x000000701b1b7812 */ /* 0x000fe200078e3cff */
[----:B------:R-:W-:Y:S01]  /*14c60*/  STS.U16 [R18+0xf800], R3 ;  /* 0x00f8000312007388 */ /* 0x000fe20000000400 */
[----:B------:R-:W-:Y:S02]  /*14c70*/  STS.U16 [R18+0xf900], R2 ;  /* 0x00f9000212007388 */ /* 0x000fe40000000400 */
[----:B------:R-:W-:Y:S02]  /*14c80*/  STS.U16 [R18+0xfa00], R16 ;  /* 0x00fa001012007388 */ /* 0x000fe40000000400 */
[----:B------:R-:W-:Y:S01]  /*14c90*/  STS.U16 [R18+0xfb00], R20 ;  /* 0x00fb001412007388 */ /* 0x000fe20000000400 */
[----:B------:R-:W-:Y:S01]  /*14ca0*/  STS.U16 [R27+0x1c00], R22 ;  /* 0x001c00161b007388 */ /* 0x000fe20000000400 */
[----:B------:R-:W-:Y:S02]  /*14cb0*/  STS.U16 [R27+0x1d00], R26 ;  /* 0x001d001a1b007388 */ /* 0x000fe40000000400 */
[----:B------:R-:W-:Y:S01]  /*14cc0*/  STS.U16 [R27+0x1e00], R0 ;  /* 0x001e00001b007388 */ /* 0x000fe20000000400 */
[----:B----4-:R0:W-:Y:S04]  /*14cd0*/  STL [R1+0x21c0], R25 ;  /* 0x0021c01901007387 */ /* 0x0101e80000100800 */
        /* <DEDUP_REMOVED lines=24> */
[----:B--2---:R0:W-:Y:S04]  /*14e60*/  STS.U16 [R27+0x1f00], R28 ;  /* 0x001f001c1b007388 */ /* 0x0041e80000000400 */
[----:B------:R-:W2:Y:S01]  /*14e70*/  LDL.LU R26, [R1+0x20] ;  /* 0x00002000011a7983 */ /* 0x000ea20000300800 */
[----:B---3--:R1:W-:Y:S03]  /*14e80*/  STS.U16 [R27+0x3c00], R29 ;  /* 0x003c001d1b007388 */ /* 0x0083e60000000400 */
[----:B0-----:R-:W2:Y:S01]  /*14e90*/  LDL.LU R28, [R1+0x18] ;  /* 0x00001800011c7983 */ /* 0x001ea20000300800 */
[----:B-1----:R-:W2:Y:S02]  /*14ea0*/  LDL.LU R29, [R1+0x14] ;  /* 0x00001400011d7983 */ /* 0x002ea40000300800 */
[----:B------:R-:W2:Y:S01]  /*14eb0*/  LDL.LU R15, [R1+0x4] ;  /* 0x00000400010f7983 */ /* 0x000ea20000300800 */
[----:B----4-:R0:W-:Y:S04]  /*14ec0*/  STS.U16 [R27+0x3d00], R25 ;  /* 0x003d00191b007388 */ /* 0x0101e80000000400 */
[----:B0-----:R-:W4:Y:S04]  /*14ed0*/  LDL.LU R25, [R1+0x21c0] ;  /* 0x0021c00001197983 */ /* 0x001f280000300800 */
[----:B----4-:R0:W-:Y:S01]  /*14ee0*/  STS.U16 [R27+0x3e00], R25 ;  /* 0x003e00191b007388 */ /* 0x0101e20000000400 */
[----:B------:R1:W-:Y:S02]  /*14ef0*/  STS.U16 [R27+0x3f00], R24 ;  /* 0x003f00181b007388 */ /* 0x0003e40000000400 */
[----:B------:R4:W-:Y:S02]  /*14f00*/  STS.U16 [R27+0x5c00], R23 ;  /* 0x005c00171b007388 */ /* 0x0009e40000000400 */
[----:B------:R2:W-:Y:S01]  /*14f10*/  STS.U16 [R27+0x5d00], R21 ;  /* 0x005d00151b007388 */ /* 0x0005e20000000400 */
[----:B------:R2:W-:Y:S01]  /*14f20*/  STS.U16 [R27+0x5e00], R19 ;  /* 0x005e00131b007388 */ /* 0x0005e20000000400 */
[----:B------:R2:W-:Y:S03]  /*14f30*/  STS.U16 [R27+0x5f00], R17 ;  /* 0x005f00111b007388 */ /* 0x0005e60000000400 */
[----:B0-----:R-:W3:Y:S01]  /*14f40*/  LDL.LU R25, [R1+0x21bc] ;  /* 0x0021bc0001197983 */ /* 0x001ee20000300800 */
[----:B-1----:R-:W3:Y:S02]  /*14f50*/  LDL.LU R24, [R1+0x21b8] ;  /* 0x0021b80001187983 */ /* 0x002ee40000300800 */
[----:B----4-:R-:W4:Y:S02]  /*14f60*/  LDL.LU R23, [R1+0x21b4] ;  /* 0x0021b40001177983 */ /* 0x010f240000300800 */
[----:B--2---:R-:W2:Y:S01]  /*14f70*/  LDL.LU R21, [R1+0x21b0] ;  /* 0x0021b00001157983 */ /* 0x004ea20000300800 */
[----:B------:R-:W2:Y:S01]  /*14f80*/  LDL.LU R19, [R1+0x21ac] ;  /* 0x0021ac0001137983 */ /* 0x000ea20000300800 */
[----:B------:R-:W2:Y:S03]  /*14f90*/  LDL.LU R17, [R1+0x21a8] ;  /* 0x0021a80001117983 */ /* 0x000ea60000300800 */
[----:B------:R0:W-:Y:S01]  /*14fa0*/  STS.U16 [R27+0x7c00], R13 ;  /* 0x007c000d1b007388 */ /* 0x0001e20000000400 */
[----:B------:R1:W-:Y:S02]  /*14fb0*/  STS.U16 [R27+0x7d00], R12 ;  /* 0x007d000c1b007388 */ /* 0x0003e40000000400 */
[----:B------:R1:W-:Y:S02]  /*14fc0*/  STS.U16 [R27+0x7e00], R11 ;  /* 0x007e000b1b007388 */ /* 0x0003e40000000400 */
[----:B------:R1:W-:Y:S01]  /*14fd0*/  STS.U16 [R27+0x7f00], R10 ;  /* 0x007f000a1b007388 */ /* 0x0003e20000000400 */
[----:B------:R1:W-:Y:S01]  /*14fe0*/  STS.U16 [R27+0x9c00], R9 ;  /* 0x009c00091b007388 */ /* 0x0003e20000000400 */
[----:B------:R1:W-:Y:S03]  /*14ff0*/  STS.U16 [R27+0x9d00], R0 ;  /* 0x009d00001b007388 */ /* 0x0003e60000000400 */
[----:B0-----:R-:W2:Y:S01]  /*15000*/  LDL.LU R13, [R1+0x21a4] ;  /* 0x0021a400010d7983 */ /* 0x001ea20000300800 */
[----:B-1----:R-:W2:Y:S03]  /*15010*/  LDL.LU R12, [R1+0x21a0] ;  /* 0x0021a000010c7983 */ /* 0x002ea60000300800 */
[----:B------:R-:W2:Y:S01]  /*15020*/  LDL.LU R11, [R1+0x219c] ;  /* 0x00219c00010b7983 */ /* 0x000ea20000300800 */
[----:B------:R-:W2:Y:S03]  /*15030*/  LDL.LU R10, [R1+0x2198] ;  /* 0x00219800010a7983 */ /* 0x000ea60000300800 */
[----:B------:R-:W2:Y:S01]  /*15040*/  LDL.LU R9, [R1+0x2194] ;  /* 0x0021940001097983 */ /* 0x000ea20000300800 */
[----:B------:R-:W2:Y:S03]  /*15050*/  LDL R0, [R1+0x49c] ;  /* 0x00049c0001007983 */ /* 0x000ea60000100800 */
[----:B------:R0:W-:Y:S01]  /*15060*/  STS.U16 [R27+0x9e00], R8 ;  /* 0x009e00081b007388 */ /* 0x0001e20000000400 */
[----:B------:R1:W-:Y:S02]  /*15070*/  STS.U16 [R27+0x9f00], R14 ;  /* 0x009f000e1b007388 */ /* 0x0003e40000000400 */
[----:B------:R1:W-:Y:S02]  /*15080*/  STS.U16 [R27+0xbc00], R7 ;  /* 0x00bc00071b007388 */ /* 0x0003e40000000400 */
[----:B------:R1:W-:Y:S01]  /*15090*/  STS.U16 [R27+0xbd00], R6 ;  /* 0x00bd00061b007388 */ /* 0x0003e20000000400 */
[----:B------:R1:W-:Y:S01]  /*150a0*/  STS.U16 [R27+0xbe00], R5 ;  /* 0x00be00051b007388 */ /* 0x0003e20000000400 */
[----:B------:R1:W-:Y:S03]  /*150b0*/  STS.U16 [R27+0xbf00], R4 ;  /* 0x00bf00041b007388 */ /* 0x0003e60000000400 */
[----:B0-----:R-:W3:Y:S01]  /*150c0*/  LDL.LU R8, [R1+0x2190] ;  /* 0x0021900001087983 */ /* 0x001ee20000300800 */
[----:B-1----:R-:W3:Y:S03]  /*150d0*/  LDL.LU R14, [R1+0xc] ;  /* 0x00000c00010e7983 */ /* 0x002ee60000300800 */
[----:B------:R-:W3:Y:S01]  /*150e0*/  LDL.LU R7, [R1+0x218c] ;  /* 0x00218c0001077983 */ /* 0x000ee20000300800 */
[----:B------:R-:W3:Y:S03]  /*150f0*/  LDL.LU R6, [R1+0x2188] ;  /* 0x0021880001067983 */ /* 0x000ee60000300800 */
[----:B------:R-:W3:Y:S01]  /*15100*/  LDL.LU R5, [R1+0x2184] ;  /* 0x0021840001057983 */ /* 0x000ee20000300800 */
[----:B------:R-:W3:Y:S03]  /*15110*/  LDL.LU R4, [R1+0x2180] ;  /* 0x0021800001047983 */ /* 0x000ee60000300800 */
        /* <DEDUP_REMOVED lines=13> */
[----:B------:R1:W-:Y:S03]  /*151f0*/  STS.U16 [R27+0xff00], R28 ;  /* 0x00ff001c1b007388 */ /* 0x0003e60000000400 */
[----:B0-----:R-:W3:Y:S01]  /*15200*/  LDL.LU R26, [R1+0x2164] ;  /* 0x00216400011a7983 */ /* 0x001ee20000300800 */
[----:B-1----:R-:W3:Y:S02]  /*15210*/  LDL.LU R27, [R1+0x2160] ;  /* 0x00216000011b7983 */ /* 0x002ee40000300800 */
[----:B------:R-:W4:Y:S01]  /*15220*/  LDL.LU R28, [R1+0x215c] ;  /* 0x00215c00011c7983 */ /* 0x000f220000300800 */
[----:B--2---:R0:W-:Y:S01]  /*15230*/  STS.U16 [R0+0x10000], R29 ;  /* 0x0100001d00007388 */ /* 0x0041e20000000400 */
[----:B------:R1:W-:Y:S03]  /*15240*/  STS.U16 [R0+0x10400], R15 ;  /* 0x0104000f00007388 */ /* 0x0003e60000000400 */
[----:B0-----:R-:W2:Y:S01]  /*15250*/  LDL.LU R29, [R1+0x2158] ;  /* 0x00215800011d7983 */ /* 0x001ea20000300800 */
[----:B-1----:R-:W2:Y:S03]  /*15260*/  LDL R15, [R1+0x10f0] ;  /* 0x0010f000010f7983 */ /* 0x002ea60000100800 */
[----:B---3--:R0:W-:Y:S01]  /*15270*/  STS.U16 [R0+0x10800], R27 ;  /* 0x0108001b00007388 */ /* 0x0081e20000000400 */
[----:B------:R1:W-:Y:S02]  /*15280*/  STS.U16 [R0+0x10c00], R18 ;  /* 0x010c001200007388 */ /* 0x0003e40000000400 */
[----:B------:R3:W-:Y:S02]  /*15290*/  STS.U16 [R0+0x11000], R4 ;  /* 0x0110000400007388 */ /* 0x0007e40000000400 */
[----:B------:R4:W-:Y:S01]  /*152a0*/  STS.U16 [R0+0x11400], R8 ;  /* 0x0114000800007388 */ /* 0x0009e20000000400 */
[----:B0-----:R-:W2:Y:S01]  /*152b0*/  LDL.LU R27, [R1+0x8] ;  /* 0x00000800011b7983 */ /* 0x001ea20000300800 */
[----:B-1----:R-:W2:Y:S02]  /*152c0*/  LDL R18, [R1+0x10f4] ;  /* 0x0010f40001127983 */ /* 0x002ea40000100800 */
[----:B---3--:R-:W2:Y:S02]  /*152d0*/  LDL.LU R4, [R1+0x10] ;  /* 0x0000100001047983 */ /* 0x008ea40000300800 */
[----:B----4-:R-:W3:Y:S01]  /*152e0*/  LDL.LU R0, [R1+0x2154] ;  /* 0x0021540001007983 */ /* 0x010ee20000300800 */
[----:B------:R-:W4:Y:S04]  /*152f0*/  LDL R8, [R1+0x49c] ;  /* 0x00049c0001087983 */ /* 0x000f280000100800 */
[----:B----4-:R-:W-:Y:S01]  /*15300*/  STS.U16 [R8+0x11800], R9 ;  /* 0x0118000908007388 */ /* 0x010fe20000000400 */
[----:B------:R-:W-:Y:S02]  /*15310*/  STS.U16 [R8+0x11c00], R10 ;  /* 0x011c000a08007388 */ /* 0x000fe40000000400 */
[----:B--2---:R-:W-:Y:S02]  /*15320*/  STS.U16 [R18+0x10100], R4 ;  /* 0x0101000412007388 */ /* 0x004fe40000000400 */
[----:B---3--:R0:W-:Y:S02]  /*15330*/  STS.U16 [R18+0x10500], R0 ;  /* 0x0105000012007388 */ /* 0x0081e40000000400 */
[----:B0-----:R-:W2:Y:S04]  /*15340*/  LDL.LU R0, [R1+0x2150] ;  /* 0x0021500001007983 */ /* 0x001ea80000300800 */
[----:B------:R-:W-:Y:S01]  /*15350*/  STS.U16 [R18+0x10900], R26 ;  /* 0x0109001a12007388 */ /* 0x000fe20000000400 */
[----:B------:R-:W-:Y:S02]  /*15360*/  STS.U16 [R18+0x10d00], R16 ;  /* 0x010d001012007388 */ /* 0x000fe40000000400 */
[----:B------:R-:W-:Y:S02]  /*15370*/  STS.U16 [R18+0x11100], R5 ;  /* 0x0111000512007388 */ /* 0x000fe40000000400 */
[----:B------:R-:W-:Y:S01]  /*15380*/  STS.U16 [R18+0x11500], R11 ;  /* 0x0115000b12007388 */ /* 0x000fe20000000400 */
[----:B------:R-:W-:Y:S01]  /*15390*/  STS.U16 [R18+0x11900], R12 ;  /* 0x0119000c12007388 */ /* 0x000fe20000000400 */
[----:B------:R-:W-:Y:S02]  /*153a0*/  STS.U16 [R18+0x11d00], R13 ;  /* 0x011d000d12007388 */ /* 0x000fe40000000400 */
[----:B------:R0:W-:Y:S02]  /*153b0*/  STS.U16 [R15+0x10200], R14 ;  /* 0x0102000e0f007388 */ /* 0x0001e40000000400 */
[----:B0-----:R-:W0:Y:S01]  /*153c0*/  S2R R14, SR_TID.X ;  /* 0x00000000000e7919 */ /* 0x001e220000002100 */
[----:B------:R-:W-:Y:S02]  /*153d0*/  STS.U16 [R15+0x10600], R29 ;  /* 0x0106001d0f007388 */ /* 0x000fe40000000400 */
[----:B------:R-:W-:Y:S02]  /*153e0*/  STS.U16 [R15+0x10a00], R22 ;  /* 0x010a00160f007388 */ /* 0x000fe40000000400 */
[----:B------:R-:W-:Y:S01]  /*153f0*/  STS.U16 [R15+0x10e00], R2 ;  /* 0x010e00020f007388 */ /* 0x000fe20000000400 */
[----:B------:R-:W-:Y:S01]  /*15400*/  STS.U16 [R15+0x11200], R6 ;  /* 0x011200060f007388 */ /* 0x000fe20000000400 */
[----:B------:R-:W-:Y:S02]  /*15410*/  STS.U16 [R15+0x11600], R17 ;  /* 0x011600110f007388 */ /* 0x000fe40000000400 */
[----:B------:R-:W-:Y:S02]  /*15420*/  STS.U16 [R15+0x11a00], R19 ;  /* 0x011a00130f007388 */ /* 0x000fe40000000400 */
[----:B------:R1:W-:Y:S01]  /*15430*/  STS.U16 [R15+0x11e00], R21 ;  /* 0x011e00150f007388 */ /* 0x0003e20000000400 */
[----:B0-----:R-:W-:-:S04]  /*15440*/  SHF.R.S32.HI R4, RZ, 0x6, R14 ;  /* 0x00000006ff047819 */ /* 0x001fc8000001140e */
[----:B------:R-:W-:Y:S01]  /*15450*/  SGXT R4, R4, 0x1 ;  /* 0x000000010404781a */ /* 0x000fe20000000200 */
[----:B-1----:R-:W0:Y:S02]  /*15460*/  S2R R15, SR_TID.X ;  /* 0x00000000000f7919 */ /* 0x002e240000002100 */
[----:B0-----:R-:W-:-:S05]  /*15470*/  IMAD.SHL.U32 R18, R15, 0x2, RZ ;  /* 0x000000020f127824 */ /* 0x001fca00078e00ff */
[----:B------:R-:W-:-:S04]  /*15480*/  LOP3.LUT R18, R18, 0x10, RZ, 0xc0, !PT ;  /* 0x0000001012127812 */ /* 0x000fc800078ec0ff */
[----:B------:R-:W-:Y:S01]  /*15490*/  LOP3.LUT R2, R18, 0x60, R14, 0xf8, !PT ;  /* 0x0000006012027812 */ /* 0x000fe200078ef80e */
[----:B------:R-:W-:Y:S02]  /*154a0*/  IMAD.SHL.U32 R14, R14, 0x2, RZ ;  /* 0x000000020e0e7824 */ /* 0x000fe400078e00ff */
[----:B--2---:R-:W-:-:S05]  /*154b0*/  IMAD.SHL.U32 R0, R0, 0x2, RZ ;  /* 0x0000000200007824 */ /* 0x004fca00078e00ff */
[----:B------:R-:W-:-:S04]  /*154c0*/  LOP3.LUT R0, R0, 0x90, R4, 0x78, !PT ;  /* 0x0000009000007812 */ /* 0x000fc800078e7804 */
[----:B------:R-:W-:-:S05]  /*154d0*/  LOP3.LUT R0, R0, 0x60, RZ, 0x3c, !PT ;  /* 0x0000006000007812 */ /* 0x000fca00078e3cff */
[----:B------:R0:W-:Y:S01]  /*154e0*/  STS.U16 [R0+0x10300], R27 ;  /* 0x0103001b00007388 */ /* 0x0001e20000000400 */
[----:B------:R-:W-:Y:S03]  /*154f0*/  STS.U16 [R0+0x10700], R28 ;  /* 0x0107001c00007388 */ /* 0x000fe60000000400 */
[----:B0-----:R-:W0:Y:S01]  /*15500*/  S2R R27, SR_TID.X ;  /* 0x00000000001b7919 */ /* 0x001e220000002100 */
[----:B------:R-:W-:Y:S02]  /*15510*/  STS.U16 [R0+0x10b00], R20 ;  /* 0x010b001400007388 */ /* 0x000fe40000000400 */
[----:B------:R-:W-:Y:S02]  /*15520*/  STS.U16 [R0+0x10f00], R3 ;  /* 0x010f000300007388 */ /* 0x000fe40000000400 */
[----:B------:R-:W-:Y:S01]  /*15530*/  STS.U16 [R0+0x11300], R7 ;  /* 0x0113000700007388 */ /* 0x000fe20000000400 */
[----:B------:R-:W-:Y:S01]  /*15540*/  STS.U16 [R0+0x11700], R23 ;  /* 0x0117001700007388 */ /* 0x000fe20000000400 */
[----:B------:R-:W-:Y:S02]  /*15550*/  STS.U16 [R0+0x11b00], R24 ;  /* 0x011b001800007388 */ /* 0x000fe40000000400 */
[----:B------:R-:W-:Y:S02]  /*15560*/  STS.U16 [R0+0x11f00], R25 ;  /* 0x011f001900007388 */ /* 0x000fe40000000400 */
[----:B------:R-:W-:Y:S01]  /*15570*/  BAR.SYNC.DEFER_BLOCKING 0x0 ;  /* 0x0000000000007b1d */ /* 0x000fe20000010000 */
[C---:B0-----:R-:W-:Y:S01]  /*15580*/  LOP3.LUT R15, R27.reuse, 0x7, RZ, 0xc0, !PT ;  /* 0x000000071b0f7812 */ /* 0x041fe200078ec0ff */
[----:B------:R-:W-:-:S04]  /*15590*/  IMAD.SHL.U32 R27, R27, 0x200, RZ ;  /* 0x000002001b1b7824 */ /* 0x000fc800078e00ff */
[C---:B------:R-:W-:Y:S02]  /*155a0*/  IMAD R18, R15.reuse, 0x410, RZ ;  /* 0x000004100f127824 */ /* 0x040fe400078e02ff */
[----:B------:R-:W-:Y:S01]  /*155b0*/  IMAD R15, R15, 0x90, RZ ;  /* 0x000000900f0f7824 */ /* 0x000fe200078e02ff */
[----:B------:R-:W-:-:S04]  /*155c0*/  LOP3.LUT R27, R27, 0x2000, RZ, 0xc0, !PT ;  /* 0x000020001b1b7812 */ /* 0x000fc800078ec0ff */
[----:B------:R-:W-:Y:S02]  /*155d0*/  LOP3.LUT R29, R15, 0x30, R14, 0x78, !PT ;  /* 0x000000300f1d7812 */ /* 0x000fe400078e780e */
[----:B------:R-:W-:-:S03]  /*155e0*/  LOP3.LUT R2, R18, R2, RZ, 0x3c, !PT ;  /* 0x0000000212027212 */ /* 0x000fc600078e3cff */
[----:B------:R-:W0:Y:S04]  /*155f0*/  LDSM.16.M88.4 R12, [R29+0x10400] ;  /* 0x010400001d0c783b */ /* 0x000e280000000200 */
[----:B------:R-:W1:Y:S01]  /*15600*/  LDSM.16.M88.4 R8, [R29+0x10000] ;  /* 0x010000001d08783b */ /* 0x000e620000000200 */
[----:B------:R-:W-:Y:S02]  /*15610*/  IMAD.IADD R2, R27, 0x1, R2 ;  /* 0x000000011b027824 */ /* 0x000fe400078e0202 */
[----:B------:R-:W2:Y:S01]  /*15620*/  LDSM.16.M88.4 R24, [R29+0x10c00] ;  /* 0x010c00001d18783b */ /* 0x000ea20000000200 */
[----:B------:R-:W3:Y:S04]  /*15630*/  LDSM.16.M88.4 R20, [R29+0x10800] ;  /* 0x010800001d14783b */ /* 0x000ee80000000200 */
[----:B------:R-:W4:Y:S04]  /*15640*/  LDSM.16.MT88.4 R4, [R2] ;  /* 0x000000000204783b */ /* 0x000f280000004200 */
[----:B------:R-:W-:Y:S04]  /*15650*/  LDSM.16.M88.4 R16, [R29+0x11400] ;  /* 0x011400001d10783b */ /* 0x000fe80000000200 */
[----:B0-----:R-:W-:Y:S01]  /*15660*/  STL.64 [R1+0x10], R12 ;  /* 0x0000100c01007387 */ /* 0x001fe20000100a00 */
[----:B------:R-:W-:Y:S02]  /*15670*/  STL.64 [R1+0x18], R14 ;  /* 0x0000180e01007387 */ /* 0x000fe40000100a00 */
[----:B-1----:R-:W-:Y:S02]  /*15680*/  STL.64 [R1+0x20], R8 ;  /* 0x0000200801007387 */ /* 0x002fe40000100a00 */
[----:B------:R-:W-:Y:S01]  /*15690*/  STL.64 [R1+0x28], R10 ;  /* 0x0000280a01007387 */ /* 0x000fe20000100a00 */
[----:B--2---:R-:W-:Y:S01]  /*156a0*/  STL.64 [R1+0x2138], R26 ;  /* 0x0021381a01007387 */ /* 0x004fe20000100a00 */
[----:B------:R0:W-:Y:S03]  /*156b0*/  STL.64 [R1+0x2130], R24 ;  /* 0x0021301801007387 */ /* 0x0001e60000100a00 */
[----:B0-----:R-:W4:Y:S01]  /*156c0*/  LDL.LU.64 R24, [R1+0x700] ;  /* 0x0007000001187983 */ /* 0x001f220000300a00 */
[----:B------:R-:W4:Y:S02]  /*156d0*/  LDL.LU.64 R26, [R1+0x708] ;  /* 0x00070800011a7983 */ /* 0x000f240000300a00 */
[----:B------:R-:W-:-:S02]  /*156e0*/  IMAD.MOV.U32 R3, RZ, RZ, R12 ;  /* 0x000000ffff037224 */ /* 0x000fc400078e000c */
[----:B------:R-:W-:Y:S01]  /*156f0*/  IMAD.MOV.U32 R0, RZ, RZ, R13 ;  /* 0x000000ffff007224 */ /* 0x000fe200078e000d */
[----:B---3--:R-:W-:Y:S04]  /*15700*/  STL.64 [R1], R20 ;  /* 0x0000001401007387 */ /* 0x008fe80000100a00 */
[----:B------:R-:W0:Y:S01]  /*15710*/  LDSM.16.M88.4 R12, [R29+0x11000] ;  /* 0x011000001d0c783b */ /* 0x000e220000000200 */
[----:B------:R-:W-:Y:S02]  /*15720*/  STL.64 [R1+0x8], R22 ;  /* 0x0000081601007387 */ /* 0x000fe40000100a00 */
[----:B------:R1:W-:Y:S02]  /*15730*/  STL.64 [R1+0x2140], R20 ;  /* 0x0021401401007387 */ /* 0x0003e40000100a00 */
[----:B-1----:R-:W-:-:S02]  /*15740*/  IMAD.MOV.U32 R20, RZ, RZ, R3 ;  /* 0x000000ffff147224 */ /* 0x002fc400078e0003 */
[----:B------:R-:W-:-:S05]  /*15750*/  IMAD.MOV.U32 R21, RZ, RZ, R0 ;  /* 0x000000ffff157224 */ /* 0x000fca00078e0000 */
[----:B------:R-:W-:Y:S02]  /*15760*/  STL.64 [R1+0x2148], R20 ;  /* 0x0021481401007387 */ /* 0x000fe40000100a00 */
[----:B------:R-:W1:Y:S01]  /*15770*/  LDSM.16.M88.4 R20, [R29+0x11800] ;  /* 0x011800001d14783b */ /* 0x000e620000000200 */
[C---:B----4-:R-:W-:Y:S11]  /*15780*/  HMMA.16816.F32 R8, R4.reuse, R8, R24 ;  /* 0x000000080408723c */ /* 0x050ff60000001818 */
[----:B------:R-:W-:Y:S11]  /*15790*/  @!UPT UIADD3 URZ, URZ, URZ, URZ ;  /* 0x0000003f3f3ff290 */ /* 0x000ff6000fffe03f */
[----:B------:R-:W-:Y:S01]  /*157a0*/  @!UPT UIADD3 URZ, URZ, URZ, URZ ;  /* 0x0000003f3f3ff290 */ /* 0x000fe2000fffe03f */
[----:B------:R2:W-:Y:S01]  /*157b0*/  STL.64 [R1+0x320], R8 ;  /* 0x0003200801007387 */ /* 0x0005e20000100a00 */
[----:B------:R3:W-:Y:S02]  /*157c0*/  STL [R1+0x328], R10 ;  /* 0x0003280a01007387 */ /* 0x0007e40000100800 */
[----:B------:R-:W4:Y:S02]  /*157d0*/  LDL.LU.64 R24, [R1+0x730] ;  /* 0x0007300001187983 */ /* 0x000f240000300a00 */
[----:B------:R-:W-:Y:S01]  /*157e0*/  IMAD.MOV.U32 R0, RZ, RZ, R11 ;  /* 0x000000ffff007224 */ /* 0x000fe200078e000b */
[----:B------:R-:W4:Y:S04]  /*157f0*/  LDL.LU.64 R26, [R1+0x738] ;  /* 0x00073800011a7983 */ /* 0x000f280000300a00 */
[----:B--2---:R-:W2:Y:S01]  /*15800*/  LDL.LU.64 R8, [R1+0x720] ;  /* 0x0007200001087983 */ /* 0x004ea20000300a00 */
[----:B---3--:R-:W2:Y:S02]  /*15810*/  LDL.LU.64 R10, [R1+0x728] ;  /* 0x00072800010a7983 */ /* 0x008ea40000300a00 */
[----:B0-----:R-:W-:Y:S02]  /*15820*/  STL.64 [R1+0x40], R12 ;  /* 0x0000400c01007387 */ /* 0x001fe40000100a00 */
[----:B------:R-:W-:Y:S01]  /*15830*/  STL.64 [R1+0x48], R14 ;  /* 0x0000480e01007387 */ /* 0x000fe20000100a00 */
[----:B------:R-:W-:Y:S01]  /*15840*/  STL [R1+0x1e70], R0 ;  /* 0x001e700001007387 */ /* 0x000fe20000100800 */
[----:B------:R-:W-:Y:S02]  /*15850*/  STL.64 [R1+0x30], R16 ;  /* 0x0000301001007387 */ /* 0x000fe40000100a00 */
[----:B------:R-:W-:Y:S02]  /*15860*/  STL.64 [R1+0x38], R18 ;  /* 0x0000381201007387 */ /* 0x000fe40000100a00 */
[----:B------:R0:W-:Y:S02]  /*15870*/  STL.64 [R1+0x2128], R16 ;  /* 0x0021281001007387 */ /* 0x0001e40000100a00 */
[----:B0-----:R-:W3:Y:S01]  /*15880*/  LDL.LU.64 R16, [R1+0x6f0] ;  /* 0x0006f00001107983 */ /* 0x001ee20000300a00 */
[----:B------:R-:W3:Y:S02]  /*15890*/  LDL.LU.64 R18, [R1+0x6f8] ;  /* 0x0006f80001127983 */ /* 0x000ee40000300a00 */
[----:B-1----:R0:W-:Y:S02]  /*158a0*/  STL.64 [R1+0x70], R20 ;  /* 0x0000701401007387 */ /* 0x0021e40000100a00 */
[----:B------:R-:W-:Y:S01]  /*158b0*/  STL.64 [R1+0x78], R22 ;  /* 0x0000781601007387 */ /* 0x000fe20000100a00 */
[----:B0-----:R-:W3:Y:S02]  /*158c0*/  LDL.LU.64 R20, [R1+0x2148] ;  /* 0x0021480001147983 */ /* 0x001ee40000300a00 */
[C---:B---3--:R-:W-:Y:S02]  /*158d0*/  HMMA.16816.F32 R16, R4.reuse, R20, R16 ;  /* 0x000000140410723c */ /* 0x048fe40000001810 */
[----:B------:R-:W0:Y:S11]  /*158e0*/  LDSM.16.M88.4 R20, [R29+0x11c00] ;  /* 0x011c00001d14783b */ /* 0x000e360000000200 */
[----:B------:R-:W-:Y:S10]  /*158f0*/  @!UPT UIADD3 URZ, URZ, URZ, URZ ;  /* 0x0000003f3f3ff290 */ /* 0x000ff4000fffe03f */
[----:B------:R1:W-:Y:S01]  /*15900*/  STL.64 [R1+0x310], R16 ;  /* 0x0003101001007387 */ /* 0x0003e20000100a00 */
[----:B------:R-:W-:Y:S02]  /*15910*/  IMAD.MOV.U32 R0, RZ, RZ, R18 ;  /* 0x000000ffff007224 */ /* 0x000fe400078e0012 */
[----:B------:R3:W-:Y:S01]  /*15920*/  STL [R1+0x31c], R19 ;  /* 0x00031c1301007387 */ /* 0x0007e20000100800 */
[----:B-1----:R-:W2:Y:S01]  /*15930*/  LDL.LU.64 R16, [R1+0x550] ;  /* 0x0005500001107983 */ /* 0x002ea20000300a00 */
[----:B---3--:R-:W3:Y:S02]  /*15940*/  LDL.LU.64 R18, [R1+0x558] ;  /* 0x0005580001127983 */ /* 0x008ee40000300a00 */
[----:B------:R-:W-:Y:S01]  /*15950*/  STL [R1+0x1e74], R0 ;  /* 0x001e740001007387 */ /* 0x000fe20000100800 */
[----:B0-----:R0:W-:Y:S01]  /*15960*/  STL.64 [R1+0x80], R20 ;  /* 0x0000801401007387 */ /* 0x0011e20000100a00 */
[----:B------:R4:W-:Y:S03]  /*15970*/  STL.64 [R1+0x88], R22 ;  /* 0x0000881601007387 */ /* 0x0009e60000100a00 */
[----:B0-----:R-:W4:Y:S02]  /*15980*/  LDL.LU.64 R20, [R1+0x2140] ;  /* 0x0021400001147983 */ /* 0x001f240000300a00 */
[C---:B----4-:R-:W-:Y:S02]  /*15990*/  HMMA.16816.F32 R20, R4.reuse, R20, R24 ;  /* 0x000000140414723c */ /* 0x050fe40000001818 */
[----:B------:R-:W4:Y:S01]  /*159a0*/  LDL.LU.64 R26, [R1+0x2138] ;  /* 0x00213800011a7983 */ /* 0x000f220000300a00 */
[----:B------:R-:W2:Y:S11]  /*159b0*/  LDL.LU.64 R24, [R1+0x2130] ;  /* 0x0021300001187983 */ /* 0x000eb60000300a00 */
[----:B------:R-:W-:Y:S10]  /*159c0*/  @!UPT UIADD3 URZ, URZ, URZ, URZ ;  /* 0x0000003f3f3ff290 */ /* 0x000ff4000fffe03f */
[----:B------:R-:W-:Y:S01]  /*159d0*/  IMAD.MOV.U32 R0, RZ, RZ, R21 ;  /* 0x000000ffff007224 */ /* 0x000fe200078e0015 */
[----:B------:R0:W-:Y:S01]  /*159e0*/  STL [R1+0x300], R20 ;  /* 0x0003001401007387 */ /* 0x0001e20000100800 */
[----:B------:R1:W-:Y:S03]  /*159f0*/  STL.64 [R1+0x308], R22 ;  /* 0x0003081601007387 */ /* 0x0003e60000100a00 */
[----:B------:R2:W-:Y:S04]  /*15a00*/  STL [R1+0x1e98], R0 ;  /* 0x001e980001007387 */ /* 0x0005e80000100800 */
[----:B0-----:R-:W3:Y:S01]  /*15a10*/  LDL.LU.64 R20, [R1+0x590] ;  /* 0x0005900001147983 */ /* 0x001ee20000300a00 */
[----:B-1----:R-:W3:Y:S01]  /*15a20*/  LDL.LU.64 R22, [R1+0x598] ;  /* 0x0005980001167983 */ /* 0x002ee20000300a00 */
[C---:B--2---:R-:W-:Y:S11]  /*15a30*/  HMMA.16816.F32 R8, R4.reuse, R24, R8 ;  /* 0x000000180408723c */ /* 0x044ff60000001808 */
[----:B------:R-:W-:Y:S11]  /*15a40*/  @!UPT UIADD3 URZ, URZ, URZ, URZ ;  /* 0x0000003f3f3ff290 */ /* 0x000ff6000fffe03f */
[----:B------:R-:W-:Y:S01]  /*15a50*/  @!UPT UIADD3 URZ, URZ, URZ, URZ ;  /* 0x0000003f3f3ff290 */ /* 0x000fe2000fffe03f */
[----:B------:R-:W-:Y:S01]  /*15a60*/  STL.64 [R1+0x2f0], R8 ;  /* 0x0002f00801007387 */ /* 0x000fe20000100a00 */
[----:B------:R-:W-:Y:S02]  /*15a70*/  STL.64 [R1+0x2f8], R10 ;  /* 0x0002f80a01007387 */ /* 0x000fe40000100a00 */
[----:B----4-:R-:W-:Y:S02]  /*15a80*/  STL.64 [R1+0x2110], R26 ;  /* 0x0021101a01007387 */ /* 0x010fe40000100a00 */
[----:B------:R0:W-:Y:S01]  /*15a90*/  STL.64 [R1+0x2108], R24 ;  /* 0x0021081801007387 */ /* 0x0001e20000100a00 */
[C---:B---3--:R-:W-:Y:S01]  /*15aa0*/  HMMA.16816.F32 R16, R4.reuse, R12, R16 ;  /* 0x0000000c0410723c */ /* 0x048fe20000001810 */
[----:B------:R-:W-:Y:S02]  /*15ab0*/  IMAD.MOV.U32 R3, RZ, RZ, R12 ;  /* 0x000000ffff037224 */ /* 0x000fe400078e000c */
[----:B------:R-:W-:Y:S01]  /*15ac0*/  IMAD.MOV.U32 R0, RZ, RZ, R13 ;  /* 0x000000ffff007224 */ /* 0x000fe200078e000d */
[----:B------:R-:W-:Y:S04]  /*15ad0*/  LDSM.16.MT88.4 R8, [R2+0x80] ;  /* 0x000080000208783b */ /* 0x000fe80000004200 */
[----:B------:R-:W1:Y:S04]  /*15ae0*/  LDSM.16.MT88.4 R12, [R2+0x100] ;  /* 0x00010000020c783b */ /* 0x000e680000004200 */
[----:B0-----:R-:W2:Y:S04]  /*15af0*/  LDL.64 R24, [R1+0x20] ;  /* 0x0000200001187983 */ /* 0x001ea80000100a00 */
[----:B--2---:R0:W-:Y:S04]  /*15b00*/  STL.64 [R1+0x2120], R24 ;  /* 0x0021201801007387 */ /* 0x0041e80000100a00 */
[----:B0-----:R-:W2:Y:S01]  /*15b10*/  LDL.LU.64 R24, [R1+0x540] ;  /* 0x0005400001187983 */ /* 0x001ea20000300a00 */
[----:B------:R-:W2:Y:S02]  /*15b20*/  LDL.LU.64 R26, [R1+0x548] ;  /* 0x00054800011a7983 */ /* 0x000ea40000300a00 */
[----:B------:R0:W-:Y:S02]  /*15b30*/  STL.64 [R1+0x2e0], R16 ;  /* 0x0002e01001007387 */ /* 0x0001e40000100a00 */
[----:B------:R-:W-:Y:S01]  /*15b40*/  STL.64 [R1+0x2e8], R18 ;  /* 0x0002e81201007387 */ /* 0x000fe20000100a00 */
[----:B0-----:R-:W2:Y:S01]  /*15b50*/  LDL.LU.64 R16, [R1+0x2128] ;  /* 0x0021280001107983 */ /* 0x001ea20000300a00 */
[----:B-1----:R-:W-:Y:S02]  /*15b60*/  STL.64 [R1+0x20d0], R14 ;  /* 0x0020d00e01007387 */ /* 0x002fe40000100a00 */
[----:B------:R2:W-:Y:S02]  /*15b70*/  STL.64 [R1+0x20c8], R12 ;  /* 0x0020c80c01007387 */ /* 0x0005e40000100a00 */
[C---:B--2---:R-:W-:Y:S01]  /*15b80*/  HMMA.16816.F32 R12, R4.reuse, R16, R24 ;  /* 0x00000010040c723c */ /* 0x044fe20000001818 */
[----:B------:R-:W0:Y:S04]  /*15b90*/  LDSM.16.MT88.4 R16, [R2+0x180] ;  /* 0x000180000210783b */ /* 0x000e280000004200 */
[----:B------:R-:W2:Y:S01]  /*15ba0*/  LDL.LU.64 R24, [R1+0x580] ;  /* 0x0005800001187983 */ /* 0x000ea20000300a00 */
[----:B------:R-:W2:Y:S11]  /*15bb0*/  LDL.LU.64 R26, [R1+0x588] ;  /* 0x00058800011a7983 */ /* 0x000eb60000300a00 */
[----:B------:R-:W-:Y:S06]  /*15bc0*/  @!UPT UIADD3 URZ, URZ, URZ, URZ ;  /* 0x0000003f3f3ff290 */ /* 0x000fec000fffe03f */
[----:B------:R-:W-:Y:S01]  /*15bd0*/  STL.64 [R1+0x2d0], R12 ;  /* 0x0002d00c01007387 */ /* 0x000fe20000100a00 */
[----:B------:R-:W-:Y:S03]  /*15be0*/  STL.64 [R1+0x2d8], R14 ;  /* 0x0002d80e01007387 */ /* 0x000fe60000100a00 */
[----:B0-----:R-:W-:Y:S01]  /*15bf0*/  STL.64 [R1+0x2068], R18 ;  /* 0x0020681201007387 */ /* 0x001fe20000100a00 */
[----:B------:R0:W-:Y:S03]  /*15c00*/  STL.64 [R1+0x2060], R16 ;  /* 0x0020601001007387 */ /* 0x0001e60000100a00 */
[----:B0-----:R-:W3:Y:S04]  /*15c10*/  LDL.64 R16, [R1] ;  /* 0x0000000001107983 */ /* 0x001ee80000100a00 */
[----:B---3--:R0:W-:Y:S04]  /*15c20*/  STL.64 [R1+0x2118], R16 ;  /* 0x0021181001007387 */ /* 0x0081e80000100a00 */
[----:B0-----:R-:W3:Y:S02]  /*15c30*/  LDL.64 R16, [R1+0x70] ;  /* 0x0000700001107983 */ /* 0x001ee40000100a00 */
[C---:B---3--:R-:W-:Y:S11]  /*15c40*/  HMMA.16816.F32 R20, R4.reuse, R16, R20 ;  /* 0x000000100414723c */ /* 0x048ff60000001814 */
[----:B------:R-:W-:Y:S11]  /*15c50*/  @!UPT UIADD3 URZ, URZ, URZ, URZ ;  /* 0x0000003f3f3ff290 */ /* 0x000ff6000fffe03f */
[----:B------:R-:W-:Y:S01]  /*15c60*/  @!UPT UIADD3 URZ, URZ, URZ, URZ ;  /* 0x0000003f3f3ff290 */ /* 0x000fe2000fffe03f */
[----:B------:R-:W-:Y:S01]  /*15c70*/  STL.64 [R1+0x2c0], R20 ;  /* 0x0002c01401007387 */ /* 0x000fe20000100a00 */
[----:B------:R-:W-:Y:S02]  /*15c80*/  IMAD.MOV.U32 R29, RZ, RZ, R22 ;  /* 0x000000ffff1d7224 */ /* 0x000fe400078e0016 */
[----:B------:R-:W-:Y:S02]  /*15c90*/  IMAD.MOV.U32 R28, RZ, RZ, R23 ;  /* 0x000000ffff1c7224 */ /* 0x000fe400078e0017 */
[----:B------:R-:W0:Y:S01]  /*15ca0*/  LDSM.16.MT88.4 R20, [R2+0x200] ;  /* 0x000200000214783b */ /* 0x000e220000004200 */
[----:B------:R-:W-:Y:S02]  /*15cb0*/  IMAD.MOV.U32 R15, RZ, RZ, R16 ;  /* 0x000000ffff0f7224 */ /* 0x000fe400078e0010 */
[----:B------:R-:W-:Y:S02]  /*15cc0*/  IMAD.MOV.U32 R14, RZ, RZ, R17 ;  /* 0x000000ffff0e7224 */ /* 0x000fe400078e0011 */
[----:B------:R-:W3:Y:S01]  /*15cd0*/  LDL.LU.64 R16, [R1+0x770] ;  /* 0x0007700001107983 */ /* 0x000ee20000300a00 */
[----:B------:R-:W3:Y:S02]  /*15ce0*/  LDL.LU.64 R18, [R1+0x778] ;  /* 0x0007780001127983 */ /* 0x000ee40000300a00 */
[----:B------:R-:W4:Y:S02]  /*15cf0*/  LDL.64 R12, [R1+0x10] ;  /* 0x00001000010c7983 */ /* 0x000f240000100a00 */
[----:B------:R-:W-:Y:S01]  /*15d00*/  STL [R1+0x1de4], R28 ;  /* 0x001de41c01007387 */ /* 0x000fe20000100800 */
[----:B------:R-:W-:Y:S04]  /*15d10*/  STL [R1+0x1de0], R29 ;  /* 0x001de01d01007387 */ /* 0x000fe80000100800 */
[----:B0-----:R-:W-:Y:S01]  /*15d20*/  STL.64 [R1+0x1ff0], R22 ;  /* 0x001ff01601007387 */ /* 0x001fe20000100a00 */
[----:B------:R0:W-:Y:S03]  /*15d30*/  STL.64 [R1+0x1fe8], R20 ;  /* 0x001fe81401007387 */ /* 0x0001e60000100a00 */
[----:B0-----:R-:W2:Y:S04]  /*15d40*/  LDL R20, [R1+0x80] ;  /* 0x0000800001147983 */ /* 0x001ea80000100800 */
[----:B------:R-:W2:Y:S02]  /*15d50*/  LDL R21, [R1+0x84] ;  /* 0x0000840001157983 */ /* 0x000ea40000100800 */
[----:B--2---:R-:W-:Y:S02]  /*15d60*/  HMMA.16816.F32 R4, R4, R20, R24 ;  /* 0x000000140404723c */ /* 0x004fe40000001818 */
[----:B------:R-:W3:Y:S11]  /*15d70*/  LDL.LU.64 R24, [R1+0x2120] ;  /* 0x0021200001187983 */ /* 0x000ef60000300a00 */
[----:B------:R-:W-:Y:S10]  /*15d80*/  @!UPT UIADD3 URZ, URZ, URZ, URZ ;  /* 0x0000003f3f3ff290 */ /* 0x000ff4000fffe03f */
[----:B------:R-:W-:Y:S01]  /*15d90*/  STL.64 [R1+0x210], R4 ;  /* 0x0002100401007387 */ /* 0x000fe20000100a00 */
[----:B------:R-:W-:Y:S02]  /*15da0*/  STL.64 [R1+0x218], R6 ;  /* 0x0002180601007387 */ /* 0x000fe40000100a00 */
[----:B------:R-:W0:Y:S02]  /*15db0*/  LDSM.16.MT88.4 R4, [R2+0x280] ;  /* 0x000280000204783b */ /* 0x000e240000004200 */
[----:B0-----:R-:W-:Y:S02]  /*15dc0*/  STL.64 [R1+0x1f80], R6 ;  /* 0x001f800601007387 */ /* 0x001fe40000100a00 */
[----:B------:R0:W-:Y:S02]  /*15dd0*/  STL.64 [R1+0x1f78], R4 ;  /* 0x001f780401007387 */ /* 0x0001e40000100a00 */
[----:B0-----:R-:W-:Y:S02]  /*15de0*/  IMAD.MOV.U32 R4, RZ, RZ, R15 ;  /* 0x000000ffff047224 */ /* 0x001fe400078e000f */
[----:B------:R-:W-:-:S05]  /*15df0*/  IMAD.MOV.U32 R5, RZ, RZ, R14 ;  /* 0x000000ffff057224 */ /* 0x000fca00078e000e */
[----:B------:R3:W-:Y:S02]  /*15e00*/  STL.64 [R1+0x20d8], R4 ;  /* 0x0020d80401007387 */ /* 0x0007e40000100a00 */
[----:B---3--:R-:W-:Y:S01]  /*15e10*/  HMMA.16816.F32 R4, R8, R24, R16 ;  /* 0x000000180804723c */ /* 0x008fe20000001810 */
[----:B------:R-:W-:Y:S02]  /*15e20*/  IMAD.MOV.U32 R23, RZ, RZ, R24 ;  /* 0x000000ffff177224 */ /* 0x000fe400078e0018 */
[----:B------:R-:W-:Y:S11]  /*15e30*/  IMAD.MOV.U32 R22, RZ, RZ, R25 ;  /* 0x000000ffff167224 */ /* 0x000ff600078e0019 */
[----:B------:R-:W-:Y:S09]  /*15e40*/  @!UPT UIADD3 URZ, URZ, URZ, URZ ;  /* 0x0000003f3f3ff290 */ /* 0x000ff2000fffe03f */
[----:B------:R-:W-:Y:S01]  /*15e50*/  STL.64 [R1+0x200], R4 ;  /* 0x0002000401007387 */ /* 0x000fe20000100a00 */
[----:B------:R-:W-:Y:S02]  /*15e60*/  STL.64 [R1+0x208], R6 ;  /* 0x0002080601007387 */ /* 0x000fe40000100a00 */
[----:B------:R-:W4:Y:S02]  /*15e70*/  LDL.LU.64 R16, [R1+0x760] ;  /* 0x0007600001107983 */ /* 0x000f240000300a00 */
[----:B------:R-:W4:Y:S01]  /*15e80*/  LDL.LU.64 R18, [R1+0x768] ;  /* 0x0007680001127983 */ /* 0x000f220000300a00 */
[----:B------:R-:W2:Y:S01]  /*15e90*/  LDL.LU.64 R24, [R1+0x750] ;  /* 0x0007500001187983 */ /* 0x000ea20000300a00 */
[----:B------:R-:W2:Y:S02]  /*15ea0*/  LDL.LU.64 R26, [R1+0x758] ;  /* 0x00075800011a7983 */ /* 0x000ea40000300a00 */
[----:B------:R-:W-:Y:S02]  /*15eb0*/  STL.64 [R1+0x20e8], R22 ;  /* 0x0020e81601007387 */ /* 0x000fe40000100a00 */
[----:B------:R0:W-:Y:S02]  /*15ec0*/  STL.64 [R1+0x20e0], R20 ;  /* 0x0020e01401007387 */ /* 0x0001e40000100a00 */
[----:B0-----:R-:W-:-:S02]  /*15ed0*/  IMAD.MOV.U32 R20, RZ, RZ, R3 ;  /* 0x000000ffff147224 */ /* 0x001fc400078e0003 */
[----:B------:R-:W-:-:S05]  /*15ee0*/  IMAD.MOV.U32 R21, RZ, RZ, R0 ;  /* 0x000000ffff157224 */ /* 0x000fca00078e0000 */
[----:B------:R0:W-:Y:S04]  /*15ef0*/  STL.64 [R1+0x2100], R20 ;  /* 0x0021001401007387 */ /* 0x0001e80000100a00 */
[----:B0-----:R-:W3:Y:S01]  /*15f00*/  LDL.LU.64 R20, [R1+0x740] ;  /* 0x0007400001147983 */ /* 0x001ee20000300a00 */
[----:B------:R-:W3:Y:S02]  /*15f10*/  LDL.LU.64 R22, [R1+0x748] ;  /* 0x0007480001167983 */ /* 0x000ee40000300a00 */
[----:B------:R-:W2:Y:S02]  /*15f20*/  LDL.LU.64 R4, [R1+0x530] ;  /* 0x0005300001047983 */ /* 0x000ea40000300a00 */
[----:B------:R-:W2:Y:S01]  /*15f30*/  LDL.LU.64 R6, [R1+0x538] ;  /* 0x0005380001067983 */ /* 0x000ea20000300a00 */
[C---:B----4-:R-:W-:Y:S01]  /*15f40*/  HMMA.16816.F32 R16, R8.reuse, R12, R16 ;  /* 0x0000000c0810723c */ /* 0x050fe20000001810 */
[----:B--2---:R-:W-:Y:S01]  /*15f50*/  STL.64 [R1+0x20f8], R6 ;  /* 0x0020f80601007387 */ /* 0x004fe20000100a00 */
[----:B------:R0:W-:Y:S03]  /*15f60*/  STL.64 [R1+0x20f0], R4 ;  /* 0x0020f00401007387 */ /* 0x0001e60000100a00 */
[----:B0-----:R-:W2:Y:S01]  /*15f70*/  LDL.LU.64 R4, [R1+0x570] ;  /* 0x0005700001047983 */ /* 0x001ea20000300a00 */
[----:B------:R-:W2:Y:S11]  /*15f80*/  LDL.LU.64 R6, [R1+0x578] ;  /* 0x0005780001067983 */ /* 0x000eb60000300a00 */
[----:B------:R-:W-:Y:S06]  /*15f90*/  @!UPT UIADD3 URZ, URZ, URZ, URZ ;  /* 0x0000003f3f3ff290 */ /* 0x000fec000fffe03f */
[----:B------:R0:W-:Y:S02]  /*15fa0*/  STL.64 [R1+0x1f0], R16 ;  /* 0x0001f01001007387 */ /* 0x0001e40000100a00 */
[----:B------:R-:W-:Y:S01]  /*15fb0*/  STL.64 [R1+0x1f8], R18 ;  /* 0x0001f81201007387 */ /* 0x000fe20000100a00 */
[----:B0-----:R-:W4:Y:S01]  /*15fc0*/  LDL.LU.64 R16, [R1+0x2118] ;  /* 0x0021180001107983 */ /* 0x001f220000300a00 */
[----:B------:R-:W-:Y:S02]  /*15fd0*/  IMAD.MOV.U32 R3, RZ, RZ, R12 ;  /* 0x000000ffff037224 */ /* 0x000fe400078e000c */
[----:B------:R-:W-:Y:S02]  /*15fe0*/  IMAD.MOV.U32 R0, RZ, RZ, R13 ;  /* 0x000000ffff007224 */ /* 0x000fe400078e000d */
[----:B------:R-:W2:Y:S01]  /*15ff0*/  LDL.LU.64 R12, [R1+0x4e0] ;  /* 0x0004e000010c7983 */ /* 0x000ea20000300a00 */
[----:B------:R-:W2:Y:S01]  /*16000*/  LDL.LU.64 R14, [R1+0x4e8] ;  /* 0x0004e800010e7983 */ /* 0x000ea20000300a00 */
[C---:B----4-:R-:W-:Y:S11]  /*16010*/  HMMA.16816.F32 R24, R8.reuse, R16, R24 ;  /* 0x000000100818723c */ /* 0x050ff60000001818 */
[----:B------:R-:W-:Y:S11]  /*16020*/  @!UPT UIADD3 URZ, URZ, URZ, URZ ;  /* 0x0000003f3f3ff290 */ /* 0x000ff6000fffe03f */
[----:B------:R-:W-:Y:S01]  /*16030*/  @!UPT UIADD3 URZ, URZ, URZ, URZ ;  /* 0x0000003f3f3ff290 */ /* 0x000fe2000fffe03f */
[----:B------:R-:W-:Y:S01]  /*16040*/  STL.64 [R1+0x1e0], R24 ;  /* 0x0001e01801007387 */ /* 0x000fe20000100a00 */
[----:B------:R0:W-:Y:S03]  /*16050*/  STL.64 [R1+0x1e8], R26 ;  /* 0x0001e81a01007387 */ /* 0x0001e60000100a00 */
[----:B0-----:R-:W4:Y:S01]  /*16060*/  LDL.LU.64 R26, [R1+0x2110] ;  /* 0x00211000011a7983 */ /* 0x001f220000300a00 */
[----:B------:R-:W3:Y:S02]  /*16070*/  LDL.LU.64 R24, [R1+0x2108] ;  /* 0x0021080001187983 */ /* 0x000ee40000300a00 */
[----:B------:R0:W-:Y:S02]  /*16080*/  STL.64 [R1+0x20b0], R16 ;  /* 0x0020b01001007387 */ /* 0x0001e40000100a00 */
[----:B0-----:R-:W2:Y:S01]  /*16090*/  LDL.LU.64 R16, [R1+0x520] ;  /* 0x0005200001107983 */ /* 0x001ea20000300a00 */
[----:B------:R-:W2:Y:S01]  /*160a0*/  LDL.LU.64 R18, [R1+0x528] ;  /* 0x0005280001127983 */ /* 0x000ea20000300a00 */
[C---:B---3--:R-:W-:Y:S11]  /*160b0*/  HMMA.16816.F32 R20, R8.reuse, R24, R20 ;  /* 0x000000180814723c */ /* 0x048ff60000001814 */
[----:B------:R-:W-:Y:S11]  /*160c0*/  @!UPT UIADD3 URZ, URZ, URZ, URZ ;  /* 0x0000003f3f3ff290 */ /* 0x000ff6000fffe03f */
[----:B------:R-:W-:Y:S01]  /*160d0*/  @!UPT UIADD3 URZ, URZ, URZ, URZ ;  /* 0x0000003f3f3ff290 */ /* 0x000fe2000fffe03f */
[----:B------:R0:W-:Y:S01]  /*160e0*/  STL.64 [R1+0x1d0], R20 ;  /* 0x0001d01401007387 */ /* 0x0001e20000100a00 */
[----:B------:R-:W-:Y:S03]  /*160f0*/  STL.64 [R1+0x1d8], R22 ;  /* 0x0001d81601007387 */ /* 0x000fe60000100a00 */
[----:B0-----:R-:W2:Y:S01]  /*16100*/  LDL.LU.64 R20, [R1+0x2100] ;  /* 0x0021000001147983 */ /* 0x001ea20000300a00 */
[----:B----4-:R-:W-:Y:S02]  /*16110*/  STL.64 [R1+0x20c0], R26 ;  /* 0x0020c01a01007387 */ /* 0x010fe40000100a00 */
[----:B------:R0:W-:Y:S02]  /*16120*/  STL.64 [R1+0x20b8], R24 ;  /* 0x0020b81801007387 */ /* 0x0001e40000100a00 */
[----:B0-----:R-:W3:Y:S01]  /*16130*/  LDL.64 R24, [R1+0x30] ;  /* 0x0000300001187983 */ /* 0x001ee20000100a00 */
[C---:B--2---:R-:W-:Y:S03]  /*16140*/  HMMA.16816.F32 R20, R8.reuse, R20, R4 ;  /* 0x000000140814723c */ /* 0x044fe60000001804 */
[----:B------:R-:W3:Y:S01]  /*16150*/  LDL.LU.64 R6, [R1+0x20f8] ;  /* 0x0020f80001067983 */ /* 0x000ee20000300a00 */
[----:B------:R-:W3:Y:S11]  /*16160*/  LDL.LU.64 R4, [R1+0x20f0] ;  /* 0x0020f00001047983 */ /* 0x000ef60000300a00 */
[----:B------:R-:W-:Y:S08]  /*16170*/  @!UPT UIADD3 URZ, URZ, URZ, URZ ;  /* 0x0000003f3f3ff290 */ /* 0x000ff0000fffe03f */
[----:B------:R-:W-:Y:S01]  /*16180*/  STL.64 [R1+0x1c0], R20 ;  /* 0x0001c01401007387 */ /* 0x000fe20000100a00 */
[----:B------:R0:W-:Y:S03]  /*16190*/  STL.64 [R1+0x1c8], R22 ;  /* 0x0001c81601007387 */ /* 0x0001e60000100a00 */
[----:B0-----:R-:W2:Y:S01]  /*161a0*/  LDL.LU.64 R22, [R1+0x20e8] ;  /* 0x0020e80001167983 */ /* 0x001ea20000300a00 */
[----:B------:R-:W4:Y:S01]  /*161b0*/  LDL.LU.64 R20, [R1+0x20e0] ;  /* 0x0020e00001147983 */ /* 0x000f220000300a00 */
[C---:B---3--:R-:W-:Y:S11]  /*161c0*/  HMMA.16816.F32 R4, R8.reuse, R24, R4 ;  /* 0x000000180804723c */ /* 0x048ff60000001804 */
[----:B------:R-:W-:Y:S11]  /*161d0*/  @!UPT UIADD3 URZ, URZ, URZ, URZ ;  /* 0x0000003f3f3ff290 */ /* 0x000ff6000fffe03f */
[----:B------:R-:W-:Y:S01]  /*161e0*/  @!UPT UIADD3 URZ, URZ, URZ, URZ ;  /* 0x0000003f3f3ff290 */ /* 0x000fe2000fffe03f */
[----:B------:R0:W-:Y:S01]  /*161f0*/  STL.64 [R1+0x1b0], R4 ;  /* 0x0001b00401007387 */ /* 0x0001e20000100a00 */
[----:B------:R1:W-:Y:S03]  /*16200*/  STL.64 [R1+0x1b8], R6 ;  /* 0x0001b80601007387 */ /* 0x0003e60000100a00 */
[----:B0-----:R-:W1:Y:S01]  /*16210*/  LDL.LU.64 R4, [R1+0x20d8] ;  /* 0x0020d80001047983 */ /* 0x001e620000300a00 */
[----:B------:R-:W-:Y:S02]  /*16220*/  IMAD.MOV.U32 R29, RZ, RZ, R24 ;  /* 0x000000ffff1d7224 */ /* 0x000fe400078e0018 */
[----:B------:R-:W-:Y:S02]  /*16230*/  IMAD.MOV.U32 R28, RZ, RZ, R25 ;  /* 0x000000ffff1c7224 */ /* 0x000fe400078e0019 */
[----:B------:R-:W3:Y:S01]  /*16240*/  LDL.LU.64 R24, [R1+0x710] ;  /* 0x0007100001187983 */ /* 0x000ee20000300a00 */
[----:B------:R-:W3:Y:S01]  /*16250*/  LDL.LU.64 R26, [R1+0x718] ;  /* 0x00071800011a7983 */ /* 0x000ee20000300a00 */
[C---:B-1----:R-:W-:Y:S08]  /*16260*/  HMMA.16816.F32 R4, R8.reuse, R4, R16 ;  /* 0x000000040804723c */ /* 0x042ff00000001810 */
[----:B----4-:R-:W-:Y:S11]  /*16270*/  HMMA.16816.F32 R8, R8, R20, R12 ;  /* 0x000000140808723c */ /* 0x010ff6000000180c */
[----:B------:R-:W-:Y:S04]  /*16280*/  @!UPT UIADD3 URZ, URZ, URZ, URZ ;  /* 0x0000003f3f3ff290 */ /* 0x000fe8000fffe03f */
[----:B------:R0:W-:Y:S01]  /*16290*/  STL.64 [R1+0x1a0], R4 ;  /* 0x0001a00401007387 */ /* 0x0001e20000100a00 */
[----:B------:R1:W-:Y:S02]  /*162a0*/  STL.64 [R1+0x1a8], R6 ;  /* 0x0001a80601007387 */ /* 0x0003e40000100a00 */
[----:B------:R-:W4:Y:S02]  /*162b0*/  LDL.LU.64 R16, [R1+0x6e0] ;  /* 0x0006e00001107983 */ /* 0x000f240000300a00 */
[----:B------:R-:W4:Y:S01]  /*162c0*/  LDL.LU.64 R18, [R1+0x6e8] ;  /* 0x0006e80001127983 */ /* 0x000f220000300a00 */
[----:B0-----:R-:W2:Y:S01]  /*162d0*/  LDL.LU.64 R4, [R1+0x6d0] ;  /* 0x0006d00001047983 */ /* 0x001ea20000300a00 */
[----:B-1----:R-:W2:Y:S02]  /*162e0*/  LDL.LU.64 R6, [R1+0x6d8] ;  /* 0x0006d80001067983 */ /* 0x002ea40000300a00 */
[----:B------:R-:W4:Y:S02]  /*162f0*/  LDL.LU.64 R14, [R1+0x20d0] ;  /* 0x0020d000010e7983 */ /* 0x000f240000300a00 */
[----:B------:R-:W4:Y:S01]  /*16300*/  LDL.LU.64 R12, [R1+0x20c8] ;  /* 0x0020c800010c7983 */ /* 0x000f220000300a00 */
[----:B------:R0:W-:Y:S04]  /*16310*/  STL.64 [R1+0x2070], R20 ;  /* 0x0020701401007387 */ /* 0x0001e80000100a00 */
[----:B0-----:R-:W2:Y:S01]  /*16320*/  LDL.64 R20, [R1+0x70] ;  /* 0x0000700001147983 */ /* 0x001ea20000100a00 */
[----:B------:R-:W-:Y:S02]  /*16330*/  STL.64 [R1+0x100], R8 ;  /* 0x0001000801007387 */ /* 0x000fe40000100a00 */
[----:B------:R-:W-:Y:S01]  /*16340*/  STL.64 [R1+0x108], R10 ;  /* 0x0001080a01007387 */ /* 0x000fe20000100a00 */
[----:B--2---:R0:W-:Y:S02]  /*16350*/  STL.64 [R1+0x2080], R20 ;  /* 0x0020801401007387 */ /* 0x0041e40000100a00 */
[----:B0-----:R-:W-:-:S02]  /*16360*/  IMAD.MOV.U32 R20, RZ, RZ, R29 ;  /* 0x000000ffff147224 */ /* 0x001fc400078e001d */
[----:B------:R-:W-:-:S05]  /*16370*/  IMAD.MOV.U32 R21, RZ, RZ, R28 ;  /* 0x000000ffff157224 */ /* 0x000fca00078e001c */
[----:B------:R0:W-:Y:S04]  /*16380*/  STL.64 [R1+0x2090], R20 ;  /* 0x0020901401007387 */ /* 0x0001e80000100a00 */
[----:B0-----:R-:W2:Y:S01]  /*16390*/  LDL.64 R20, [R1+0x40] ;  /* 0x0000400001147983 */ /* 0x001ea20000100a00 */
[----:B------:R-:W-:Y:S02]  /*163a0*/  IMAD.MOV.U32 R8, RZ, RZ, R3 ;  /* 0x000000ffff087224 */ /* 0x000fe400078e0003 */
[----:B------:R-:W-:-:S07]  /*163b0*/  IMAD.MOV.U32 R9, RZ, RZ, R0 ;  /* 0x000000ffff097224 */ /* 0x000fce00078e0000 */
[----:B----4-:R-:W-:Y:S01]  /*163c0*/  HMMA.16816.F32 R16, R12, R8, R16 ;  /* 0x000000080c10723c */ /* 0x010fe20000001810 */
[----:B--2---:R0:W-:Y:S02]  /*163d0*/  STL.64 [R1+0x20a8], R20 ;  /* 0x0020a81401007387 */ /* 0x0041e40000100a00 */
[----:B0-----:R-:W-:Y:S02]  /*163e0*/  IMAD.MOV.U32 R20, RZ, RZ, R23 ;  /* 0x000000ffff147224 */ /* 0x001fe400078e0017 */
[----:B------:R-:W-:-:S07]  /*163f0*/  IMAD.MOV.U32 R21, RZ, RZ, R22 ;  /* 0x000000ffff157224 */ /* 0x000fce00078e0016 */
[C---:B---3--:R-:W-:Y:S01]  /*16400*/  HMMA.16816.F32 R20, R12.reuse, R20, R24 ;  /* 0x000000140c14723c */ /* 0x048fe20000001818 */
[----:B------:R-:W2:Y:S01]  /*16410*/  LDL.LU.64 R26, [R1+0x20c0] ;  /* 0x0020c000011a7983 */ /* 0x000ea20000300a00 */
[----:B------:R-:W3:Y:S11]  /*16420*/  LDL.LU.64 R24, [R1+0x20b8] ;  /* 0x0020b80001187983 */ /* 0x000ef60000300a00 */
[----:B------:R-:W-:Y:S10]  /*16430*/  @!UPT UIADD3 URZ, URZ, URZ, URZ ;  /* 0x0000003f3f3ff290 */ /* 0x000ff4000fffe03f */
[----:B------:R0:W-:Y:S01]  /*16440*/  STL.64 [R1+0xf0], R20 ;  /* 0x0000f01401007387 */ /* 0x0001e20000100a00 */
[----:B------:R1:W-:Y:S03]  /*16450*/  STL.64 [R1+0xf8], R22 ;  /* 0x0000f81601007387 */ /* 0x0003e60000100a00 */
[----:B0-----:R-:W3:Y:S01]  /*16460*/  LDL.LU.64 R20, [R1+0x6c0] ;  /* 0x0006c00001147983 */ /* 0x001ee20000300a00 */
[----:B-1----:R-:W3:Y:S02]  /*16470*/  LDL.LU.64 R22, [R1+0x6c8] ;  /* 0x0006c80001167983 */ /* 0x002ee40000300a00 */
[----:B------:R0:W-:Y:S02]  /*16480*/  STL.64 [R1+0xe0], R16 ;  /* 0x0000e01001007387 */ /* 0x0001e40000100a00 */
[----:B------:R-:W-:Y:S01]  /*16490*/  STL.64 [R1+0xe8], R18 ;  /* 0x0000e81201007387 */ /* 0x000fe20000100a00 */
[----:B0-----:R-:W4:Y:S01]  /*164a0*/  LDL.LU.64 R16, [R1+0x20b0] ;  /* 0x0020b00001107983 */ /* 0x001f220000300a00 */
[----:B------:R4:W-:Y:S02]  /*164b0*/  STL.64 [R1+0x2078], R8 ;  /* 0x0020780801007387 */ /* 0x0009e40000100a00 */
[----:B----4-:R-:W-:Y:S07]  /*164c0*/  HMMA.16816.F32 R8, R12, R16, R4 ;  /* 0x000000100c08723c */ /* 0x010fee0000001804 */
[----:B------:R-:W-:-:S02]  /*164d0*/  IMAD.MOV.U32 R5, RZ, RZ, R16 ;  /* 0x000000ffff057224 */ /* 0x000fc400078e0010 */
[----:B------:R-:W-:Y:S11]  /*164e0*/  IMAD.MOV.U32 R4, RZ, RZ, R17 ;  /* 0x000000ffff047224 */ /* 0x000ff600078e0011 */
[----:B------:R-:W-:Y:S03]  /*164f0*/  @!UPT UIADD3 URZ, URZ, URZ, URZ ;  /* 0x0000003f3f3ff290 */ /* 0x000fe6000fffe03f */
[----:B------:R-:W-:Y:S01]  /*16500*/  STL.64 [R1+0xd0], R8 ;  /* 0x0000d00801007387 */ /* 0x000fe20000100a00 */
[----:B------:R-:W-:Y:S02]  /*16510*/  STL.64 [R1+0xd8], R10 ;  /* 0x0000d80a01007387 */ /* 0x000fe40000100a00 */
[----:B------:R0:W-:Y:S02]  /*16520*/  STL.64 [R1+0x2088], R4 ;  /* 0x0020880401007387 */ /* 0x0001e40000100a00 */
[----:B0-----:R-:W4:Y:S01]  /*16530*/  LDL.LU.64 R4, [R1+0x4c0] ;  /* 0x0004c00001047983 */ /* 0x001f220000300a00 */
[----:B------:R-:W2:Y:S01]  /*16540*/  LDL.LU.64 R6, [R1+0x4c8] ;  /* 0x0004c80001067983 */ /* 0x000ea20000300a00 */
[----:B---3--:R-:W-:Y:S11]  /*16550*/  HMMA.16816.F32 R20, R12, R24, R20 ;  /* 0x000000180c14723c */ /* 0x008ff60000001814 */
[----:B------:R-:W-:Y:S11]  /*16560*/  @!UPT UIADD3 URZ, URZ, URZ, URZ ;  /* 0x0000003f3f3ff290 */ /* 0x000ff6000fffe03f */
[----:B------:R-:W-:Y:S02]  /*16570*/  @!UPT UIADD3 URZ, URZ, URZ, URZ ;  /* 0x0000003f3f3ff290 */ /* 0x000fe4000fffe03f */
[----:B------:R-:W-:Y:S01]  /*16580*/  IMAD.MOV.U32 R28, RZ, RZ, R21 ;  /* 0x000000ffff1c7224 */ /* 0x000fe200078e0015 */
[----:B--2---:R-:W-:Y:S01]  /*16590*/  STL.64 [R1+0x20a0], R6 ;  /* 0x0020a00601007387 */ /* 0x004fe20000100a00 */
[----:B----4-:R0:W-:Y:S03]  /*165a0*/  STL.64 [R1+0x2098], R4 ;  /* 0x0020980401007387 */ /* 0x0101e60000100a00 */
[----:B0-----:R-:W2:Y:S01]  /*165b0*/  LDL.LU.64 R4, [R1+0x4d0] ;  /* 0x0004d00001047983 */ /* 0x001ea20000300a00 */
[----:B------:R-:W2:Y:S02]  /*165c0*/  LDL.LU.64 R6, [R1+0x4d8] ;  /* 0x0004d80001067983 */ /* 0x000ea40000300a00 */
[----:B------:R-:W3:Y:S02]  /*165d0*/  LDL.LU.64 R8, [R1+0x400] ;  /* 0x0004000001087983 */ /* 0x000ee40000300a00 */
[----:B------:R-:W3:Y:S01]  /*165e0*/  LDL.LU.64 R10, [R1+0x408] ;  /* 0x00040800010a7983 */ /* 0x000ee20000300a00 */
[----:B------:R-:W4:Y:S01]  /*165f0*/  LDL.LU.64 R16, [R1+0x360] ;  /* 0x0003600001107983 */ /* 0x000f220000300a00 */
[----:B------:R-:W4:Y:S02]  /*16600*/  LDL.LU.64 R18, [R1+0x368] ;  /* 0x0003680001127983 */ /* 0x000f240000300a00 */
[----:B------:R0:W-:Y:S02]  /*16610*/  STL [R1+0xc0], R20 ;  /* 0x0000c01401007387 */ /* 0x0001e40000100800 */
[----:B------:R-:W-:Y:S01]  /*16620*/  STL [R1+0xcc], R23 ;  /* 0x0000cc1701007387 */ /* 0x000fe20000100800 */
[----:B0-----:R-:W2:Y:S01]  /*16630*/  LDL.LU.64 R20, [R1+0x20a8] ;  /* 0x0020a80001147983 */ /* 0x001ea20000300a00 */
[----:B------:R-:W-:-:S02]  /*16640*/  IMAD.MOV.U32 R29, RZ, RZ, R22 ;  /* 0x000000ffff1d7224 */ /* 0x000fc400078e0016 */
[----:B------:R-:W-:Y:S02]  /*16650*/  STL.64 [R1+0x2048], R26 ;  /* 0x0020481a01007387 */ /* 0x000fe40000100a00 */
[----:B------:R0:W-:Y:S02]  /*16660*/  STL.64 [R1+0x2040], R24 ;  /* 0x0020401801007387 */ /* 0x0001e40000100a00 */
[----:B0-----:R-:W3:Y:S01]  /*16670*/  LDL.LU.64 R24, [R1+0x6a0] ;  /* 0x0006a00001187983 */ /* 0x001ee20000300a00 */
[----:B------:R-:W3:Y:S02]  /*16680*/  LDL.LU.64 R26, [R1+0x6a8] ;  /* 0x0006a800011a7983 */ /* 0x000ee40000300a00 */
[----:B------:R-:W-:Y:S02]  /*16690*/  STL [R1+0x1ea0], R29 ;  /* 0x001ea01d01007387 */ /* 0x000fe40000100800 */
[----:B------:R-:W-:Y:S01]  /*166a0*/  STL [R1+0x1e9c], R28 ;  /* 0x001e9c1c01007387 */ /* 0x000fe20000100800 */
[----:B--2---:R-:W-:Y:S01]  /*166b0*/  HMMA.16816.F32 R4, R12, R20, R4 ;  /* 0x000000140c04723c */ /* 0x004fe20000001804 */
[----:B------:R-:W-:-:S02]  /*166c0*/  IMAD.MOV.U32 R3, RZ, RZ, R20 ;  /* 0x000000ffff037224 */ /* 0x000fc400078e0014 */
[----:B------:R-:W-:Y:S11]  /*166d0*/  IMAD.MOV.U32 R0, RZ, RZ, R21 ;  /* 0x000000ffff007224 */ /* 0x000ff600078e0015 */
[----:B------:R-:W-:Y:S09]  /*166e0*/  @!UPT UIADD3 URZ, URZ, URZ, URZ ;  /* 0x0000003f3f3ff290 */ /* 0x000ff2000fffe03f */
[----:B------:R-:W-:Y:S01]  /*166f0*/  STL.64 [R1+0x190], R4 ;  /* 0x0001900401007387 */ /* 0x000fe20000100a00 */
[----:B------:R0:W-:Y:S03]  /*16700*/  STL.64 [R1+0x198], R6 ;  /* 0x0001980601007387 */ /* 0x0001e60000100a00 */
[----:B0-----:R-:W2:Y:S01]  /*16710*/  LDL.LU.64 R6, [R1+0x20a0] ;  /* 0x0020a00001067983 */ /* 0x001ea20000300a00 */
[----:B------:R-:W2:Y:S02]  /*16720*/  LDL.LU.64 R4, [R1+0x2098] ;  /* 0x0020980001047983 */ /* 0x000ea40000300a00 */
[----:B------:R-:W2:Y:S02]  /*16730*/  LDL.LU.64 R20, [R1+0x2090] ;  /* 0x0020900001147983 */ /* 0x000ea40000300a00 */
[C---:B--2---:R-:W-:Y:S01]  /*16740*/  HMMA.16816.F32 R20, R12.reuse, R20, R4 ;  /* 0x000000140c14723c */ /* 0x044fe20000001804 */
[----:B------:R-:W2:Y:S11]  /*16750*/  LDL.LU.64 R4, [R1+0x2088] ;  /* 0x0020880001047983 */ /* 0x000eb60000300a00 */
[----:B------:R-:W-:Y:S11]  /*16760*/  @!UPT UIADD3 URZ, URZ, URZ, URZ ;  /* 0x0000003f3f3ff290 */ /* 0x000ff6000fffe03f */
[----:B------:R0:W-:Y:S01]  /*16770*/  STL.64 [R1+0x2b0], R20 ;  /* 0x0002b01401007387 */ /* 0x0001e20000100a00 */
[----:B------:R-:W-:Y:S03]  /*16780*/  STL.64 [R1+0x2b8], R22 ;  /* 0x0002b81601007387 */ /* 0x000fe60000100a00 */
[----:B0-----:R-:W3:Y:S02]  /*16790*/  LDL.LU.64 R20, [R1+0x2080] ;  /* 0x0020800001147983 */ /* 0x001ee40000300a00 */
[C---:B---3--:R-:W-:Y:S01]  /*167a0*/  HMMA.16816.F32 R8, R12.reuse, R20, R8 ;  /* 0x000000140c08723c */ /* 0x048fe20000001808 */
[----:B------:R-:W-:Y:S02]  /*167b0*/  IMAD.MOV.U32 R7, RZ, RZ, R20 ;  /* 0x000000ffff077224 */ /* 0x000fe400078e0014 */
[----:B------:R-:W-:Y:S11]  /*167c0*/  IMAD.MOV.U32 R6, RZ, RZ, R21 ;  /* 0x000000ffff067224 */ /* 0x000ff600078e0015 */
[----:B------:R-:W-:Y:S09]  /*167d0*/  @!UPT UIADD3 URZ, URZ, URZ, URZ ;  /* 0x0000003f3f3ff290 */ /* 0x000ff2000fffe03f */
[----:B------:R0:W-:Y:S01]  /*167e0*/  STL.64 [R1+0x3d0], R8 ;  /* 0x0003d00801007387 */ /* 0x0001e20000100a00 */
[----:B------:R-:W-:Y:S03]  /*167f0*/  STL.64 [R1+0x3d8], R10 ;  /* 0x0003d80a01007387 */ /* 0x000fe60000100a00 */
[----:B0-----:R-:W3:Y:S01]  /*16800*/  LDL.LU.64 R8, [R1+0x2078] ;  /* 0x0020780001087983 */ /* 0x001ee20000300a00 */
[----:B------:R-:W4:Y:S02]  /*16810*/  LDL.LU.64 R20, [R1+0x2070] ;  /* 0x0020700001147983 */ /* 0x000f240000300a00 */
[----:B----4-:R-:W-:Y:S01]  /*16820*/  HMMA.16816.F32 R12, R12, R20, R16 ;  /* 0x000000140c0c723c */ /* 0x010fe20000001810 */
[----:B------:R-:W3:Y:S01]  /*16830*/  LDL.LU.64 R18, [R1+0x2068] ;  /* 0x0020680001127983 */ /* 0x000ee20000300a00 */
[----:B------:R-:W3:Y:S02]  /*16840*/  LDL.LU.64 R16, [R1+0x2060] ;  /* 0x0020600001107983 */ /* 0x000ee40000300a00 */
[----:B------:R0:W-:Y:S03]  /*16850*/  STL.64 [R1+0x2000], R20 ;  /* 0x0020001401007387 */ /* 0x0001e60000100a00 */
[----:B0-----:R-:W-:-:S02]  /*16860*/  IMAD.MOV.U32 R20, RZ, RZ, R7 ;  /* 0x000000ffff147224 */ /* 0x001fc400078e0007 */
[----:B------:R-:W-:Y:S11]  /*16870*/  IMAD.MOV.U32 R21, RZ, RZ, R6 ;  /* 0x000000ffff157224 */ /* 0x000ff600078e0006 */
[----:B------:R-:W-:Y:S03]  /*16880*/  @!UPT UIADD3 URZ, URZ, URZ, URZ ;  /* 0x0000003f3f3ff290 */ /* 0x000fe6000fffe03f */
[----:B------:R0:W-:Y:S01]  /*16890*/  STL.64 [R1+0x3c0], R12 ;  /* 0x0003c00c01007387 */ /* 0x0001e20000100a00 */
[----:B------:R-:W-:Y:S02]  /*168a0*/  STL.64 [R1+0x3c8], R14 ;  /* 0x0003c80e01007387 */ /* 0x000fe40000100a00 */
[----:B------:R1:W-:Y:S02]  /*168b0*/  STL.64 [R1+0x2018], R20 ;  /* 0x0020181401007387 */ /* 0x0003e40000100a00 */
[----:B0-----:R-:W-:Y:S02]  /*168c0*/  IMAD.MOV.U32 R12, RZ, RZ, R3 ;  /* 0x000000ffff0c7224 */ /* 0x001fe400078e0003 */
[----:B------:R-:W-:-:S05]  /*168d0*/  IMAD.MOV.U32 R13, RZ, RZ, R0 ;  /* 0x000000ffff0d7224 */ /* 0x000fca00078e0000 */
[----:B------:R0:W-:Y:S01]  /*168e0*/  STL.64 [R1+0x2038], R12 ;  /* 0x0020380c01007387 */ /* 0x0001e20000100a00 */
[----:B-1----:R-:W4:Y:S03]  /*168f0*/  LDL.64 R20, [R1+0x30] ;  /* 0x0000300001147983 */ /* 0x002f260000100a00 */
[----:B0-----:R-:W2:Y:S04]  /*16900*/  LDL.64 R12, [R1+0x20] ;  /* 0x00002000010c7983 */ /* 0x001ea80000100a00 */
[----:B----4-:R0:W-:Y:S04]  /*16910*/  STL.64 [R1+0x2030], R20 ;  /* 0x0020301401007387 */ /* 0x0101e80000100a00 */
[----:B0-----:R-:W4:Y:S01]  /*16920*/  LDL.LU.64 R20, [R1+0x6b0] ;  /* 0x0006b00001147983 */ /* 0x001f220000300a00 */
[----:B------:R-:W4:Y:S01]  /*16930*/  LDL.LU.64 R22, [R1+0x6b8] ;  /* 0x0006b80001167983 */ /* 0x000f220000300a00 */
[----:B---3--:R-:W-:Y:S07]  /*16940*/  HMMA.16816.F32 R8, R16, R8, R24 ;  /* 0x000000081008723c */ /* 0x008fee0000001818 */
[----:B--2---:R-:W-:-:S02]  /*16950*/  IMAD.MOV.U32 R24, RZ, RZ, R5 ;  /* 0x000000ffff187224 */ /* 0x004fc400078e0005 */
[----:B------:R-:W-:Y:S01]  /*16960*/  IMAD.MOV.U32 R25, RZ, RZ, R4 ;  /* 0x000000ffff197224 */ /* 0x000fe200078e0004 */
[----:B----4-:R-:W-:Y:S11]  /*16970*/  HMMA.16816.F32 R20, R16, R12, R20 ;  /* 0x0000000c1014723c */ /* 0x010ff60000001814 */
[----:B------:R-:W-:Y:S11]  /*16980*/  @!UPT UIADD3 URZ, URZ, URZ, URZ ;  /* 0x0000003f3f3ff290 */ /* 0x000ff6000fffe03f */
[----:B------:R-:W-:Y:S01]  /*16990*/  @!UPT UIADD3 URZ, URZ, URZ, URZ ;  /* 0x0000003f3f3ff290 */ /* 0x000fe2000fffe03f */
[----:B------:R-:W-:Y:S01]  /*169a0*/  STL.64 [R1+0x440], R20 ;  /* 0x0004401401007387 */ /* 0x000fe20000100a00 */
[----:B------:R-:W-:Y:S02]  /*169b0*/  STL.64 [R1+0x448], R22 ;  /* 0x0004481601007387 */ /* 0x000fe40000100a00 */
[----:B------:R-:W-:Y:S02]  /*169c0*/  STL.64 [R1+0x430], R8 ;  /* 0x0004300801007387 */ /* 0x000fe40000100a00 */
[----:B------:R-:W-:Y:S01]  /*169d0*/  STL.64 [R1+0x438], R10 ;  /* 0x0004380a01007387 */ /* 0x000fe20000100a00 */
[----:B------:R-:W2:Y:S01]  /*169e0*/  LDL.LU.64 R4, [R1+0x660] ;  /* 0x0006600001047983 */ /* 0x000ea20000300a00 */
[----:B------:R-:W3:Y:S03]  /*169f0*/  LDL.LU.64 R6, [R1+0x668] ;  /* 0x0006680001067983 */ /* 0x000ee60000300a00 */
[----:B---3--:R-:W-:Y:S01]  /*16a00*/  STL.64 [R1+0x1fb8], R6 ;  /* 0x001fb80601007387 */ /* 0x008fe20000100a00 */
[----:B--2---:R0:W-:Y:S03]  /*16a10*/  STL.64 [R1+0x1fb0], R4 ;  /* 0x001fb00401007387 */ /* 0x0041e60000100a00 */
[----:B0-----:R-:W2:Y:S01]  /*16a20*/  LDL.64 R4, [R1+0x10] ;  /* 0x0000100001047983 */ /* 0x001ea20000100a00 */
[----:B------:R-:W-:-:S02]  /*16a30*/  IMAD.MOV.U32 R3, RZ, RZ, R12 ;  /* 0x000000ffff037224 */ /* 0x000fc400078e000c */
[----:B------:R-:W-:Y:S01]  /*16a40*/  IMAD.MOV.U32 R0, RZ, RZ, R13 ;  /* 0x000000ffff007224 */ /* 0x000fe200078e000d */
[----:B--2---:R0:W-:Y:S01]  /*16a50*/  STL.64 [R1+0x1fd0], R4 ;  /* 0x001fd00401007387 */ /* 0x0041e20000100a00 */
[----:B------:R-:W2:Y:S02]  /*16a60*/  LDL.LU.64 R12, [R1+0x3f0] ;  /* 0x0003f000010c7983 */ /* 0x000ea40000300a00 */
[----:B------:R-:W3:Y:S02]  /*16a70*/  LDL.LU.64 R14, [R1+0x3f8] ;  /* 0x0003f800010e7983 */ /* 0x000ee40000300a00 */
[----:B0-----:R-:W-:Y:S02]  /*16a80*/  IMAD.MOV.U32 R4, RZ, RZ, R3 ;  /* 0x000000ffff047224 */ /* 0x001fe400078e0003 */
[----:B------:R-:W-:Y:S01]  /*16a90*/  IMAD.MOV.U32 R5, RZ, RZ, R0 ;  /* 0x000000ffff057224 */ /* 0x000fe200078e0000 */
[----:B---3--:R-:W-:Y:S01]  /*16aa0*/  STL.64 [R1+0x2058], R14 ;  /* 0x0020580e01007387 */ /* 0x008fe20000100a00 */
[----:B--2---:R0:W-:Y:S03]  /*16ab0*/  STL.64 [R1+0x2050], R12 ;  /* 0x0020500c01007387 */ /* 0x0041e60000100a00 */
[----:B0-----:R-:W2:Y:S01]  /*16ac0*/  LDL.LU.64 R12, [R1+0x690] ;  /* 0x00069000010c7983 */ /* 0x001ea20000300a00 */
[----:B------:R-:W2:Y:S02]  /*16ad0*/  LDL.LU.64 R14, [R1+0x698] ;  /* 0x00069800010e7983 */ /* 0x000ea40000300a00 */
[----:B------:R-:W3:Y:S02]  /*16ae0*/  LDL.LU.64 R20, [R1+0x350] ;  /* 0x0003500001147983 */ /* 0x000ee40000300a00 */
[----:B------:R-:W3:Y:S01]  /*16af0*/  LDL.LU.64 R22, [R1+0x358] ;  /* 0x0003580001167983 */ /* 0x000ee20000300a00 */
[----:B------:R0:W-:Y:S04]  /*16b00*/  STL.64 [R1+0x1ff8], R4 ;  /* 0x001ff80401007387 */ /* 0x0001e80000100a00 */
[----:B0-----:R-:W4:Y:S01]  /*16b10*/  LDL.LU.64 R4, [R1+0x240] ;  /* 0x0002400001047983 */ /* 0x001f220000300a00 */
[----:B------:R-:W2:Y:S03]  /*16b20*/  LDL.LU.64 R6, [R1+0x248] ;  /* 0x0002480001067983 */ /* 0x000ea60000300a00 */
[----:B--2---:R-:W-:Y:S01]  /*16b30*/  STL.64 [R1+0x2010], R6 ;  /* 0x0020100601007387 */ /* 0x004fe20000100a00 */
[----:B----4-:R0:W-:Y:S03]  /*16b40*/  STL.64 [R1+0x2008], R4 ;  /* 0x0020080401007387 */ /* 0x0101e60000100a00 */
[----:B0-----:R-:W2:Y:S01]  /*16b50*/  LDL.LU.64 R4, [R1+0x250] ;  /* 0x0002500001047983 */ /* 0x001ea20000300a00 */
[----:B------:R-:W4:Y:S03]  /*16b60*/  LDL.LU.64 R6, [R1+0x258] ;  /* 0x0002580001067983 */ /* 0x000f260000300a00 */
[----:B----4-:R-:W-:Y:S01]  /*16b70*/  STL.64 [R1+0x2028], R6 ;  /* 0x0020280601007387 */ /* 0x010fe20000100a00 */
[----:B--2---:R0:W-:Y:S03]  /*16b80*/  STL.64 [R1+0x2020], R4 ;  /* 0x0020200401007387 */ /* 0x0041e60000100a00 */
[----:B0-----:R-:W2:Y:S01]  /*16b90*/  LDL.LU.64 R4, [R1+0x340] ;  /* 0x0003400001047983 */ /* 0x001ea20000300a00 */
[----:B------:R-:W2:Y:S02]  /*16ba0*/  LDL.LU.64 R6, [R1+0x348] ;  /* 0x0003480001067983 */ /* 0x000ea40000300a00 */
[----:B------:R-:W4:Y:S02]  /*16bb0*/  LDL.LU.64 R8, [R1+0x650] ;  /* 0x0006500001087983 */ /* 0x000f240000300a00 */
[----:B------:R-:W2:Y:S01]  /*16bc0*/  LDL.LU.64 R10, [R1+0x658] ;  /* 0x00065800010a7983 */ /* 0x000ea20000300a00 */
[C---:B------:R-:W-:Y:S01]  /*16bd0*/  HMMA.16816.F32 R24, R16.reuse, R24, R12 ;  /* 0x000000181018723c */ /* 0x040fe2000000180c */
        /* <DEDUP_REMOVED lines=9> */
[----:B------:R-:W4:Y:S05]  /*16c70*/  LDL.LU.64 R12, [R1+0x2050] ;  /* 0x00205000010c7983 */ /* 0x000f2a0000300a00 */
[----:B------:R-:W-:Y:S01]  /*16c80*/  STL.64 [R1+0x420], R24 ;  /* 0x0004201801007387 */ /* 0x000fe20000100a00 */
[----:B------:R0:W-:Y:S03]  /*16c90*/  STL.64 [R1+0x428], R26 ;  /* 0x0004281a01007387 */ /* 0x0001e60000100a00 */
[----:B0-----:R-:W2:Y:S01]  /*16ca0*/  LDL.LU.64 R26, [R1+0x2048] ;  /* 0x00204800011a7983 */ /* 0x001ea20000300a00 */
[----:B------:R-:W4:Y:S02]  /*16cb0*/  LDL.LU.64 R24, [R1+0x2040] ;  /* 0x0020400001187983 */ /* 0x000f240000300a00 */
[C---:B----4-:R-:W-:Y:S11]  /*16cc0*/  HMMA.16816.F32 R12, R16.reuse, R24, R12 ;  /* 0x00000018100c723c */ /* 0x050ff6000000180c */
[----:B------:R-:W-:Y:S11]  /*16cd0*/  @!UPT UIADD3 URZ, URZ, URZ, URZ ;  /* 0x0000003f3f3ff290 */ /* 0x000ff6000fffe03f */
[----:B------:R-:W-:Y:S01]  /*16ce0*/  @!UPT UIADD3 URZ, URZ, URZ, URZ ;  /* 0x0000003f3f3ff290 */ /* 0x000fe2000fffe03f */
[----:B------:R0:W-:Y:S01]  /*16cf0*/  STL.64 [R1+0x410], R12 ;  /* 0x0004100c01007387 */ /* 0x0001e20000100a00 */
[----:B------:R-:W-:Y:S03]  /*16d00*/  STL.64 [R1+0x418], R14 ;  /* 0x0004180e01007387 */ /* 0x000fe60000100a00 */
[----:B0-----:R-:W3:Y:S02]  /*16d10*/  LDL.LU.64 R12, [R1+0x2038] ;  /* 0x00203800010c7983 */ /* 0x001ee40000300a00 */
[C---:B---3--:R-:W-:Y:S11]  /*16d20*/  HMMA.16816.F32 R20, R16.reuse, R12, R20 ;  /* 0x0000000c1014723c */ /* 0x048ff60000001814 */
[----:B------:R-:W-:Y:S11]  /*16d30*/  @!UPT UIADD3 URZ, URZ, URZ, URZ ;  /* 0x0000003f3f3ff290 */ /* 0x000ff6000fffe03f */
[----:B------:R-:W-:Y:S01]  /*16d40*/  @!UPT UIADD3 URZ, URZ, URZ, URZ ;  /* 0x0000003f3f3ff290 */ /* 0x000fe2000fffe03f */
[----:B------:R0:W-:Y:S01]  /*16d50*/  STL.64 [R1+0x400], R20 ;  /* 0x0004001401007387 */ /* 0x0001e20000100a00 */
[----:B------:R-:W-:Y:S03]  /*16d60*/  STL.64 [R1+0x408], R22 ;  /* 0x0004081601007387 */ /* 0x000fe60000100a00 */
[----:B0-----:R-:W3:Y:S02]  /*16d70*/  LDL.LU.64 R20, [R1+0x2030] ;  /* 0x0020300001147983 */ /* 0x001ee40000300a00 */
[C---:B---3--:R-:W-:Y:S01]  /*16d80*/  HMMA.16816.F32 R4, R16.reuse, R20, R4 ;  /* 0x000000141004723c */ /* 0x048fe20000001804 */
[----:B------:R-:W-:Y:S02]  /*16d90*/  IMAD.MOV.U32 R3, RZ, RZ, R20 ;  /* 0x000000ffff037224 */ /* 0x000fe400078e0014 */
[----:B------:R-:W-:Y:S11]  /*16da0*/  IMAD.MOV.U32 R0, RZ, RZ, R21 ;  /* 0x000000ffff007224 */ /* 0x000ff600078e0015 */
[----:B------:R-:W-:Y:S09]  /*16db0*/  @!UPT UIADD3 URZ, URZ, URZ, URZ ;  /* 0x0000003f3f3ff290 */ /* 0x000ff2000fffe03f */
[----:B------:R-:W-:Y:S01]  /*16dc0*/  STL.64 [R1+0x3f0], R4 ;  /* 0x0003f00401007387 */ /* 0x000fe20000100a00 */
[----:B------:R0:W-:Y:S03]  /*16dd0*/  STL.64 [R1+0x3f8], R6 ;  /* 0x0003f80601007387 */ /* 0x0001e60000100a00 */
[----:B0-----:R-:W3:Y:S01]  /*16de0*/  LDL.LU.64 R6, [R1+0x2028] ;  /* 0x0020280001067983 */ /* 0x001ee20000300a00 */
[----:B------:R-:W3:Y:S02]  /*16df0*/  LDL.LU.64 R4, [R1+0x2020] ;  /* 0x0020200001047983 */ /* 0x000ee40000300a00 */
[----:B------:R-:W3:Y:S02]  /*16e00*/  LDL.LU.64 R20, [R1+0x2018] ;  /* 0x0020180001147983 */ /* 0x000ee40000300a00 */
[C---:B---3--:R-:W-:Y:S01]  /*16e10*/  HMMA.16816.F32 R20, R16.reuse, R20, R4 ;  /* 0x000000141014723c */ /* 0x048fe20000001804 */
[----:B------:R-:W3:Y:S01]  /*16e20*/  LDL.LU.64 R6, [R1+0x2010] ;  /* 0x0020100001067983 */ /* 0x000ee20000300a00 */
[----:B------:R-:W3:Y:S11]  /*16e30*/  LDL.LU.64 R4, [R1+0x2008] ;  /* 0x0020080001047983 */ /* 0x000ef60000300a00 */
[----:B------:R-:W-:Y:S10]  /*16e40*/  @!UPT UIADD3 URZ, URZ, URZ, URZ ;  /* 0x0000003f3f3ff290 */ /* 0x000ff4000fffe03f */
[----:B------:R0:W-:Y:S01]  /*16e50*/  STL.64 [R1+0x3e0], R20 ;  /* 0x0003e01401007387 */ /* 0x0001e20000100a00 */
[----:B------:R1:W-:Y:S03]  /*16e60*/  STL.64 [R1+0x3e8], R22 ;  /* 0x0003e81601007387 */ /* 0x0003e60000100a00 */
[----:B0-----:R-:W3:Y:S02]  /*16e70*/  LDL.LU.64 R20, [R1+0x2000] ;  /* 0x0020000001147983 */ /* 0x001ee40000300a00 */
[----:B---3--:R-:W-:Y:S02]  /*16e80*/  HMMA.16816.F32 R16, R16, R20, R4 ;  /* 0x000000141010723c */ /* 0x008fe40000001804 */
[----:B------:R-:W2:Y:S01]  /*16e90*/  LDL.LU.64 R4, [R1+0x1ff8] ;  /* 0x001ff80001047983 */ /* 0x000ea20000300a00 */
[----:B-1----:R-:W2:Y:S02]  /*16ea0*/  LDL.LU.64 R22, [R1+0x1ff0] ;  /* 0x001ff00001167983 */ /* 0x002ea40000300a00 */
[----:B------:R-:W2:Y:S11]  /*16eb0*/  LDL.LU.64 R20, [R1+0x1fe8] ;  /* 0x001fe80001147983 */ /* 0x000eb60000300a00 */
[----:B------:R-:W-:Y:S07]  /*16ec0*/  @!UPT UIADD3 URZ, URZ, URZ, URZ ;  /* 0x0000003f3f3ff290 */ /* 0x000fee000fffe03f */
[----:B------:R0:W-:Y:S01]  /*16ed0*/  STL.64 [R1+0x3b0], R16 ;  /* 0x0003b01001007387 */ /* 0x0001e20000100a00 */
[----:B------:R-:W-:Y:S02]  /*16ee0*/  STL.64 [R1+0x3b8], R18 ;  /* 0x0003b81201007387 */ /* 0x000fe40000100a00 */
[----:B0-----:R-:W-:Y:S02]  /*16ef0*/  IMAD.MOV.U32 R16, RZ, RZ, R3 ;  /* 0x000000ffff107224 */ /* 0x001fe400078e0003 */
[----:B------:R-:W-:-:S05]  /*16f00*/  IMAD.MOV.U32 R17, RZ, RZ, R0 ;  /* 0x000000ffff117224 */ /* 0x000fca00078e0000 */
[----:B------:R0:W-:Y:S04]  /*16f10*/  STL.64 [R1+0x1fa8], R16 ;  /* 0x001fa81001007387 */ /* 0x0001e80000100a00 */
[----:B0-----:R-:W3:Y:S01]  /*16f20*/  LDL.64 R16, [R1] ;  /* 0x0000000001107983 */ /* 0x001ee20000100a00 */
[C---:B--2---:R-:W-:Y:S03]  /*16f30*/  HMMA.16816.F32 R4, R20.reuse, R4, R8 ;  /* 0x000000041404723c */ /* 0x044fe60000001808 */
[----:B------:R-:W2:Y:S01]  /*16f40*/  LDL.LU.64 R10, [R1+0x1fe0] ;  /* 0x001fe000010a7983 */ /* 0x000ea20000300a00 */
[----:B------:R-:W2:Y:S11]  /*16f50*/  LDL.LU.64 R8, [R1+0x1fd8] ;  /* 0x001fd80001087983 */ /* 0x000eb60000300a00 */
[----:B------:R-:W-:Y:S08]  /*16f60*/  @!UPT UIADD3 URZ, URZ, URZ, URZ ;  /* 0x0000003f3f3ff290 */ /* 0x000ff0000fffe03f */
[----:B------:R0:W-:Y:S01]  /*16f70*/  STL.64 [R1+0x3a0], R4 ;  /* 0x0003a00401007387 */ /* 0x0001e20000100a00 */
[----:B------:R-:W-:Y:S03]  /*16f80*/  STL.64 [R1+0x3a8], R6 ;  /* 0x0003a80601007387 */ /* 0x000fe60000100a00 */
[----:B0-----:R-:W2:Y:S02]  /*16f90*/  LDL.LU.64 R4, [R1+0x1fd0] ;  /* 0x001fd00001047983 */ /* 0x001ea40000300a00 */
[C---:B--2---:R-:W-:Y:S01]  /*16fa0*/  HMMA.16816.F32 R8, R20.reuse, R4, R8 ;  /* 0x000000041408723c */ /* 0x044fe20000001808 */
[----:B------:R-:W-:Y:S02]  /*16fb0*/  IMAD.MOV.U32 R3, RZ, RZ, R4 ;  /* 0x000000ffff037224 */ /* 0x000fe400078e0004 */
[----:B------:R-:W-:Y:S11]  /*16fc0*/  IMAD.MOV.U32 R0, RZ, RZ, R5 ;  /* 0x000000ffff007224 */ /* 0x000ff600078e0005 */
[----:B------:R-:W-:Y:S09]  /*16fd0*/  @!UPT UIADD3 URZ, URZ, URZ, URZ ;  /* 0x0000003f3f3ff290 */ /* 0x000ff2000fffe03f */
[----:B------:R-:W-:Y:S01]  /*16fe0*/  STL.64 [R1+0x390], R8 ;  /* 0x0003900801007387 */ /* 0x000fe20000100a00 */
[----:B------:R0:W-:Y:S03]  /*16ff0*/  STL.64 [R1+0x398], R10 ;  /* 0x0003980a01007387 */ /* 0x0001e60000100a00 */
[----:B0-----:R-:W2:Y:S01]  /*17000*/  LDL.LU.64 R10, [R1+0x1fc8] ;  /* 0x001fc800010a7983 */ /* 0x001ea20000300a00 */
[----:B------:R-:W2:Y:S02]  /*17010*/  LDL.LU.64 R8, [R1+0x1fc0] ;  /* 0x001fc00001087983 */ /* 0x000ea40000300a00 */
[----:B------:R-:W3:Y:S02]  /*17020*/  LDL.LU.64 R6, [R1+0x1fb8] ;  /* 0x001fb80001067983 */ /* 0x000ee40000300a00 */
[----:B------:R-:W3:Y:S02]  /*17030*/  LDL.LU.64 R4, [R1+0x1fb0] ;  /* 0x001fb00001047983 */ /* 0x000ee40000300a00 */
[C---:B---3--:R-:W-:Y:S08]  /*17040*/  HMMA.16816.F32 R4, R20.reuse, R16, R4 ;  /* 0x000000101404723c */ /* 0x048ff00000001804 */
[----:B--2---:R-:W-:Y:S11]  /*17050*/  HMMA.16816.F32 R8, R20, R24, R8 ;  /* 0x000000181408723c */ /* 0x004ff60000001808 */
[----:B------:R-:W-:Y:S04]  /*17060*/  @!UPT UIADD3 URZ, URZ, URZ, URZ ;  /* 0x0000003f3f3ff290 */ /* 0x000fe8000fffe03f */
[----:B------:R0:W-:Y:S01]  /*17070*/  STL.64 [R1+0x380], R4 ;  /* 0x0003800401007387 */ /* 0x0001e20000100a00 */
[----:B------:R-:W-:Y:S02]  /*17080*/  STL.64 [R1+0x388], R6 ;  /* 0x0003880601007387 */ /* 0x000fe40000100a00 */
[----:B------:R-:W-:Y:S02]  /*17090*/  STL.64 [R1+0x1f30], R26 ;  /* 0x001f301a01007387 */ /* 0x000fe40000100a00 */
[----:B------:R1:W-:Y:S03]  /*170a0*/  STL.64 [R1+0x1f28], R24 ;  /* 0x001f281801007387 */ /* 0x0003e60000100a00 */
[----:B------:R-:W-:Y:S01]  /*170b0*/  STL.64 [R1+0x370], R8 ;  /* 0x0003700801007387 */ /* 0x000fe20000100a00 */
[----:B------:R-:W-:Y:S02]  /*170c0*/  STL.64 [R1+0x378], R10 ;  /* 0x0003780a01007387 */ /* 0x000fe40000100a00 */
[----:B0-----:R-:W-:-:S02]  /*170d0*/  IMAD.MOV.U32 R5, RZ, RZ, R16 ;  /* 0x000000ffff057224 */ /* 0x001fc400078e0010 */
[----:B------:R-:W-:Y:S02]  /*170e0*/  IMAD.MOV.U32 R4, RZ, RZ, R17 ;  /* 0x000000ffff047224 */ /* 0x000fe400078e0011 */
[----:B------:R-:W2:Y:S01]  /*170f0*/  LDL.LU.64 R16, [R1+0x230] ;  /* 0x0002300001107983 */ /* 0x000ea20000300a00 */
[----:B-1----:R-:W-:Y:S02]  /*17100*/  IMAD.MOV.U32 R24, RZ, RZ, R5 ;  /* 0x000000ffff187224 */ /* 0x002fe400078e0005 */
[----:B------:R-:W-:Y:S02]  /*17110*/  IMAD.MOV.U32 R25, RZ, RZ, R4 ;  /* 0x000000ffff197224 */ /* 0x000fe400078e0004 */
[----:B------:R-:W2:Y:S03]  /*17120*/  LDL.LU.64 R18, [R1+0x238] ;  /* 0x0002380001127983 */ /* 0x000ea60000300a00 */
[----:B------:R-:W-:Y:S01]  /*17130*/  STL.64 [R1+0x1f48], R24 ;  /* 0x001f481801007387 */ /* 0x000fe20000100a00 */
[----:B------:R-:W3:Y:S02]  /*17140*/  LDL.LU.64 R4, [R1+0x110] ;  /* 0x0001100001047983 */ /* 0x000ee40000300a00 */
[----:B------:R-:W4:Y:S02]  /*17150*/  LDL.LU.64 R6, [R1+0x118] ;  /* 0x0001180001067983 */ /* 0x000f240000300a00 */
[----:B----4-:R-:W-:Y:S01]  /*17160*/  STL.64 [R1+0x1f90], R6 ;  /* 0x001f900601007387 */ /* 0x010fe20000100a00 */
[----:B---3--:R0:W-:Y:S03]  /*17170*/  STL.64 [R1+0x1f88], R4 ;  /* 0x001f880401007387 */ /* 0x0081e60000100a00 */
[----:B0-----:R-:W3:Y:S01]  /*17180*/  LDL.64 R4, [R1+0x70] ;  /* 0x0000700001047983 */ /* 0x001ee20000100a00 */
[----:B------:R-:W-:-:S02]  /*17190*/  IMAD.MOV.U32 R24, RZ, RZ, R3 ;  /* 0x000000ffff187224 */ /* 0x000fc400078e0003 */
[----:B------:R-:W-:Y:S01]  /*171a0*/  IMAD.MOV.U32 R25, RZ, RZ, R0 ;  /* 0x000000ffff197224 */ /* 0x000fe200078e0000 */
[----:B---3--:R0:W-:Y:S04]  /*171b0*/  STL.64 [R1+0x1fa0], R4 ;  /* 0x001fa00401007387 */ /* 0x0081e80000100a00 */
[----:B0-----:R-:W3:Y:S01]  /*171c0*/  LDL.LU.64 R4, [R1+0x140] ;  /* 0x0001400001047983 */ /* 0x001ee20000300a00 */
[----:B------:R-:W3:Y:S02]  /*171d0*/  LDL.LU.64 R6, [R1+0x148] ;  /* 0x0001480001067983 */ /* 0x000ee40000300a00 */
[----:B------:R0:W-:Y:S02]  /*171e0*/  STL.64 [R1+0x1f60], R24 ;  /* 0x001f601801007387 */ /* 0x0001e40000100a00 */
[----:B0-----:R-:W4:Y:S04]  /*171f0*/  LDL.LU.64 R24, [R1+0x20] ;  /* 0x0000200001187983 */ /* 0x001f280000300a00 */
[----:B----4-:R0:W-:Y:S04]  /*17200*/  STL.64 [R1+0x1f98], R24 ;  /* 0x001f981801007387 */ /* 0x0101e80000100a00 */
[----:B0-----:R-:W4:Y:S01]  /*17210*/  LDL.LU.64 R24, [R1+0x130] ;  /* 0x0001300001187983 */ /* 0x001f220000300a00 */
[----:B------:R-:W4:Y:S02]  /*17220*/  LDL.LU.64 R26, [R1+0x138] ;  /* 0x00013800011a7983 */ /* 0x000f240000300a00 */
[----:B------:R-:W2:Y:S02]  /*17230*/  LDL.LU.64 R8, [R1+0x5b0] ;  /* 0x0005b00001087983 */ /* 0x000ea40000300a00 */
[----:B------:R-:W2:Y:S02]  /*17240*/  LDL.LU.64 R10, [R1+0x5b8] ;  /* 0x0005b800010a7983 */ /* 0x000ea40000300a00 */
[----:B--2---:R-:W-:Y:S01]  /*17250*/  STL.64 [R1+0x1f40], R10 ;  /* 0x001f400a01007387 */ /* 0x004fe20000100a00 */
[----:B------:R0:W-:Y:S03]  /*17260*/  STL.64 [R1+0x1f38], R8 ;  /* 0x001f380801007387 */ /* 0x0001e60000100a00 */
[----:B0-----:R-:W2:Y:S01]  /*17270*/  LDL.LU.64 R8, [R1+0x5c0] ;  /* 0x0005c00001087983 */ /* 0x001ea20000300a00 */
[----:B------:R-:W2:Y:S01]  /*17280*/  LDL.LU.64 R10, [R1+0x5c8] ;  /* 0x0005c800010a7983 */ /* 0x000ea20000300a00 */
[C---:B------:R-:W-:Y:S02]  /*17290*/  HMMA.16816.F32 R16, R20.reuse, R12, R16 ;  /* 0x0000000c1410723c */ /* 0x040fe40000001810 */
[----:B--2---:R-:W-:Y:S01]  /*172a0*/  STL.64 [R1+0x1f58], R10 ;  /* 0x001f580a01007387 */ /* 0x004fe20000100a00 */
[----:B------:R0:W-:Y:S03]  /*172b0*/  STL.64 [R1+0x1f50], R8 ;  /* 0x001f500801007387 */ /* 0x0001e60000100a00 */
[----:B0-----:R-:W2:Y:S01]  /*172c0*/  LDL.LU.64 R8, [R1+0x5d0] ;  /* 0x0005d00001087983 */ /* 0x001ea20000300a00 */
[----:B------:R-:W2:Y:S03]  /*172d0*/  LDL.LU.64 R10, [R1+0x5d8] ;  /* 0x0005d800010a7983 */ /* 0x000ea60000300a00 */
[----:B--2---:R-:W-:Y:S01]  /*172e0*/  STL.64 [R1+0x1f70], R10 ;  /* 0x001f700a01007387 */ /* 0x004fe20000100a00 */
[----:B------:R0:W-:Y:S03]  /*172f0*/  STL.64 [R1+0x1f68], R8 ;  /* 0x001f680801007387 */ /* 0x0001e60000100a00 */
[----:B0-----:R-:W2:Y:S01]  /*17300*/  LDL.LU.64 R8, [R1+0x600] ;  /* 0x0006000001087983 */ /* 0x001ea20000300a00 */
[----:B------:R-:W2:Y:S08]  /*17310*/  LDL.LU.64 R10, [R1+0x608] ;  /* 0x00060800010a7983 */ /* 0x000eb00000300a00 */
[----:B------:R0:W-:Y:S02]  /*17320*/  STL.64 [R1+0x360], R16 ;  /* 0x0003601001007387 */ /* 0x0001e40000100a00 */
[----:B------:R-:W-:Y:S01]  /*17330*/  STL.64 [R1+0x368], R18 ;  /* 0x0003681201007387 */ /* 0x000fe20000100a00 */
[----:B0-----:R-:W3:Y:S02]  /*17340*/  LDL.LU.64 R16, [R1+0x1fa8] ;  /* 0x001fa80001107983 */ /* 0x001ee40000300a00 */
[C---:B---3--:R-:W-:Y:S11]  /*17350*/  HMMA.16816.F32 R4, R20.reuse, R16, R4 ;  /* 0x000000101404723c */ /* 0x048ff60000001804 */
[----:B------:R-:W-:Y:S11]  /*17360*/  @!UPT UIADD3 URZ, URZ, URZ, URZ ;  /* 0x0000003f3f3ff290 */ /* 0x000ff6000fffe03f */
[----:B------:R-:W-:Y:S01]  /*17370*/  @!UPT UIADD3 URZ, URZ, URZ, URZ ;  /* 0x0000003f3f3ff290 */ /* 0x000fe2000fffe03f */
[----:B------:R0:W-:Y:S01]  /*17380*/  STL.64 [R1+0x350], R4 ;  /* 0x0003500401007387 */ /* 0x0001e20000100a00 */
[----:B------:R-:W-:Y:S03]  /*17390*/  STL.64 [R1+0x358], R6 ;  /* 0x0003580601007387 */ /* 0x000fe60000100a00 */
[----:B0-----:R-:W4:Y:S01]  /*173a0*/  LDL.LU.64 R4, [R1+0x1fa0] ;  /* 0x001fa00001047983 */ /* 0x001f220000300a00 */
[----:B------:R0:W-:Y:S03]  /*173b0*/  STL.64 [R1+0x1f20], R16 ;  /* 0x001f201001007387 */ /* 0x0001e60000100a00 */
[----:B0-----:R-:W3:Y:S01]  /*173c0*/  LDL.64 R16, [R1+0x80] ;  /* 0x0000800001107983 */ /* 0x001ee20000100a00 */
[----:B----4-:R-:W-:Y:S01]  /*173d0*/  HMMA.16816.F32 R24, R20, R4, R24 ;  /* 0x000000041418723c */ /* 0x010fe20000001818 */
[----:B------:R-:W-:-:S02]  /*173e0*/  IMAD.MOV.U32 R15, RZ, RZ, R4 ;  /* 0x000000ffff0f7224 */ /* 0x000fc400078e0004 */
[----:B------:R-:W-:Y:S11]  /*173f0*/  IMAD.MOV.U32 R14, RZ, RZ, R5 ;  /* 0x000000ffff0e7224 */ /* 0x000ff600078e0005 */
[----:B------:R-:W-:Y:S09]  /*17400*/  @!UPT UIADD3 URZ, URZ, URZ, URZ ;  /* 0x0000003f3f3ff290 */ /* 0x000ff2000fffe03f */
[----:B------:R0:W-:Y:S01]  /*17410*/  STL.64 [R1+0x340], R24 ;  /* 0x0003401801007387 */ /* 0x0001e20000100a00 */
[----:B------:R-:W-:Y:S03]  /*17420*/  STL.64 [R1+0x348], R26 ;  /* 0x0003481a01007387 */ /* 0x000fe60000100a00 */
[----:B0-----:R-:W4:Y:S01]  /*17430*/  LDL.LU.64 R24, [R1+0x1f98] ;  /* 0x001f980001187983 */ /* 0x001f220000300a00 */
[----:B------:R-:W3:Y:S02]  /*17440*/  LDL.LU.64 R6, [R1+0x1f90] ;  /* 0x001f900001067983 */ /* 0x000ee40000300a00 */
[----:B------:R-:W3:Y:S02]  /*17450*/  LDL.LU.64 R4, [R1+0x1f88] ;  /* 0x001f880001047983 */ /* 0x000ee40000300a00 */
[----:B---3--:R-:W-:Y:S01]  /*17460*/  HMMA.16816.F32 R20, R20, R16, R4 ;  /* 0x000000101414723c */ /* 0x008fe20000001804 */
[----:B------:R-:W2:Y:S01]  /*17470*/  LDL.LU.64 R6, [R1+0x1f80] ;  /* 0x001f800001067983 */ /* 0x000ea20000300a00 */
[----:B------:R-:W2:Y:S02]  /*17480*/  LDL.LU.64 R4, [R1+0x1f78] ;  /* 0x001f780001047983 */ /* 0x000ea40000300a00 */
[----:B------:R-:W-:-:S02]  /*17490*/  IMAD.MOV.U32 R3, RZ, RZ, R16 ;  /* 0x000000ffff037224 */ /* 0x000fc400078e0010 */
[----:B------:R-:W-:Y:S11]  /*174a0*/  IMAD.MOV.U32 R0, RZ, RZ, R17 ;  /* 0x000000ffff007224 */ /* 0x000ff600078e0011 */
[----:B------:R-:W-:Y:S06]  /*174b0*/  @!UPT UIADD3 URZ, URZ, URZ, URZ ;  /* 0x0000003f3f3ff290 */ /* 0x000fec000fffe03f */
[----:B------:R-:W-:Y:S01]  /*174c0*/  STL.64 [R1+0x2a0], R20 ;  /* 0x0002a01401007387 */ /* 0x000fe20000100a00 */
[----:B------:R4:W-:Y:S02]  /*174d0*/  STL.64 [R1+0x2a8], R22 ;  /* 0x0002a81601007387 */ /* 0x0009e40000100a00 */
[----:B------:R-:W3:Y:S02]  /*174e0*/  LDL.LU.64 R16, [R1+0x120] ;  /* 0x0001200001107983 */ /* 0x000ee40000300a00 */
[----:B------:R-:W3:Y:S02]  /*174f0*/  LDL.LU.64 R18, [R1+0x128] ;  /* 0x0001280001127983 */ /* 0x000ee40000300a00 */
[----:B----4-:R-:W-:Y:S02]  /*17500*/  IMAD.MOV.U32 R23, RZ, RZ, R24 ;  /* 0x000000ffff177224 */ /* 0x010fe400078e0018 */
[----:B------:R-:W-:Y:S01]  /*17510*/  IMAD.MOV.U32 R22, RZ, RZ, R25 ;  /* 0x000000ffff167224 */ /* 0x000fe200078e0019 */
[C---:B--2---:R-:W-:Y:S11]  /*17520*/  HMMA.16816.F32 R8, R4.reuse, R24, R8 ;  /* 0x000000180408723c */ /* 0x044ff60000001808 */
[----:B------:R-:W-:Y:S11]  /*17530*/  @!UPT UIADD3 URZ, URZ, URZ, URZ ;  /* 0x0000003f3f3ff290 */ /* 0x000ff6000fffe03f */
[----:B------:R-:W-:Y:S01]  /*17540*/  @!UPT UIADD3 URZ, URZ, URZ, URZ ;  /* 0x0000003f3f3ff290 */ /* 0x000fe2000fffe03f */
[----:B------:R-:W-:Y:S01]  /*17550*/  STL.64 [R1+0x290], R8 ;  /* 0x0002900801007387 */ /* 0x000fe20000100a00 */
[----:B------:R0:W-:Y:S03]  /*17560*/  STL.64 [R1+0x298], R10 ;  /* 0x0002980a01007387 */ /* 0x0001e60000100a00 */
[----:B0-----:R-:W2:Y:S01]  /*17570*/  LDL.LU.64 R10, [R1+0x1f70] ;  /* 0x001f7000010a7983 */ /* 0x001ea20000300a00 */
[----:B------:R-:W2:Y:S02]  /*17580*/  LDL.LU.64 R8, [R1+0x1f68] ;  /* 0x001f680001087983 */ /* 0x000ea40000300a00 */
[----:B------:R-:W2:Y:S02]  /*17590*/  LDL.LU.64 R24, [R1+0x1f60] ;  /* 0x001f600001187983 */ /* 0x000ea40000300a00 */
[C---:B--2---:R-:W-:Y:S01]  /*175a0*/  HMMA.16816.F32 R24, R4.reuse, R24, R8 ;  /* 0x000000180418723c */ /* 0x044fe20000001808 */
[----:B------:R-:W2:Y:S01]  /*175b0*/  LDL.LU.64 R10, [R1+0x1f58] ;  /* 0x001f5800010a7983 */ /* 0x000ea20000300a00 */
[----:B------:R-:W2:Y:S11]  /*175c0*/  LDL.LU.64 R8, [R1+0x1f50] ;  /* 0x001f500001087983 */ /* 0x000eb60000300a00 */
[----:B------:R-:W-:Y:S10]  /*175d0*/  @!UPT UIADD3 URZ, URZ, URZ, URZ ;  /* 0x0000003f3f3ff290 */ /* 0x000ff4000fffe03f */
[----:B------:R0:W-:Y:S01]  /*175e0*/  STL.64 [R1+0x280], R24 ;  /* 0x0002801801007387 */ /* 0x0001e20000100a00 */
[----:B------:R2:W-:Y:S03]  /*175f0*/  STL.64 [R1+0x288], R26 ;  /* 0x0002881a01007387 */ /* 0x0005e60000100a00 */
[----:B0-----:R-:W2:Y:S02]  /*17600*/  LDL.LU.64 R24, [R1+0x1f48] ;  /* 0x001f480001187983 */ /* 0x001ea40000300a00 */
[C---:B--2---:R-:W-:Y:S02]  /*17610*/  HMMA.16816.F32 R24, R4.reuse, R24, R8 ;  /* 0x000000180418723c */ /* 0x044fe40000001808 */
[----:B------:R-:W2:Y:S01]  /*17620*/  LDL.LU.64 R10, [R1+0x1f40] ;  /* 0x001f4000010a7983 */ /* 0x000ea20000300a00 */
[----:B------:R-:W2:Y:S11]  /*17630*/  LDL.LU.64 R8, [R1+0x1f38] ;  /* 0x001f380001087983 */ /* 0x000eb60000300a00 */
[----:B------:R-:W-:Y:S09]  /*17640*/  @!UPT UIADD3 URZ, URZ, URZ, URZ ;  /* 0x0000003f3f3ff290 */ /* 0x000ff2000fffe03f */
[----:B------:R-:W-:Y:S01]  /*17650*/  STL.64 [R1+0x270], R24 ;  /* 0x0002701801007387 */ /* 0x000fe20000100a00 */
[----:B------:R0:W-:Y:S03]  /*17660*/  STL.64 [R1+0x278], R26 ;  /* 0x0002781a01007387 */ /* 0x0001e60000100a00 */
[----:B0-----:R-:W4:Y:S01]  /*17670*/  LDL.LU.64 R26, [R1+0x1f30] ;  /* 0x001f3000011a7983 */ /* 0x001f220000300a00 */
[----:B------:R-:W2:Y:S02]  /*17680*/  LDL.LU.64 R24, [R1+0x1f28] ;  /* 0x001f280001187983 */ /* 0x000ea40000300a00 */
[----:B------:R-:W-:Y:S02]  /*17690*/  IMAD.MOV.U32 R20, RZ, RZ, R15 ;  /* 0x000000ffff147224 */ /* 0x000fe400078e000f */
[----:B------:R-:W-:Y:S02]  /*176a0*/  IMAD.MOV.U32 R21, RZ, RZ, R14 ;  /* 0x000000ffff157224 */ /* 0x000fe400078e000e */
[C---:B---3--:R-:W-:Y:S08]  /*176b0*/  HMMA.16816.F32 R12, R4.reuse, R12, R16 ;  /* 0x0000000c040c723c */ /* 0x048ff00000001810 */
[C---:B--2---:R-:W-:Y:S01]  /*176c0*/  HMMA.16816.F32 R8, R4.reuse, R24, R8 ;  /* 0x000000180408723c */ /* 0x044fe20000001808 */
[----:B----4-:R-:W-:Y:S01]  /*176d0*/  STL.64 [R1+0x1ee8], R26 ;  /* 0x001ee81a01007387 */ /* 0x010fe20000100a00 */
[----:B------:R0:W-:Y:S11]  /*176e0*/  STL.64 [R1+0x1ee0], R24 ;  /* 0x001ee01801007387 */ /* 0x0001f60000100a00 */
[----:B------:R-:W-:Y:S10]  /*176f0*/  @!UPT UIADD3 URZ, URZ, URZ, URZ ;  /* 0x0000003f3f3ff290 */ /* 0x000ff4000fffe03f */
[----:B------:R-:W-:Y:S01]  /*17700*/  STL.64 [R1+0x260], R8 ;  /* 0x0002600801007387 */ /* 0x000fe20000100a00 */
[----:B------:R-:W-:Y:S02]  /*17710*/  STL.64 [R1+0x268], R10 ;  /* 0x0002680a01007387 */ /* 0x000fe40000100a00 */
[----:B------:R-:W1:Y:S04]  /*17720*/  LDSM.16.MT88.4 R8, [R2+0x300] ;  /* 0x000300000208783b */ /* 0x000e680000004200 */
[----:B0-----:R-:W2:Y:S01]  /*17730*/  LDL.LU.64 R24, [R1+0x470] ;  /* 0x0004700001187983 */ /* 0x001ea20000300a00 */
[----:B------:R-:W2:Y:S04]  /*17740*/  LDL.LU.64 R26, [R1+0x478] ;  /* 0x00047800011a7983 */ /* 0x000ea80000300a00 */
[----:B-1----:R-:W-:Y:S01]  /*17750*/  STL.64 [R1+0x1f18], R10 ;  /* 0x001f180a01007387 */ /* 0x002fe20000100a00 */
[----:B------:R0:W-:Y:S03]  /*17760*/  STL.64 [R1+0x1f10], R8 ;  /* 0x001f100801007387 */ /* 0x0001e60000100a00 */
[----:B0-----:R-:W3:Y:S01]  /*17770*/  LDL.LU.64 R8, [R1+0x4b0] ;  /* 0x0004b00001087983 */ /* 0x001ee20000300a00 */
[----:B------:R-:W3:Y:S02]  /*17780*/  LDL.LU.64 R10, [R1+0x4b8] ;  /* 0x0004b800010a7983 */ /* 0x000ee40000300a00 */
[----:B------:R-:W2:Y:S02]  /*17790*/  LDL.LU.64 R16, [R1+0x1f20] ;  /* 0x001f200001107983 */ /* 0x000ea40000300a00 */
[----:B------:R-:W-:Y:S01]  /*177a0*/  STL.64 [R1+0x250], R12 ;  /* 0x0002500c01007387 */ /* 0x000fe20000100a00 */
[----:B------:R-:W-:Y:S02]  /*177b0*/  STL.64 [R1+0x258], R14 ;  /* 0x0002580e01007387 */ /* 0x000fe40000100a00 */
[----:B------:R-:W0:Y:S02]  /*177c0*/  LDSM.16.MT88.4 R12, [R2+0x380] ;  /* 0x00038000020c783b */ /* 0x000e240000004200 */
[----:B0-----:R-:W-:Y:S02]  /*177d0*/  STL.64 [R1+0x1eb0], R14 ;  /* 0x001eb00e01007387 */ /* 0x001fe40000100a00 */
[----:B------:R2:W-:Y:S02]  /*177e0*/  STL.64 [R1+0x1ea8], R12 ;  /* 0x001ea80c01007387 */ /* 0x0005e40000100a00 */
[C---:B--2---:R-:W-:Y:S01]  /*177f0*/  HMMA.16816.F32 R12, R4.reuse, R16, R24 ;  /* 0x00000010040c723c */ /* 0x044fe20000001818 */
[----:B------:R-:W2:Y:S04]  /*17800*/  LDL.LU.64 R24, [R1] ;  /* 0x0000000001187983 */ /* 0x000ea80000300a00 */
[----:B------:R-:W0:Y:S04]  /*17810*/  LDSM.16.MT88.4 R16, [R2+0x4000] ;  /* 0x004000000210783b */ /* 0x000e280000004200 */
[----:B--2---:R-:W-:Y:S11]  /*17820*/  STL.64 [R1+0x1ef8], R24 ;  /* 0x001ef81801007387 */ /* 0x004ff60000100a00 */
[----:B------:R-:W-:Y:S03]  /*17830*/  @!UPT UIADD3 URZ, URZ, URZ, URZ ;  /* 0x0000003f3f3ff290 */ /* 0x000fe6000fffe03f */
[----:B------:R-:W-:Y:S02]  /*17840*/  STL.64 [R1+0x240], R12 ;  /* 0x0002400c01007387 */ /* 0x000fe40000100a00 */
[----:B------:R3:W-:Y:S02]  /*17850*/  STL.64 [R1+0x248], R14 ;  /* 0x0002480e01007387 */ /* 0x0007e40000100a00 */
[----:B---3--:R-:W-:Y:S01]  /*17860*/  HMMA.16816.F32 R12, R4, R20, R8 ;  /* 0x00000014040c723c */ /* 0x008fe20000001808 */
[----:B0-----:R-:W-:Y:S01]  /*17870*/  STL.64 [R1+0x1e38], R18 ;  /* 0x001e381201007387 */ /* 0x001fe20000100a00 */
[----:B------:R0:W-:Y:S02]  /*17880*/  STL.64 [R1+0x1e30], R16 ;  /* 0x001e301001007387 */ /* 0x0001e40000100a00 */
[----:B------:R-:W2:Y:S02]  /*17890*/  LDL.LU.64 R8, [R1+0x4a0] ;  /* 0x0004a00001087983 */ /* 0x000ea40000300a00 */
[----:B------:R-:W2:Y:S11]  /*178a0*/  LDL.LU.64 R10, [R1+0x4a8] ;  /* 0x0004a800010a7983 */ /* 0x000eb60000300a00 */
[----:B------:R-:W-:Y:S06]  /*178b0*/  @!UPT UIADD3 URZ, URZ, URZ, URZ ;  /* 0x0000003f3f3ff290 */ /* 0x000fec000fffe03f */
[----:B------:R-:W-:Y:S01]  /*178c0*/  STL.64 [R1+0x230], R12 ;  /* 0x0002300c01007387 */ /* 0x000fe20000100a00 */
[----:B------:R-:W-:Y:S02]  /*178d0*/  STL.64 [R1+0x238], R14 ;  /* 0x0002380e01007387 */ /* 0x000fe40000100a00 */
[----:B------:R-:W3:Y:S02]  /*178e0*/  LDL.LU.64 R24, [R1+0x630] ;  /* 0x0006300001187983 */ /* 0x000ee40000300a00 */
[----:B------:R-:W4:Y:S02]  /*178f0*/  LDL.LU.64 R26, [R1+0x638] ;  /* 0x00063800011a7983 */ /* 0x000f240000300a00 */
[----:B0-----:R-:W-:Y:S02]  /*17900*/  IMAD.MOV.U32 R16, RZ, RZ, R23 ;  /* 0x000000ffff107224 */ /* 0x001fe400078e0017 */
[----:B------:R-:W-:Y:S02]  /*17910*/  IMAD.MOV.U32 R17, RZ, RZ, R22 ;  /* 0x000000ffff117224 */ /* 0x000fe400078e0016 */
[----:B------:R-:W0:Y:S04]  /*17920*/  LDSM.16.MT88.4 R20, [R2+0x4080] ;  /* 0x004080000214783b */ /* 0x000e280000004200 */
[----:B----4-:R-:W-:Y:S01]  /*17930*/  STL.64 [R1+0x1f08], R26 ;  /* 0x001f081a01007387 */ /* 0x010fe20000100a00 */
[----:B---3--:R1:W-:Y:S03]  /*17940*/  STL.64 [R1+0x1f00], R24 ;  /* 0x001f001801007387 */ /* 0x0083e60000100a00 */
[----:B-1----:R-:W3:Y:S01]  /*17950*/  LDL.LU.64 R24, [R1+0x640] ;  /* 0x0006400001187983 */ /* 0x002ee20000300a00 */
[----:B------:R-:W3:Y:S02]  /*17960*/  LDL.LU.64 R26, [R1+0x648] ;  /* 0x00064800011a7983 */ /* 0x000ee40000300a00 */
[----:B------:R-:W4:Y:S02]  /*17970*/  LDL.LU.64 R12, [R1+0x40] ;  /* 0x00004000010c7983 */ /* 0x000f240000300a00 */
[----:B----4-:R-:W-:Y:S01]  /*17980*/  STL.64 [R1+0x1ef0], R12 ;  /* 0x001ef00c01007387 */ /* 0x010fe20000100a00 */
[----:B0-----:R-:W-:Y:S02]  /*17990*/  STL.64 [R1+0x1db8], R22 ;  /* 0x001db81601007387 */ /* 0x001fe40000100a00 */
[----:B------:R0:W-:Y:S02]  /*179a0*/  STL.64 [R1+0x1db0], R20 ;  /* 0x001db01401007387 */ /* 0x0001e40000100a00 */
[----:B0-----:R-:W4:Y:S01]  /*179b0*/  LDL.LU.64 R20, [R1+0x70] ;  /* 0x0000700001147983 */ /* 0x001f220000300a00 */
[----:B------:R-:W3:Y:S02]  /*179c0*/  LDL.64 R22, [R1+0x78] ;  /* 0x0000780001167983 */ /* 0x000ee40000100a00 */
[----:B------:R-:W-:-:S02]  /*179d0*/  IMAD.MOV.U32 R12, RZ, RZ, R3 ;  /* 0x000000ffff0c7224 */ /* 0x000fc400078e0003 */
[----:B------:R-:W-:-:S07]  /*179e0*/  IMAD.MOV.U32 R13, RZ, RZ, R0 ;  /* 0x000000ffff0d7224 */ /* 0x000fce00078e0000 */
[----:B--2---:R-:W-:Y:S01]  /*179f0*/  HMMA.16816.F32 R12, R4, R12, R8 ;  /* 0x0000000c040c723c */ /* 0x004fe20000001808 */
[----:B------:R-:W0:Y:S04]  /*17a00*/  LDSM.16.MT88.4 R4, [R2+0x4100] ;  /* 0x004100000204783b */ /* 0x000e280000004200 */
[----:B---3--:R-:W-:Y:S01]  /*17a10*/  STL.64 [R1+0x1ed0], R22 ;  /* 0x001ed01601007387 */ /* 0x008fe20000100a00 */
[----:B----4-:R1:W-:Y:S03]  /*17a20*/  STL.64 [R1+0x1ec8], R20 ;  /* 0x001ec81401007387 */ /* 0x0103e60000100a00 */
[----:B-1----:R-:W2:Y:S01]  /*17a30*/  LDL.LU.64 R20, [R1+0x10] ;  /* 0x0000100001147983 */ /* 0x002ea20000300a00 */
[----:B------:R-:W3:Y:S02]  /*17a40*/  LDL.LU.64 R10, [R1+0x1f18] ;  /* 0x001f1800010a7983 */ /* 0x000ee40000300a00 */
[----:B------:R-:W3:Y:S11]  /*17a50*/  LDL.LU.64 R8, [R1+0x1f10] ;  /* 0x001f100001087983 */ /* 0x000ef60000300a00 */
[----:B------:R1:W-:Y:S01]  /*17a60*/  STL.64 [R1+0x180], R12 ;  /* 0x0001800c01007387 */ /* 0x0003e20000100a00 */
[----:B------:R4:W-:Y:S04]  /*17a70*/  STL.64 [R1+0x188], R14 ;  /* 0x0001880e01007387 */ /* 0x0009e80000100a00 */
[----:B-1----:R-:W2:Y:S01]  /*17a80*/  LDL.LU.64 R12, [R1+0x620] ;  /* 0x00062000010c7983 */ /* 0x002ea20000300a00 */
[----:B----4-:R-:W4:Y:S02]  /*17a90*/  LDL.LU.64 R14, [R1+0x628] ;  /* 0x00062800010e7983 */ /* 0x010f240000300a00 */
[----:B0-----:R-:W-:Y:S02]  /*17aa0*/  STL.64 [R1+0x1d28], R6 ;  /* 0x001d280601007387 */ /* 0x001fe40000100a00 */
[----:B------:R0:W-:Y:S02]  /*17ab0*/  STL.64 [R1+0x1d20], R4 ;  /* 0x001d200401007387 */ /* 0x0001e40000100a00 */
[----:B0-----:R-:W2:Y:S01]  /*17ac0*/  LDL.LU.64 R4, [R1+0x80] ;  /* 0x0000800001047983 */ /* 0x001ea20000300a00 */
[----:B------:R-:W2:Y:S01]  /*17ad0*/  LDL.64 R6, [R1+0x88] ;  /* 0x0000880001067983 */ /* 0x000ea20000100a00 */
[C---:B---3--:R-:W-:Y:S02]  /*17ae0*/  HMMA.16816.F32 R24, R8.reuse, R16, R24 ;  /* 0x000000100818723c */ /* 0x048fe40000001818 */
[----:B--2---:R-:W-:Y:S01]  /*17af0*/  STL.64 [R1+0x1ec0], R6 ;  /* 0x001ec00601007387 */ /* 0x004fe20000100a00 */
[----:B------:R0:W-:Y:S03]  /*17b00*/  STL.64 [R1+0x1eb8], R4 ;  /* 0x001eb80401007387 */ /* 0x0001e60000100a00 */
[----:B0-----:R-:W2:Y:S01]  /*17b10*/  LDL.LU.64 R4, [R1+0x610] ;  /* 0x0006100001047983 */ /* 0x001ea20000300a00 */
[----:B------:R-:W2:Y:S11]  /*17b20*/  LDL.LU.64 R6, [R1+0x618] ;  /* 0x0006180001067983 */ /* 0x000eb60000300a00 */
[----:B------:R-:W-:Y:S05]  /*17b30*/  @!UPT UIADD3 URZ, URZ, URZ, URZ ;  /* 0x0000003f3f3ff290 */ /* 0x000fea000fffe03f */
[----:B------:R-:W-:Y:S02]  /*17b40*/  STL.64 [R1+0x170], R24 ;  /* 0x0001701801007387 */ /* 0x000fe40000100a00 */
[----:B------:R0:W-:Y:S02]  /*17b50*/  STL.64 [R1+0x178], R26 ;  /* 0x0001781a01007387 */ /* 0x0001e40000100a00 */
[----:B0-----:R-:W3:Y:S01]  /*17b60*/  LDL.LU.64 R26, [R1+0x1f08] ;  /* 0x001f0800011a7983 */ /* 0x001ee20000300a00 */
[----:B------:R-:W3:Y:S02]  /*17b70*/  LDL.LU.64 R24, [R1+0x1f00] ;  /* 0x001f000001187983 */ /* 0x000ee40000300a00 */
[----:B------:R0:W-:Y:S02]  /*17b80*/  STL.64 [R1+0x1ed8], R16 ;  /* 0x001ed81001007387 */ /* 0x0001e40000100a00 */
[----:B0-----:R-:W2:Y:S01]  /*17b90*/  LDL.LU.64 R16, [R1+0x30] ;  /* 0x0000300001107983 */ /* 0x001ea20000300a00 */
[C---:B---3--:R-:W-:Y:S11]  /*17ba0*/  HMMA.16816.F32 R24, R8.reuse, R20, R24 ;  /* 0x000000140818723c */ /* 0x048ff60000001818 */
[----:B------:R-:W-:Y:S11]  /*17bb0*/  @!UPT UIADD3 URZ, URZ, URZ, URZ ;  /* 0x0000003f3f3ff290 */ /* 0x000ff6000fffe03f */
[----:B------:R-:W-:Y:S01]  /*17bc0*/  @!UPT UIADD3 URZ, URZ, URZ, URZ ;  /* 0x0000003f3f3ff290 */ /* 0x000fe2000fffe03f */
[----:B------:R0:W-:Y:S01]  /*17bd0*/  STL.64 [R1+0x160], R24 ;  /* 0x0001601801007387 */ /* 0x0001e20000100a00 */
[----:B------:R-:W-:Y:S03]  /*17be0*/  STL.64 [R1+0x168], R26 ;  /* 0x0001681a01007387 */ /* 0x000fe60000100a00 */
[----:B0-----:R-:W4:Y:S01]  /*17bf0*/  LDL.LU.64 R24, [R1+0x1ef8] ;  /* 0x001ef80001187983 */ /* 0x001f220000300a00 */
[----:B------:R-:W-:Y:S02]  /*17c00*/  IMAD.MOV.U32 R3, RZ, RZ, R20 ;  /* 0x000000ffff037224 */ /* 0x000fe400078e0014 */
[----:B------:R-:W-:Y:S02]  /*17c10*/  IMAD.MOV.U32 R2, RZ, RZ, R21 ;  /* 0x000000ffff027224 */ /* 0x000fe400078e0015 */
[----:B------:R-:W3:Y:S01]  /*17c20*/  LDL.LU.64 R20, [R1+0x500] ;  /* 0x0005000001147983 */ /* 0x000ee20000300a00 */
[----:B------:R-:W3:Y:S01]  /*17c30*/  LDL.LU.64 R22, [R1+0x508] ;  /* 0x0005080001167983 */ /* 0x000ee20000300a00 */
[----:B----4-:R-:W-:Y:S01]  /*17c40*/  HMMA.16816.F32 R12, R8, R24, R12 ;  /* 0x00000018080c723c */ /* 0x010fe2000000180c */
[----:B------:R-:W-:-:S02]  /*17c50*/  IMAD.MOV.U32 R28, RZ, RZ, R24 ;  /* 0x000000ffff1c7224 */ /* 0x000fc400078e0018 */
[----:B------:R-:W-:Y:S11]  /*17c60*/  IMAD.MOV.U32 R0, RZ, RZ, R25 ;  /* 0x000000ffff007224 */ /* 0x000ff600078e0019 */
[----:B------:R-:W-:Y:S09]  /*17c70*/  @!UPT UIADD3 URZ, URZ, URZ, URZ ;  /* 0x0000003f3f3ff290 */ /* 0x000ff2000fffe03f */
[----:B------:R0:W-:Y:S01]  /*17c80*/  STL.64 [R1+0x150], R12 ;  /* 0x0001500c01007387 */ /* 0x0001e20000100a00 */
[----:B------:R-:W-:Y:S03]  /*17c90*/  STL.64 [R1+0x158], R14 ;  /* 0x0001580e01007387 */ /* 0x000fe60000100a00 */
[----:B0-----:R-:W4:Y:S01]  /*17ca0*/  LDL.LU.64 R12, [R1+0x1ef0] ;  /* 0x001ef000010c7983 */ /* 0x001f220000300a00 */
[----:B------:R-:W2:Y:S02]  /*17cb0*/  LDL.LU.64 R26, [R1+0x1ee8] ;  /* 0x001ee800011a7983 */ /* 0x000ea40000300a00 */
[----:B------:R-:W2:Y:S02]  /*17cc0*/  LDL.LU.64 R24, [R1+0x1ee0] ;  /* 0x001ee00001187983 */ /* 0x000ea40000300a00 */
[----:B------:R-:W-:Y:S01]  /*17cd0*/  STL [R1+0x1ea4], R0 ;  /* 0x001ea40001007387 */ /* 0x000fe20000100800 */
[C---:B--2---:R-:W-:Y:S11]  /*17ce0*/  HMMA.16816.F32 R4, R8.reuse, R24, R4 ;  /* 0x000000180804723c */ /* 0x044ff60000001804 */
[----:B------:R-:W-:Y:S11]  /*17cf0*/  @!UPT UIADD3 URZ, URZ, URZ, URZ ;  /* 0x0000003f3f3ff290 */ /* 0x000ff6000fffe03f */
[----:B------:R-:W-:Y:S01]  /*17d00*/  @!UPT UIADD3 URZ, URZ, URZ, URZ ;  /* 0x0000003f3f3ff290 */ /* 0x000fe2000fffe03f */
[----:B------:R0:W-:Y:S01]  /*17d10*/  STL.64 [R1+0x140], R4 ;  /* 0x0001400401007387 */ /* 0x0001e20000100a00 */
[----:B------:R1:W-:Y:S03]  /*17d20*/  STL.64 [R1+0x148], R6 ;  /* 0x0001480601007387 */ /* 0x0003e60000100a00 */
[----:B0-----:R-:W2:Y:S01]  /*17d30*/  LDL.LU.64 R4, [R1+0x4f0] ;  /* 0x0004f00001047983 */ /* 0x001ea20000300a00 */
[----:B-1----:R-:W2:Y:S02]  /*17d40*/  LDL.LU.64 R6, [R1+0x4f8] ;  /* 0x0004f80001067983 */ /* 0x002ea40000300a00 */
[----:B------:R-:W-:Y:S02]  /*17d50*/  STL.64 [R1+0x1e80], R26 ;  /* 0x001e801a01007387 */ /* 0x000fe40000100a00 */
[----:B------:R0:W-:Y:S02]  /*17d60*/  STL.64 [R1+0x1e78], R24 ;  /* 0x001e781801007387 */ /* 0x0001e40000100a00 */
[----:B0-----:R-:W4:Y:S01]  /*17d70*/  LDL.LU.64 R24, [R1+0x510] ;  /* 0x0005100001187983 */ /* 0x001f220000300a00 */
[----:B------:R-:W4:Y:S01]  /*17d80*/  LDL.LU.64 R26, [R1+0x518] ;  /* 0x00051800011a7983 */ /* 0x000f220000300a00 */
[----:B---3--:R-:W-:Y:S01]  /*17d90*/  HMMA.16816.F32 R20, R8, R16, R20 ;  /* 0x000000100814723c */ /* 0x008fe20000001814 */
[----:B------:R-:W-:-:S02]  /*17da0*/  IMAD.MOV.U32 R0, RZ, RZ, R16 ;  /* 0x000000ffff007224 */ /* 0x000fc400078e0010 */
[----:B------:R-:W-:-:S05]  /*17db0*/  IMAD.MOV.U32 R29, RZ, RZ, R17 ;  /* 0x000000ffff1d7224 */ /* 0x000fca00078e0011 */
[----:B----4-:R-:W-:Y:S11]  /*17dc0*/  HMMA.16816.F32 R24, R8, R12, R24 ;  /* 0x0000000c0818723c */ /* 0x010ff60000001818 */
[----:B------:R-:W-:Y:S11]  /*17dd0*/  @!UPT UIADD3 URZ, URZ, URZ, URZ ;  /* 0x0000003f3f3ff290 */ /* 0x000ff6000fffe03f */
[----:B------:R-:W-:Y:S01]  /*17de0*/  @!UPT UIADD3 URZ, URZ, URZ, URZ ;  /* 0x0000003f3f3ff290 */ /* 0x000fe2000fffe03f */
[----:B------:R-:W-:Y:S01]  /*17df0*/  STL.64 [R1+0x130], R24 ;  /* 0x0001301801007387 */ /* 0x000fe20000100a00 */
[----:B------:R0:W-:Y:S02]  /*17e00*/  STL.64 [R1+0x138], R26 ;  /* 0x0001381a01007387 */ /* 0x0001e40000100a00 */
[----:B0-----:R-:W-:Y:S02]  /*17e10*/  IMAD.MOV.U32 R27, RZ, RZ, R12 ;  /* 0x000000ffff1b7224 */ /* 0x001fe400078e000c */
[----:B------:R-:W-:Y:S02]  /*17e20*/  IMAD.MOV.U32 R26, RZ, RZ, R13 ;  /* 0x000000ffff1a7224 */ /* 0x000fe400078e000d */
[----:B------:R-:W3:Y:S01]  /*17e30*/  LDL.LU.64 R12, [R1+0x480] ;  /* 0x00048000010c7983 */ /* 0x000ee20000300a00 */
[----:B------:R-:W3:Y:S02]  /*17e40*/  LDL.LU.64 R14, [R1+0x488] ;  /* 0x00048800010e7983 */ /* 0x000ee40000300a00 */
[----:B------:R-:W-:-:S02]  /*17e50*/  IMAD.MOV.U32 R24, RZ, RZ, R3 ;  /* 0x000000ffff187224 */ /* 0x000fc400078e0003 */
[----:B------:R-:W-:Y:S01]  /*17e60*/  IMAD.MOV.U32 R25, RZ, RZ, R2 ;  /* 0x000000ffff197224 */ /* 0x000fe200078e0002 */
[----:B------:R-:W4:Y:S01]  /*17e70*/  LDL.LU.64 R16, [R1+0x1ed8] ;  /* 0x001ed80001107983 */ /* 0x000f220000300a00 */
[----:B------:R-:W-:Y:S02]  /*17e80*/  IMAD.MOV.U32 R3, RZ, RZ, R22 ;  /* 0x000000ffff037224 */ /* 0x000fe400078e0016 */
[----:B------:R0:W-:Y:S02]  /*17e90*/  STL.64 [R1+0x120], R20 ;  /* 0x0001201401007387 */ /* 0x0001e40000100a00 */
[----:B------:R-:W-:Y:S02]  /*17ea0*/  IMAD.MOV.U32 R2, RZ, RZ, R23 ;  /* 0x000000ffff027224 */ /* 0x000fe400078e0017 */
[----:B------:R-:W2:Y:S04]  /*17eb0*/  LDL.LU.64 R22, [R1+0x1ed0] ;  /* 0x001ed00001167983 */ /* 0x000ea80000300a00 */
[----:B0-----:R-:W2:Y:S01]  /*17ec0*/  LDL.LU.64 R20, [R1+0x1ec8] ;  /* 0x001ec80001147983 */ /* 0x001ea20000300a00 */
[----:B------:R-:W-:Y:S02]  /*17ed0*/  STL [R1+0x1c54], R2 ;  /* 0x001c540201007387 */ /* 0x000fe40000100800 */
[----:B------:R-:W-:Y:S01]  /*17ee0*/  STL [R1+0x1c50], R3 ;  /* 0x001c500301007387 */ /* 0x000fe20000100800 */
[C---:B--2---:R-:W-:Y:S11]  /*17ef0*/  HMMA.16816.F32 R4, R8.reuse, R20, R4 ;  /* 0x000000140804723c */ /* 0x044ff60000001804 */
[----:B------:R-:W-:Y:S11]  /*17f00*/  @!UPT UIADD3 URZ, URZ, URZ, URZ ;  /* 0x0000003f3f3ff290 */ /* 0x000ff6000fffe03f */
[----:B------:R-:W-:Y:S01]  /*17f10*/  @!UPT UIADD3 URZ, URZ, URZ, URZ ;  /* 0x0000003f3f3ff290 */ /* 0x000fe2000fffe03f */
[----:B------:R-:W-:Y:S01]  /*17f20*/  STL.64 [R1+0x110], R4 ;  /* 0x0001100401007387 */ /* 0x000fe20000100a00 */
[----:B------:R0:W-:Y:S03]  /*17f30*/  STL.64 [R1+0x118], R6 ;  /* 0x0001180601007387 */ /* 0x0001e60000100a00 */
[----:B0-----:R-:W2:Y:S01]  /*17f40*/  LDL.LU.64 R6, [R1+0x1ec0] ;  /* 0x001ec00001067983 */ /* 0x001ea20000300a00 */
[----:B------:R-:W3:Y:S02]  /*17f50*/  LDL.LU.64 R4, [R1+0x1eb8] ;  /* 0x001eb80001047983 */ /* 0x000ee40000300a00 */
[----:B------:R-:W-:Y:S02]  /*17f60*/  STL.64 [R1+0x1e48], R22 ;  /* 0x001e481601007387 */ /* 0x000fe40000100a00 */
[----:B------:R0:W-:Y:S02]  /*17f70*/  STL.64 [R1+0x1e40], R20 ;  /* 0x001e401401007387 */ /* 0x0001e40000100a00 */
[----:B0-----:R-:W4:Y:S01]  /*17f80*/  LDL.LU.64 R20, [R1+0x5a0] ;  /* 0x0005a00001147983 */ /* 0x001f220000300a00 */
[----:B------:R-:W4:Y:S01]  /*17f90*/  LDL.LU.64 R22, [R1+0x5a8] ;  /* 0x0005a80001167983 */ /* 0x000f220000300a00 */
[----:B---3--:R-:W-:Y:S02]  /*17fa0*/  HMMA.16816.F32 R8, R8, R4, R12 ;  /* 0x000000040808723c */ /* 0x008fe4000000180c */
[----:B------:R-:W4:Y:S01]  /*17fb0*/  LDL.LU.64 R14, [R1+0x1eb0] ;  /* 0x001eb000010e7983 */ /* 0x000f220000300a00 */
[----:B------:R-:W4:Y:S02]  /*17fc0*/  LDL.LU.64 R12, [R1+0x1ea8] ;  /* 0x001ea800010c7983 */ /* 0x000f240000300a00 */
[----:B--2---:R-:W-:Y:S02]  /*17fd0*/  STL.64 [R1+0x1e58], R6 ;  /* 0x001e580601007387 */ /* 0x004fe40000100a00 */
[----:B------:R4:W-:Y:S11]  /*17fe0*/  STL.64 [R1+0x1e50], R4 ;  /* 0x001e500401007387 */ /* 0x0009f60000100a00 */
[----:B------:R-:W-:Y:S05]  /*17ff0*/  @!UPT UIADD3 URZ, URZ, URZ, URZ ;  /* 0x0000003f3f3ff290 */ /* 0x000fea000fffe03f */
[----:B------:R-:W-:Y:S01]  /*18000*/  STL.64 [R1+0xb0], R8 ;  /* 0x0000b00801007387 */ /* 0x000fe20000100a00 */
[----:B------:R-:W-:Y:S01]  /*18010*/  STL.64 [R1+0xb8], R10 ;  /* 0x0000b80a01007387 */ /* 0x000fe20000100a00 */
[----:B----4-:R-:W-:Y:S02]  /*18020*/  HMMA.16816.F32 R4, R12, R16, R20 ;  /* 0x000000100c04723c */ /* 0x010fe40000001814 */
[----:B------:R-:W2:Y:S01]  /*18030*/  LDL.LU.64 R16, [R1+0x60] ;  /* 0x0000600001107983 */ /* 0x000ea20000300a00 */
[----:B------:R-:W3:Y:S04]  /*18040*/  LDL.LU.64 R18, [R1+0x68] ;  /* 0x0000680001127983 */ /* 0x000ee80000300a00 */
[----:B------:R-:W-:Y:S11]  /*18050*/  IMAD.MOV.U32 R20, RZ, RZ, R0 ;  /* 0x000000ffff147224 */ /* 0x000ff600078e0000 */
[----:B------:R-:W-:Y:S05]  /*18060*/  @!UPT UIADD3 URZ, URZ, URZ, URZ ;  /* 0x0000003f3f3ff290 */ /* 0x000fea000fffe03f */
[----:B------:R-:W-:Y:S01]  /*18070*/  STL.64 [R1+0xa0], R4 ;  /* 0x0000a00401007387 */ /* 0x000fe20000100a00 */
[----:B------:R-:W-:Y:S03]  /*18080*/  STL.64 [R1+0xa8], R6 ;  /* 0x0000a80601007387 */ /* 0x000fe60000100a00 */
[----:B---3--:R-:W-:Y:S01]  /*18090*/  STL.64 [R1+0x1e90], R18 ;  /* 0x001e901201007387 */ /* 0x008fe20000100a00 */
[----:B--2---:R0:W-:Y:S03]  /*180a0*/  STL.64 [R1+0x1e88], R16 ;  /* 0x001e881001007387 */ /* 0x0041e60000100a00 */
[----:B0-----:R-:W2:Y:S01]  /*180b0*/  LDL.LU.64 R16, [R1+0x560] ;  /* 0x0005600001107983 */ /* 0x001ea20000300a00 */
[----:B------:R-:W2:Y:S02]  /*180c0*/  LDL.LU.64 R18, [R1+0x568] ;  /* 0x0005680001127983 */ /* 0x000ea40000300a00 */
[----:B------:R-:W3:Y:S02]  /*180d0*/  LDL.LU R8, [R1+0x2f0] ;  /* 0x0002f00001087983 */ /* 0x000ee40000300800 */
[----:B------:R-:W3:Y:S01]  /*180e0*/  LDL.LU R9, [R1+0x2f4] ;  /* 0x0002f40001097983 */ /* 0x000ee20000300800 */
[----:B------:R-:W4:Y:S01]  /*180f0*/  LDL.LU R10, [R1+0x2f8] ;  /* 0x0002f800010a7983 */ /* 0x000f220000300800 */
[----:B------:R-:W4:Y:S02]  /*18100*/  LDL.LU R11, [R1+0x2fc] ;  /* 0x0002fc00010b7983 */ /* 0x000f240000300800 */
[----:B------:R-:W2:Y:S02]  /*18110*/  LDL.LU R0, [R1+0x1ea4] ;  /* 0x001ea40001007983 */ /* 0x000ea40000300800 */
[----:B------:R-:W-:-:S02]  /*18120*/  IMAD.MOV.U32 R21, RZ, RZ, R29 ;  /* 0x000000ffff157224 */ /* 0x000fc400078e001d */
[----:B------:R-:W2:Y:S01]  /*18130*/  LDL.LU R29, [R1+0x1ea0] ;  /* 0x001ea000011d7983 */ /* 0x000ea20000300800 */
[----:B------:R-:W2:Y:S02]  /*18140*/  LDL.LU.64 R4, [R1+0x50] ;  /* 0x0000500001047983 */ /* 0x000ea40000300a00 */
[----:B------:R-:W2:Y:S02]  /*18150*/  LDL.LU.64 R6, [R1+0x58] ;  /* 0x0000580001067983 */ /* 0x000ea40000300a00 */
[----:B------:R0:W-:Y:S02]  /*18160*/  STL.64 [R1+0x1e60], R20 ;  /* 0x001e601401007387 */ /* 0x0001e40000100a00 */
[----:B0-----:R-:W-:Y:S02]  /*18170*/  IMAD.MOV.U32 R20, RZ, RZ, R27 ;  /* 0x000000ffff147224 */ /* 0x001fe400078e001b */
[----:B------:R-:W-:Y:S01]  /*18180*/  IMAD.MOV.U32 R21, RZ, RZ, R26 ;  /* 0x000000ffff157224 */ /* 0x000fe200078e001a */
[----:B----4-:R-:W-:Y:S01]  /*18190*/  STL.64 [R1+0x1df0], R10 ;  /* 0x001df00a01007387 */ /* 0x010fe20000100a00 */
[----:B---3--:R0:W-:Y:S02]  /*181a0*/  STL.64 [R1+0x1de8], R8 ;  /* 0x001de80801007387 */ /* 0x0081e40000100a00 */
[----:B0-----:R-:W-:-:S02]  /*181b0*/  IMAD.MOV.U32 R8, RZ, RZ, R28 ;  /* 0x000000ffff087224 */ /* 0x001fc400078e001c */
[----:B--2---:R-:W-:Y:S01]  /*181c0*/  IMAD.MOV.U32 R9, RZ, RZ, R0 ;  /* 0x000000ffff097224 */ /* 0x004fe200078e0000 */
[----:B------:R-:W2:Y:S01]  /*181d0*/  LDL.LU R28, [R1+0x1e9c] ;  /* 0x001e9c00011c7983 */ /* 0x000ea20000300800 */
[----:B------:R-:W3:Y:S02]  /*181e0*/  LDL.LU R0, [R1+0x1e98] ;  /* 0x001e980001007983 */ /* 0x000ee40000300800 */
[----:B------:R-:W4:Y:S02]  /*181f0*/  LDL R10, [R1+0x8] ;  /* 0x00000800010a7983 */ /* 0x000f240000100800 */
[----:B------:R-:W4:Y:S01]  /*18200*/  LDL R11, [R1+0xc] ;  /* 0x00000c00010b7983 */ /* 0x000f220000100800 */
[C---:B------:R-:W-:Y:S01]  /*18210*/  HMMA.16816.F32 R24, R12.reuse, R24, R16 ;  /* 0x000000180c18723c */ /* 0x040fe20000001810 */
[----:B------:R-:W2:Y:S01]  /*18220*/  LDL.LU.64 R18, [R1+0x1e90] ;  /* 0x001e900001127983 */ /* 0x000ea20000300a00 */
[----:B------:R-:W2:Y:S11]  /*18230*/  LDL.LU.64 R16, [R1+0x1e88] ;  /* 0x001e880001107983 */ /* 0x000eb60000300a00 */
[----:B------:R-:W-:Y:S10]  /*18240*/  @!UPT UIADD3 URZ, URZ, URZ, URZ ;  /* 0x0000003f3f3ff290 */ /* 0x000ff4000fffe03f */
[----:B------:R-:W-:Y:S01]  /*18250*/  STL.64 [R1+0x90], R24 ;  /* 0x0000901801007387 */ /* 0x000fe20000100a00 */
[----:B------:R0:W-:Y:S03]  /*18260*/  STL.64 [R1+0x98], R26 ;  /* 0x0000981a01007387 */ /* 0x0001e60000100a00 */
[----:B0-----:R-:W3:Y:S01]  /*18270*/  LDL.LU.64 R26, [R1+0x1e80] ;  /* 0x001e8000011a7983 */ /* 0x001ee20000300a00 */
[----:B------:R-:W3:Y:S03]  /*18280*/  LDL.LU.64 R24, [R1+0x1e78] ;  /* 0x001e780001187983 */ /* 0x000ee60000300a00 */
[----:B----4-:R0:W-:Y:S04]  /*18290*/  STL.64 [R1+0x1e00], R10 ;  /* 0x001e000a01007387 */ /* 0x0101e80000100a00 */
[----:B0-----:R-:W4:Y:S01]  /*182a0*/  LDL.64 R10, [R1+0x18] ;  /* 0x00001800010a7983 */ /* 0x001f220000100a00 */
[C---:B--2---:R-:W-:Y:S11]  /*182b0*/  HMMA.16816.F32 R16, R12.reuse, R8, R16 ;  /* 0x000000080c10723c */ /* 0x044ff60000001810 */
[----:B------:R-:W-:Y:S11]  /*182c0*/  @!UPT UIADD3 URZ, URZ, URZ, URZ ;  /* 0x0000003f3f3ff290 */ /* 0x000ff6000fffe03f */
[----:B------:R-:W-:Y:S01]  /*182d0*/  @!UPT UIADD3 URZ, URZ, URZ, URZ ;  /* 0x0000003f3f3ff290 */ /* 0x000fe2000fffe03f */
[----:B------:R-:W-:Y:S01]  /*182e0*/  STL.64 [R1+0x60], R16 ;  /* 0x0000601001007387 */ /* 0x000fe20000100a00 */
[----:B------:R-:W-:Y:S03]  /*182f0*/  STL.64 [R1+0x68], R18 ;  /* 0x0000681201007387 */ /* 0x000fe60000100a00 */
[----:B----4-:R0:W-:Y:S04]  /*18300*/  STL.64 [R1+0x1e18], R10 ;  /* 0x001e180a01007387 */ /* 0x0101e80000100a00 */
[----:B0-----:R-:W2:Y:S01]  /*18310*/  LDL.64 R10, [R1+0x28] ;  /* 0x00002800010a7983 */ /* 0x001ea20000100a00 */
[C---:B---3--:R-:W-:Y:S07]  /*18320*/  HMMA.16816.F32 R4, R12.reuse, R24, R4 ;  /* 0x000000180c04723c */ /* 0x048fee0000001804 */
[----:B------:R-:W-:Y:S01]  /*18330*/  IMAD.MOV.U32 R25, RZ, RZ, R0 ;  /* 0x000000ffff197224 */ /* 0x000fe200078e0000 */
[----:B--2---:R0:W-:Y:S01]  /*18340*/  STL.64 [R1+0x1e68], R10 ;  /* 0x001e680a01007387 */ /* 0x0041e20000100a00 */
[----:B------:R-:W2:Y:S03]  /*18350*/  LDL.LU.64 R8, [R1+0x220] ;  /* 0x0002200001087983 */ /* 0x000ea60000300a00 */
[----:B0-----:R-:W2:Y:S11]  /*18360*/  LDL.LU.64 R10, [R1+0x228] ;  /* 0x00022800010a7983 */ /* 0x001eb60000300a00 */
[----:B------:R0:W-:Y:S02]  /*18370*/  STL.64 [R1+0x50], R4 ;  /* 0x0000500401007387 */ /* 0x0001e40000100a00 */
[----:B------:R1:W-:Y:S01]  /*18380*/  STL.64 [R1+0x58], R6 ;  /* 0x0000580601007387 */ /* 0x0003e20000100a00 */
[----:B0-----:R-:W3:Y:S01]  /*18390*/  LDL.LU.64 R4, [R1+0x330] ;  /* 0x0003300001047983 */ /* 0x001ee20000300a00 */
[----:B-1----:R-:W3:Y:S02]  /*183a0*/  LDL.LU.64 R6, [R1+0x338] ;  /* 0x0003380001067983 */ /* 0x002ee40000300a00 */
[----:B------:R-:W4:Y:S02]  /*183b0*/  LDL.LU.64 R16, [R1+0x450] ;  /* 0x0004500001107983 */ /* 0x000f240000300a00 */
[----:B------:R-:W4:Y:S01]  /*183c0*/  LDL.LU.64 R18, [R1+0x458] ;  /* 0x0004580001127983 */ /* 0x000f220000300a00 */
[----:B------:R0:W-:Y:S01]  /*183d0*/  STL.64 [R1+0x1df8], R26 ;  /* 0x001df81a01007387 */ /* 0x0001e20000100a00 */
[----:B------:R-:W2:Y:S02]  /*183e0*/  LDL.LU R24, [R1+0x300] ;  /* 0x0003000001187983 */ /* 0x000ea40000300800 */
[----:B------:R-:W2:Y:S01]  /*183f0*/  LDL.LU R0, [R1+0x1e74] ;  /* 0x001e740001007983 */ /* 0x000ea20000300800 */
[----:B0-----:R-:W2:Y:S01]  /*18400*/  LDL.LU R26, [R1+0x308] ;  /* 0x00030800011a7983 */ /* 0x001ea20000300800 */
[----:B------:R-:W2:Y:S03]  /*18410*/  LDL.LU R27, [R1+0x30c] ;  /* 0x00030c00011b7983 */ /* 0x000ea60000300800 */
[----:B--2---:R0:W-:Y:S01]  /*18420*/  STL.64 [R1+0x1e10], R26 ;  /* 0x001e101a01007387 */ /* 0x0041e20000100a00 */
[----:B------:R1:W-:Y:S02]  /*18430*/  STL.64 [R1+0x1e08], R24 ;  /* 0x001e081801007387 */ /* 0x0003e40000100a00 */
[----:B0-----:R-:W-:Y:S01]  /*18440*/  IMAD.MOV.U32 R26, RZ, RZ, R0 ;  /* 0x000000ffff1a7224 */ /* 0x001fe200078e0000 */
[----:B-1----:R-:W2:Y:S01]  /*18450*/  LDL.LU R24, [R1+0x310] ;  /* 0x0003100001187983 */ /* 0x002ea20000300800 */
[----:B------:R-:W2:Y:S02]  /*18460*/  LDL.LU R25, [R1+0x314] ;  /* 0x0003140001197983 */ /* 0x000ea40000300800 */
[----:B------:R-:W2:Y:S02]  /*18470*/  LDL.LU R0, [R1+0x1e70] ;  /* 0x001e700001007983 */ /* 0x000ea40000300800 */
[----:B------:R-:W2:Y:S01]  /*18480*/  LDL.LU R27, [R1+0x31c] ;  /* 0x00031c00011b7983 */ /* 0x000ea20000300800 */
[C---:B------:R-:W-:Y:S01]  /*18490*/  HMMA.16816.F32 R20, R12.reuse, R20, R8 ;  /* 0x000000140c14723c */ /* 0x040fe20000001808 */
[----:B--2---:R-:W-:Y:S01]  /*184a0*/  STL.64 [R1+0x1e28], R26 ;  /* 0x001e281a01007387 */ /* 0x004fe20000100a00 */
[----:B------:R0:W-:Y:S03]  /*184b0*/  STL.64 [R1+0x1e20], R24 ;  /* 0x001e201801007387 */ /* 0x0001e60000100a00 */
[----:B0-----:R-:W2:Y:S01]  /*184c0*/  LDL.LU R24, [R1+0x320] ;  /* 0x0003200001187983 */ /* 0x001ea20000300800 */
[----:B------:R-:W2:Y:S02]  /*184d0*/  LDL.LU R25, [R1+0x324] ;  /* 0x0003240001197983 */ /* 0x000ea40000300800 */
[----:B------:R-:W2:Y:S02]  /*184e0*/  LDL.LU R26, [R1+0x328] ;  /* 0x00032800011a7983 */ /* 0x000ea40000300800 */
[----:B------:R-:W2:Y:S11]  /*184f0*/  LDL.LU.64 R10, [R1+0x1e68] ;  /* 0x001e6800010a7983 */ /* 0x000eb60000300a00 */
[----:B------:R-:W-:Y:S02]  /*18500*/  @!UPT UIADD3 URZ, URZ, URZ, URZ ;  /* 0x0000003f3f3ff290 */ /* 0x000fe4000fffe03f */
[----:B------:R0:W-:Y:S01]  /*18510*/  STL.64 [R1+0x220], R20 ;  /* 0x0002201401007387 */ /* 0x0001e20000100a00 */
[----:B------:R3:W-:Y:S03]  /*18520*/  STL.64 [R1+0x228], R22 ;  /* 0x0002281601007387 */ /* 0x0007e60000100a00 */
[----:B0-----:R-:W3:Y:S02]  /*18530*/  LDL.LU.64 R20, [R1+0x1e60] ;  /* 0x001e600001147983 */ /* 0x001ee40000300a00 */
[C---:B---3--:R-:W-:Y:S02]  /*18540*/  HMMA.16816.F32 R20, R12.reuse, R20, R4 ;  /* 0x000000140c14723c */ /* 0x048fe40000001804 */
[----:B------:R-:W3:Y:S01]  /*18550*/  LDL.LU.64 R6, [R1+0x1e58] ;  /* 0x001e580001067983 */ /* 0x000ee20000300a00 */
[----:B------:R-:W2:Y:S11]  /*18560*/  LDL.LU.64 R4, [R1+0x1e50] ;  /* 0x001e500001047983 */ /* 0x000eb60000300a00 */
[----:B------:R-:W-:Y:S09]  /*18570*/  @!UPT UIADD3 URZ, URZ, URZ, URZ ;  /* 0x0000003f3f3ff290 */ /* 0x000ff2000fffe03f */
[----:B------:R-:W-:Y:S01]  /*18580*/  STL.64 [R1+0x330], R20 ;  /* 0x0003301401007387 */ /* 0x000fe20000100a00 */
[----:B------:R0:W-:Y:S03]  /*18590*/  STL.64 [R1+0x338], R22 ;  /* 0x0003381601007387 */ /* 0x0001e60000100a00 */
[----:B0-----:R-:W2:Y:S01]  /*185a0*/  LDL.LU.64 R22, [R1+0x1e48] ;  /* 0x001e480001167983 */ /* 0x001ea20000300a00 */
[----:B------:R-:W4:Y:S02]  /*185b0*/  LDL.LU.64 R20, [R1+0x1e40] ;  /* 0x001e400001147983 */ /* 0x000f240000300a00 */
[C---:B----4-:R-:W-:Y:S11]  /*185c0*/  HMMA.16816.F32 R16, R12.reuse, R20, R16 ;  /* 0x000000140c10723c */ /* 0x050ff60000001810 */
[----:B------:R-:W-:Y:S11]  /*185d0*/  @!UPT UIADD3 URZ, URZ, URZ, URZ ;  /* 0x0000003f3f3ff290 */ /* 0x000ff6000fffe03f */
[----:B------:R-:W-:Y:S01]  /*185e0*/  @!UPT UIADD3 URZ, URZ, URZ, URZ ;  /* 0x0000003f3f3ff290 */ /* 0x000fe2000fffe03f */
[----:B------:R-:W-:Y:S01]  /*185f0*/  STL.64 [R1+0x450], R16 ;  /* 0x0004501001007387 */ /* 0x000fe20000100a00 */
[----:B------:R0:W-:Y:S03]  /*18600*/  STL.64 [R1+0x458], R18 ;  /* 0x0004581201007387 */ /* 0x0001e60000100a00 */
[----:B0-----:R-:W4:Y:S01]  /*18610*/  LDL.LU.64 R18, [R1+0x1e38] ;  /* 0x001e380001127983 */ /* 0x001f220000300a00 */
[----:B------:R-:W4:Y:S02]  /*18620*/  LDL.LU.64 R16, [R1+0x1e30] ;  /* 0x001e300001107983 */ /* 0x000f240000300a00 */
[----:B--2---:R0:W-:Y:S02]  /*18630*/  STL.64 [R1+0x1dc0], R22 ;  /* 0x001dc01601007387 */ /* 0x0041e40000100a00 */
[----:B------:R-:W2:Y:S01]  /*18640*/  LDL.LU.64 R20, [R1+0x460] ;  /* 0x0004600001147983 */ /* 0x000ea20000300a00 */
[----:B0-----:R-:W2:Y:S02]  /*18650*/  LDL.LU.64 R22, [R1+0x468] ;  /* 0x0004680001167983 */ /* 0x001ea40000300a00 */
[----:B--2---:R-:W-:Y:S11]  /*18660*/  HMMA.16816.F32 R12, R12, R4, R20 ;  /* 0x000000040c0c723c */ /* 0x004ff60000001814 */
[----:B------:R-:W-:Y:S11]  /*18670*/  @!UPT UIADD3 URZ, URZ, URZ, URZ ;  /* 0x0000003f3f3ff290 */ /* 0x000ff6000fffe03f */
[----:B------:R-:W-:Y:S01]  /*18680*/  @!UPT UIADD3 URZ, URZ, URZ, URZ ;  /* 0x0000003f3f3ff290 */ /* 0x000fe2000fffe03f */
[----:B------:R-:W-:Y:S01]  /*18690*/  STL.64 [R1+0x460], R12 ;  /* 0x0004600c01007387 */ /* 0x000fe20000100a00 */
[----:B------:R-:W-:Y:S02]  /*186a0*/  STL [R1+0x468], R14 ;  /* 0x0004680e01007387 */ /* 0x000fe40000100800 */
[----:B------:R-:W2:Y:S02]  /*186b0*/  LDL.64 R22, [R1+0x38] ;  /* 0x0000380001167983 */ /* 0x000ea40000100a00 */
[----:B------:R-:W-:-:S07]  /*186c0*/  IMAD.MOV.U32 R27, RZ, RZ, R0 ;  /* 0x000000ffff1b7224 */ /* 0x000fce00078e0000 */
[C---:B----4-:R-:W-:Y:S01]  /*186d0*/  HMMA.16816.F32 R24, R16.reuse, R10, R24 ;  /* 0x0000000a1018723c */ /* 0x050fe20000001818 */
[----:B------:R-:W-:Y:S02]  /*186e0*/  IMAD.MOV.U32 R0, RZ, RZ, R15 ;  /* 0x000000ffff007224 */ /* 0x000fe400078e000f */
[----:B------:R-:W-:Y:S02]  /*186f0*/  IMAD.MOV.U32 R4, RZ, RZ, R10 ;  /* 0x000000ffff047224 */ /* 0x000fe400078e000a */
[----:B------:R-:W-:Y:S01]  /*18700*/  IMAD.MOV.U32 R3, RZ, RZ, R11 ;  /* 0x000000ffff037224 */ /* 0x000fe200078e000b */
[----:B--2---:R0:W-:Y:S01]  /*18710*/  STL.64 [R1+0x1dd8], R22 ;  /* 0x001dd81601007387 */ /* 0x0041e20000100a00 */
[----:B------:R-:W2:Y:S02]  /*18720*/  LDL.LU R20, [R1+0x2e0] ;  /* 0x0002e00001147983 */ /* 0x000ea40000300800 */
[----:B------:R-:W2:Y:S01]  /*18730*/  LDL.LU R21, [R1+0x2e4] ;  /* 0x0002e40001157983 */ /* 0x000ea20000300800 */
[----:B0-----:R-:W2:Y:S01]  /*18740*/  LDL.LU R22, [R1+0x2e8] ;  /* 0x0002e80001167983 */ /* 0x001ea20000300800 */
[----:B------:R-:W2:Y:S02]  /*18750*/  LDL.LU R23, [R1+0x2ec] ;  /* 0x0002ec0001177983 */ /* 0x000ea40000300800 */
[----:B------:R-:W2:Y:S02]  /*18760*/  LDL.64 R14, [R1+0x48] ;  /* 0x00004800010e7983 */ /* 0x000ea40000100a00 */
[----:B------:R-:W-:Y:S08]  /*18770*/  STL [R1+0x1aa8], R0 ;  /* 0x001aa80001007387 */ /* 0x000ff00000100800 */
[----:B------:R-:W-:Y:S01]  /*18780*/  STL.64 [R1+0x320], R24 ;  /* 0x0003201801007387 */ /* 0x000fe20000100a00 */
[----:B------:R0:W-:Y:S03]  /*18790*/  STL.64 [R1+0x328], R26 ;  /* 0x0003281a01007387 */ /* 0x0001e60000100a00 */
[----:B0-----:R-:W4:Y:S01]  /*187a0*/  LDL.LU.64 R26, [R1+0x1e28] ;  /* 0x001e2800011a7983 */ /* 0x001f220000300a00 */
[----:B------:R-:W4:Y:S02]  /*187b0*/  LDL.LU.64 R24, [R1+0x1e20] ;  /* 0x001e200001187983 */ /* 0x000f240000300a00 */
[----:B------:R-:W4:Y:S02]  /*187c0*/  LDL.LU.64 R10, [R1+0x1e18] ;  /* 0x001e1800010a7983 */ /* 0x000f240000300a00 */
[----:B----4-:R-:W-:Y:S01]  /*187d0*/  HMMA.16816.F32 R24, R16, R10, R24 ;  /* 0x0000000a1018723c */ /* 0x010fe20000001818 */
[----:B------:R-:W-:-:S02]  /*187e0*/  IMAD.MOV.U32 R12, RZ, RZ, R10 ;  /* 0x000000ffff0c7224 */ /* 0x000fc400078e000a */
[----:B------:R-:W-:Y:S11]  /*187f0*/  IMAD.MOV.U32 R5, RZ, RZ, R11 ;  /* 0x000000ffff057224 */ /* 0x000ff600078e000b */
[----:B------:R-:W-:Y:S09]  /*18800*/  @!UPT UIADD3 URZ, URZ, URZ, URZ ;  /* 0x0000003f3f3ff290 */ /* 0x000ff2000fffe03f */
[----:B------:R-:W-:Y:S01]  /*18810*/  STL.64 [R1+0x310], R24 ;  /* 0x0003101801007387 */ /* 0x000fe20000100a00 */
[----:B------:R0:W-:Y:S03]  /*18820*/  STL.64 [R1+0x318], R26 ;  /* 0x0003181a01007387 */ /* 0x0001e60000100a00 */
[----:B0-----:R-:W4:Y:S01]  /*18830*/  LDL.LU.64 R26, [R1+0x1e10] ;  /* 0x001e1000011a7983 */ /* 0x001f220000300a00 */
[----:B------:R-:W4:Y:S02]  /*18840*/  LDL.LU.64 R24, [R1+0x1e08] ;  /* 0x001e080001187983 */ /* 0x000f240000300a00 */
[----:B------:R-:W4:Y:S02]  /*18850*/  LDL.LU.64 R10, [R1+0x1e00] ;  /* 0x001e0000010a7983 */ /* 0x000f240000300a00 */
[----:B---3--:R-:W-:Y:S01]  /*18860*/  STL.64 [R1+0x1dd0], R6 ;  /* 0x001dd00601007387 */ /* 0x008fe20000100a00 */
[----:B------:R0:W-:Y:S04]  /*18870*/  STL.64 [R1+0x1dc8], R4 ;  /* 0x001dc80401007387 */ /* 0x0001e80000100a00 */
[----:B0-----:R-:W3:Y:S01]  /*18880*/  LDL.LU R4, [R1+0x2d0] ;  /* 0x0002d00001047983 */ /* 0x001ee20000300800 */
[----:B------:R-:W3:Y:S02]  /*18890*/  LDL.LU R5, [R1+0x2d4] ;  /* 0x0002d40001057983 */ /* 0x000ee40000300800 */
[----:B------:R-:W3:Y:S02]  /*188a0*/  LDL.LU R6, [R1+0x2d8] ;  /* 0x0002d80001067983 */ /* 0x000ee40000300800 */
[----:B------:R-:W3:Y:S01]  /*188b0*/  LDL.LU R7, [R1+0x2dc] ;  /* 0x0002dc0001077983 */ /* 0x000ee20000300800 */
[C---:B----4-:R-:W-:Y:S01]  /*188c0*/  HMMA.16816.F32 R8, R16.reuse, R10, R24 ;  /* 0x0000000a1008723c */ /* 0x050fe20000001818 */
[----:B------:R-:W4:Y:S11]  /*188d0*/  LDL.LU.64 R26, [R1+0x1df8] ;  /* 0x001df800011a7983 */ /* 0x000f360000300a00 */
[----:B------:R-:W-:Y:S11]  /*188e0*/  @!UPT UIADD3 URZ, URZ, URZ, URZ ;  /* 0x0000003f3f3ff290 */ /* 0x000ff6000fffe03f */
[----:B------:R-:W-:Y:S01]  /*188f0*/  STL.64 [R1+0x300], R8 ;  /* 0x0003000801007387 */ /* 0x000fe20000100a00 */
[----:B------:R0:W-:Y:S03]  /*18900*/  STL.64 [R1+0x308], R10 ;  /* 0x0003080a01007387 */ /* 0x0001e60000100a00 */
[----:B0-----:R-:W4:Y:S01]  /*18910*/  LDL.LU.64 R10, [R1+0x1df0] ;  /* 0x001df000010a7983 */ /* 0x001f220000300a00 */
[----:B------:R-:W4:Y:S02]  /*18920*/  LDL.LU.64 R8, [R1+0x1de8] ;  /* 0x001de80001087983 */ /* 0x000f240000300a00 */
[C---:B----4-:R-:W-:Y:S11]  /*18930*/  HMMA.16816.F32 R8, R16.reuse, R26, R8 ;  /* 0x0000001a1008723c */ /* 0x050ff60000001808 */
[----:B------:R-:W-:Y:S11]  /*18940*/  @!UPT UIADD3 URZ, URZ, URZ, URZ ;  /* 0x0000003f3f3ff290 */ /* 0x000ff6000fffe03f */
[----:B------:R-:W-:Y:S01]  /*18950*/  @!UPT UIADD3 URZ, URZ, URZ, URZ ;  /* 0x0000003f3f3ff290 */ /* 0x000fe2000fffe03f */
[----:B------:R0:W-:Y:S01]  /*18960*/  STL.64 [R1+0x2f0], R8 ;  /* 0x0002f00801007387 */ /* 0x0001e20000100a00 */
[----:B------:R1:W-:Y:S03]  /*18970*/  STL.64 [R1+0x2f8], R10 ;  /* 0x0002f80a01007387 */ /* 0x0003e60000100a00 */
[----:B0-----:R-:W4:Y:S01]  /*18980*/  LDL.LU R8, [R1+0xc0] ;  /* 0x0000c00001087983 */ /* 0x001f220000300800 */
[----:B------:R-:W-:Y:S02]  /*18990*/  IMAD.MOV.U32 R9, RZ, RZ, R28 ;  /* 0x000000ffff097224 */ /* 0x000fe400078e001c */
[----:B------:R-:W3:Y:S02]  /*189a0*/  LDL.LU R28, [R1+0x1de4] ;  /* 0x001de400011c7983 */ /* 0x000ee40000300800 */
[----:B-1----:R-:W-:Y:S02]  /*189b0*/  IMAD.MOV.U32 R10, RZ, RZ, R29 ;  /* 0x000000ffff0a7224 */ /* 0x002fe400078e001d */
[----:B------:R-:W3:Y:S01]  /*189c0*/  LDL.LU R29, [R1+0x1de0] ;  /* 0x001de000011d7983 */ /* 0x000ee20000300800 */
[----:B------:R-:W3:Y:S01]  /*189d0*/  LDL.LU R11, [R1+0xcc] ;  /* 0x0000cc00010b7983 */ /* 0x000ee20000300800 */
[C---:B--2---:R-:W-:Y:S02]  /*189e0*/  HMMA.16816.F32 R20, R16.reuse, R14, R20 ;  /* 0x0000000e1014723c */ /* 0x044fe40000001814 */
[----:B---3--:R0:W-:Y:S01]  /*189f0*/  STL.64 [R1+0x1ce0], R10 ;  /* 0x001ce00a01007387 */ /* 0x0081e20000100a00 */
[----:B----4-:R1:W-:Y:S03]  /*18a00*/  STL.64 [R1+0x1cd8], R8 ;  /* 0x001cd80801007387 */ /* 0x0103e60000100a00 */
[----:B0-----:R-:W2:Y:S11]  /*18a10*/  LDL.64 R10, [R1+0x8] ;  /* 0x00000800010a7983 */ /* 0x001eb60000100a00 */
[----:B------:R-:W-:Y:S07]  /*18a20*/  @!UPT UIADD3 URZ, URZ, URZ, URZ ;  /* 0x0000003f3f3ff290 */ /* 0x000fee000fffe03f */
[----:B------:R-:W-:Y:S02]  /*18a30*/  IMAD.MOV.U32 R25, RZ, RZ, R22 ;  /* 0x000000ffff197224 */ /* 0x000fe400078e0016 */
[----:B------:R-:W-:Y:S01]  /*18a40*/  IMAD.MOV.U32 R24, RZ, RZ, R23 ;  /* 0x000000ffff187224 */ /* 0x000fe200078e0017 */
[----:B--2---:R-:W-:Y:S01]  /*18a50*/  STL.64 [R1+0x1d80], R10 ;  /* 0x001d800a01007387 */ /* 0x004fe20000100a00 */
[----:B-1----:R-:W2:Y:S02]  /*18a60*/  LDL.LU R8, [R1+0x2c0] ;  /* 0x0002c00001087983 */ /* 0x002ea40000300800 */
[----:B------:R-:W2:Y:S02]  /*18a70*/  LDL.LU R9, [R1+0x2c4] ;  /* 0x0002c40001097983 */ /* 0x000ea40000300800 */
[----:B------:R-:W3:Y:S01]  /*18a80*/  LDL.LU.64 R22, [R1+0x1dd8] ;  /* 0x001dd80001167983 */ /* 0x000ee20000300a00 */
[----:B------:R-:W-:Y:S01]  /*18a90*/  STL.64 [R1+0x1d78], R26 ;  /* 0x001d781a01007387 */ /* 0x000fe20000100a00 */
[----:B------:R0:W-:Y:S03]  /*18aa0*/  STL.64 [R1+0x1d70], R24 ;  /* 0x001d701801007387 */ /* 0x0001e60000100a00 */
[----:B0-----:R-:W4:Y:S01]  /*18ab0*/  LDL.LU R24, [R1+0x210] ;  /* 0x0002100001187983 */ /* 0x001f220000300800 */
[----:B------:R-:W4:Y:S02]  /*18ac0*/  LDL.LU R25, [R1+0x214] ;  /* 0x0002140001197983 */ /* 0x000f240000300800 */
[----:B------:R-:W4:Y:S02]  /*18ad0*/  LDL.LU R26, [R1+0x218] ;  /* 0x00021800011a7983 */ /* 0x000f240000300800 */
[----:B------:R-:W4:Y:S01]  /*18ae0*/  LDL.LU R27, [R1+0x21c] ;  /* 0x00021c00011b7983 */ /* 0x000f220000300800 */
[----:B------:R-:W-:Y:S01]  /*18af0*/  STL.64 [R1+0x1d68], R14 ;  /* 0x001d680e01007387 */ /* 0x000fe20000100a00 */
[----:B---3--:R-:W-:Y:S01]  /*18b00*/  HMMA.16816.F32 R4, R16, R22, R4 ;  /* 0x000000161004723c */ /* 0x008fe20000001804 */
[----:B------:R-:W-:-:S02]  /*18b10*/  IMAD.MOV.U32 R2, RZ, RZ, R22 ;  /* 0x000000ffff027224 */ /* 0x000fc400078e0016 */
[----:B------:R-:W-:Y:S11]  /*18b20*/  IMAD.MOV.U32 R0, RZ, RZ, R23 ;  /* 0x000000ffff007224 */ /* 0x000ff600078e0017 */
[----:B------:R-:W-:Y:S09]  /*18b30*/  @!UPT UIADD3 URZ, URZ, URZ, URZ ;  /* 0x0000003f3f3ff290 */ /* 0x000ff2000fffe03f */
[----:B------:R-:W-:Y:S01]  /*18b40*/  STL.64 [R1+0x4c0], R4 ;  /* 0x0004c00401007387 */ /* 0x000fe20000100a00 */
[----:B------:R0:W-:Y:S03]  /*18b50*/  STL.64 [R1+0x4c8], R6 ;  /* 0x0004c80601007387 */ /* 0x0001e60000100a00 */
[----:B0-----:R-:W4:Y:S01]  /*18b60*/  LDL.LU.64 R6, [R1+0x1dd0] ;  /* 0x001dd00001067983 */ /* 0x001f220000300a00 */
[----:B------:R-:W3:Y:S02]  /*18b70*/  LDL.LU.64 R4, [R1+0x1dc8] ;  /* 0x001dc80001047983 */ /* 0x000ee40000300a00 */
[----:B------:R-:W2:Y:S02]  /*18b80*/  LDL.LU.64 R22, [R1+0x1dc0] ;  /* 0x001dc00001167983 */ /* 0x000ea40000300a00 */
[----:B------:R-:W-:Y:S02]  /*18b90*/  IMAD.MOV.U32 R10, RZ, RZ, R29 ;  /* 0x000000ffff0a7224 */ /* 0x000fe400078e001d */
[----:B------:R-:W-:-:S02]  /*18ba0*/  IMAD.MOV.U32 R11, RZ, RZ, R28 ;  /* 0x000000ffff0b7224 */ /* 0x000fc400078e001c */
[----:B------:R-:W-:Y:S02]  /*18bb0*/  IMAD.MOV.U32 R29, RZ, RZ, R20 ;  /* 0x000000ffff1d7224 */ /* 0x000fe400078e0014 */
[----:B------:R-:W-:-:S03]  /*18bc0*/  IMAD.MOV.U32 R28, RZ, RZ, R21 ;  /* 0x000000ffff1c7224 */ /* 0x000fc600078e0015 */
[C---:B--2---:R-:W-:Y:S08]  /*18bd0*/  HMMA.16816.F32 R8, R16.reuse, R22, R8 ;  /* 0x000000161008723c */ /* 0x044ff00000001808 */
[----:B----4-:R-:W-:Y:S11]  /*18be0*/  HMMA.16816.F32 R16, R16, R6, R24 ;  /* 0x000000061010723c */ /* 0x010ff60000001818 */
[----:B------:R-:W-:Y:S04]  /*18bf0*/  @!UPT UIADD3 URZ, URZ, URZ, URZ ;  /* 0x0000003f3f3ff290 */ /* 0x000fe8000fffe03f */
[----:B------:R0:W-:Y:S01]  /*18c00*/  STL.64 [R1+0x550], R8 ;  /* 0x0005500801007387 */ /* 0x0001e20000100a00 */
[----:B------:R1:W-:Y:S02]  /*18c10*/  STL.64 [R1+0x558], R10 ;  /* 0x0005580a01007387 */ /* 0x0003e40000100a00 */
[----:B0-----:R-:W-:Y:S02]  /*18c20*/  IMAD.MOV.U32 R9, RZ, RZ, R22 ;  /* 0x000000ffff097224 */ /* 0x001fe400078e0016 */
[----:B------:R-:W-:Y:S02]  /*18c30*/  IMAD.MOV.U32 R8, RZ, RZ, R23 ;  /* 0x000000ffff087224 */ /* 0x000fe400078e0017 */
[----:B-1----:R-:W-:Y:S01]  /*18c40*/  IMAD.MOV.U32 R10, RZ, RZ, R12 ;  /* 0x000000ffff0a7224 */ /* 0x002fe200078e000c */
[----:B------:R-:W2:Y:S01]  /*18c50*/  LDL.LU.64 R22, [R1+0x1db8] ;  /* 0x001db80001167983 */ /* 0x000ea20000300a00 */
[----:B---3--:R-:W-:Y:S02]  /*18c60*/  IMAD.MOV.U32 R11, RZ, RZ, R5 ;  /* 0x000000ffff0b7224 */ /* 0x008fe400078e0005 */
[----:B------:R-:W2:Y:S02]  /*18c70*/  LDL.LU.64 R20, [R1+0x1db0] ;  /* 0x001db00001147983 */ /* 0x000ea40000300a00 */
[----:B------:R-:W-:Y:S01]  /*18c80*/  STL.64 [R1+0x1d30], R6 ;  /* 0x001d300601007387 */ /* 0x000fe20000100a00 */
[----:B------:R-:W-:Y:S01]  /*18c90*/  STL.64 [R1+0x210], R16 ;  /* 0x0002101001007387 */ /* 0x000fe20000100a00 */
[----:B------:R-:W-:Y:S02]  /*18ca0*/  STL.64 [R1+0x218], R18 ;  /* 0x0002181201007387 */ /* 0x000fe40000100a00 */
[----:B------:R-:W-:Y:S02]  /*18cb0*/  STL.64 [R1+0x1d98], R10 ;  /* 0x001d980a01007387 */ /* 0x000fe40000100a00 */
[----:B------:R-:W3:Y:S01]  /*18cc0*/  LDL.LU R24, [R1+0x1e0] ;  /* 0x0001e00001187983 */ /* 0x000ee20000300800 */
[----:B------:R-:W3:Y:S01]  /*18cd0*/  LDL.LU R25, [R1+0x1e4] ;  /* 0x0001e40001197983 */ /* 0x000ee20000300800 */
[----:B------:R-:W4:Y:S02]  /*18ce0*/  LDL.LU R26, [R1+0x1e8] ;  /* 0x0001e800011a7983 */ /* 0x000f240000300800 */
[----:B------:R-:W4:Y:S02]  /*18cf0*/  LDL.LU R27, [R1+0x1ec] ;  /* 0x0001ec00011b7983 */ /* 0x000f240000300800 */
[----:B----4-:R-:W-:Y:S01]  /*18d00*/  STL.64 [R1+0x1d90], R26 ;  /* 0x001d901a01007387 */ /* 0x010fe20000100a00 */
[----:B---3--:R0:W-:Y:S03]  /*18d10*/  STL.64 [R1+0x1d88], R24 ;  /* 0x001d881801007387 */ /* 0x0081e60000100a00 */
[----:B0-----:R-:W3:Y:S01]  /*18d20*/  LDL.LU R24, [R1+0x1f0] ;  /* 0x0001f00001187983 */ /* 0x001ee20000300800 */
[----:B------:R-:W3:Y:S02]  /*18d30*/  LDL.LU R25, [R1+0x1f4] ;  /* 0x0001f40001197983 */ /* 0x000ee40000300800 */
[----:B------:R-:W4:Y:S02]  /*18d40*/  LDL.LU R26, [R1+0x1f8] ;  /* 0x0001f800011a7983 */ /* 0x000f240000300800 */
[----:B------:R-:W4:Y:S02]  /*18d50*/  LDL.LU R27, [R1+0x1fc] ;  /* 0x0001fc00011b7983 */ /* 0x000f240000300800 */
[----:B------:R-:W-:-:S02]  /*18d60*/  IMAD.MOV.U32 R6, RZ, RZ, R9 ;  /* 0x000000ffff067224 */ /* 0x000fc400078e0009 */
[----:B------:R-:W-:Y:S01]  /*18d70*/  IMAD.MOV.U32 R7, RZ, RZ, R8 ;  /* 0x000000ffff077224 */ /* 0x000fe200078e0008 */
[----:B----4-:R-:W-:Y:S01]  /*18d80*/  STL.64 [R1+0x1da8], R26 ;  /* 0x001da81a01007387 */ /* 0x010fe20000100a00 */
[----:B---3--:R0:W-:Y:S03]  /*18d90*/  STL.64 [R1+0x1da0], R24 ;  /* 0x001da01801007387 */ /* 0x0081e60000100a00 */
[----:B0-----:R-:W2:Y:S01]  /*18da0*/  LDL.LU R24, [R1+0x200] ;  /* 0x0002000001187983 */ /* 0x001ea20000300800 */
[----:B------:R-:W2:Y:S02]  /*18db0*/  LDL.LU R25, [R1+0x204] ;  /* 0x0002040001197983 */ /* 0x000ea40000300800 */
[----:B------:R-:W2:Y:S02]  /*18dc0*/  LDL.LU R26, [R1+0x208] ;  /* 0x00020800011a7983 */ /* 0x000ea40000300800 */
[----:B------:R-:W2:Y:S01]  /*18dd0*/  LDL.LU R27, [R1+0x20c] ;  /* 0x00020c00011b7983 */ /* 0x000ea20000300800 */
[----:B------:R0:W-:Y:S01]  /*18de0*/  STL.64 [R1+0x1d48], R6 ;  /* 0x001d480601007387 */ /* 0x0001e20000100a00 */
[----:B------:R-:W3:Y:S02]  /*18df0*/  LDL.LU R16, [R1+0x100] ;  /* 0x0001000001107983 */ /* 0x000ee40000300800 */
[----:B------:R-:W3:Y:S02]  /*18e00*/  LDL.LU R17, [R1+0x104] ;  /* 0x0001040001117983 */ /* 0x000ee40000300800 */
[----:B------:R-:W4:Y:S01]  /*18e10*/  LDL.LU R18, [R1+0x108] ;  /* 0x0001080001127983 */ /* 0x000f220000300800 */
[----:B------:R-:W4:Y:S01]  /*18e20*/  LDL.LU R19, [R1+0x10c] ;  /* 0x00010c0001137983 */ /* 0x000f220000300800 */
[----:B------:R-:W2:Y:S02]  /*18e30*/  LDL.LU R12, [R1+0x1d0] ;  /* 0x0001d000010c7983 */ /* 0x000ea40000300800 */
[----:B------:R-:W2:Y:S02]  /*18e40*/  LDL.LU R13, [R1+0x1d4] ;  /* 0x0001d400010d7983 */ /* 0x000ea40000300800 */
[----:B------:R-:W2:Y:S01]  /*18e50*/  LDL.LU R14, [R1+0x1d8] ;  /* 0x0001d800010e7983 */ /* 0x000ea20000300800 */
[----:B------:R-:W2:Y:S01]  /*18e60*/  LDL.LU R15, [R1+0x1dc] ;  /* 0x0001dc00010f7983 */ /* 0x000ea20000300800 */
[----:B0-----:R-:W-:-:S02]  /*18e70*/  IMAD.MOV.U32 R6, RZ, RZ, R2 ;  /* 0x000000ffff067224 */ /* 0x001fc400078e0002 */
[----:B------:R-:W-:-:S05]  /*18e80*/  IMAD.MOV.U32 R7, RZ, RZ, R0 ;  /* 0x000000ffff077224 */ /* 0x000fca00078e0000 */
[----:B------:R-:W-:Y:S01]  /*18e90*/  STL.64 [R1+0x1d60], R6 ;  /* 0x001d600601007387 */ /* 0x000fe20000100a00 */
[----:B------:R-:W-:Y:S02]  /*18ea0*/  IMAD.MOV.U32 R10, RZ, RZ, R4 ;  /* 0x000000ffff0a7224 */ /* 0x000fe400078e0004 */
[----:B------:R-:W-:Y:S01]  /*18eb0*/  IMAD.MOV.U32 R11, RZ, RZ, R3 ;  /* 0x000000ffff0b7224 */ /* 0x000fe200078e0003 */
[----:B----4-:R-:W-:Y:S01]  /*18ec0*/  STL.64 [R1+0x1d40], R18 ;  /* 0x001d401201007387 */ /* 0x010fe20000100a00 */
[----:B---3--:R0:W-:Y:S03]  /*18ed0*/  STL.64 [R1+0x1d38], R16 ;  /* 0x001d381001007387 */ /* 0x0081e60000100a00 */
[----:B0-----:R-:W3:Y:S01]  /*18ee0*/  LDL.LU R16, [R1+0x1a0] ;  /* 0x0001a00001107983 */ /* 0x001ee20000300800 */
[----:B------:R-:W3:Y:S02]  /*18ef0*/  LDL.LU R17, [R1+0x1a4] ;  /* 0x0001a40001117983 */ /* 0x000ee40000300800 */
[----:B------:R-:W4:Y:S02]  /*18f00*/  LDL.LU R18, [R1+0x1a8] ;  /* 0x0001a80001127983 */ /* 0x000f240000300800 */
[----:B------:R-:W4:Y:S01]  /*18f10*/  LDL.LU R19, [R1+0x1ac] ;  /* 0x0001ac0001137983 */ /* 0x000f220000300800 */
[C---:B--2---:R-:W-:Y:S01]  /*18f20*/  HMMA.16816.F32 R8, R20.reuse, R10, R24 ;  /* 0x0000000a1408723c */ /* 0x044fe20000001818 */
[----:B------:R-:W2:Y:S01]  /*18f30*/  LDL.LU R4, [R1+0x1c0] ;  /* 0x0001c00001047983 */ /* 0x000ea20000300800 */
[----:B------:R-:W2:Y:S02]  /*18f40*/  LDL.LU R5, [R1+0x1c4] ;  /* 0x0001c40001057983 */ /* 0x000ea40000300800 */
[----:B------:R-:W2:Y:S02]  /*18f50*/  LDL.LU R6, [R1+0x1c8] ;  /* 0x0001c80001067983 */ /* 0x000ea40000300800 */
[----:B------:R-:W2:Y:S01]  /*18f60*/  LDL.LU R7, [R1+0x1cc] ;  /* 0x0001cc0001077983 */ /* 0x000ea20000300800 */
[----:B----4-:R-:W-:Y:S01]  /*18f70*/  STL.64 [R1+0x1d58], R18 ;  /* 0x001d581201007387 */ /* 0x010fe20000100a00 */
[----:B---3--:R0:W-:Y:S03]  /*18f80*/  STL.64 [R1+0x1d50], R16 ;  /* 0x001d501001007387 */ /* 0x0081e60000100a00 */
[----:B0-----:R-:W3:Y:S01]  /*18f90*/  LDL.LU R16, [R1+0x1b0] ;  /* 0x0001b00001107983 */ /* 0x001ee20000300800 */
[----:B------:R-:W3:Y:S02]  /*18fa0*/  LDL.LU R17, [R1+0x1b4] ;  /* 0x0001b40001117983 */ /* 0x000ee40000300800 */
[----:B------:R-:W3:Y:S02]  /*18fb0*/  LDL.LU R18, [R1+0x1b8] ;  /* 0x0001b80001127983 */ /* 0x000ee40000300800 */
[----:B------:R-:W3:Y:S01]  /*18fc0*/  LDL.LU R19, [R1+0x1bc] ;  /* 0x0001bc0001137983 */ /* 0x000ee20000300800 */
[----:B------:R-:W4:Y:S01]  /*18fd0*/  LDL.LU.64 R26, [R1+0x1da8] ;  /* 0x001da800011a7983 */ /* 0x000f220000300a00 */
[----:B------:R-:W4:Y:S05]  /*18fe0*/  LDL.LU.64 R24, [R1+0x1da0] ;  /* 0x001da00001187983 */ /* 0x000f2a0000300a00 */
[----:B------:R-:W-:Y:S02]  /*18ff0*/  STL.64 [R1+0x5d0], R8 ;  /* 0x0005d00801007387 */ /* 0x000fe40000100a00 */
[----:B------:R0:W-:Y:S02]  /*19000*/  STL.64 [R1+0x5d8], R10 ;  /* 0x0005d80a01007387 */ /* 0x0001e40000100a00 */
[----:B0-----:R-:W4:Y:S02]  /*19010*/  LDL.LU.64 R10, [R1+0x1d98] ;  /* 0x001d9800010a7983 */ /* 0x001f240000300a00 */
[C---:B----4-:R-:W-:Y:S02]  /*19020*/  HMMA.16816.F32 R8, R20.reuse, R10, R24 ;  /* 0x0000000a1408723c */ /* 0x050fe40000001818 */
[----:B------:R-:W4:Y:S01]  /*19030*/  LDL.LU.64 R26, [R1+0x1d90] ;  /* 0x001d9000011a7983 */ /* 0x000f220000300a00 */
[----:B------:R-:W4:Y:S11]  /*19040*/  LDL.LU.64 R24, [R1+0x1d88] ;  /* 0x001d880001187983 */ /* 0x000f360000300a00 */
[----:B------:R-:W-:Y:S09]  /*19050*/  @!UPT UIADD3 URZ, URZ, URZ, URZ ;  /* 0x0000003f3f3ff290 */ /* 0x000ff2000fffe03f */
[----:B------:R-:W-:Y:S01]  /*19060*/  STL.64 [R1+0x5c0], R8 ;  /* 0x0005c00801007387 */ /* 0x000fe20000100a00 */
[----:B------:R0:W-:Y:S03]  /*19070*/  STL.64 [R1+0x5c8], R10 ;  /* 0x0005c80a01007387 */ /* 0x0001e60000100a00 */
[----:B0-----:R-:W4:Y:S02]  /*19080*/  LDL.LU.64 R10, [R1+0x1d80] ;  /* 0x001d8000010a7983 */ /* 0x001f240000300a00 */
[C---:B----4-:R-:W-:Y:S11]  /*19090*/  HMMA.16816.F32 R24, R20.reuse, R10, R24 ;  /* 0x0000000a1418723c */ /* 0x050ff60000001818 */
[----:B------:R-:W-:Y:S11]  /*190a0*/  @!UPT UIADD3 URZ, URZ, URZ, URZ ;  /* 0x0000003f3f3ff290 */ /* 0x000ff6000fffe03f */
[----:B------:R-:W-:Y:S01]  /*190b0*/  @!UPT UIADD3 URZ, URZ, URZ, URZ ;  /* 0x0000003f3f3ff290 */ /* 0x000fe2000fffe03f */
[----:B------:R-:W-:Y:S01]  /*190c0*/  STL.64 [R1+0x5b0], R24 ;  /* 0x0005b01801007387 */ /* 0x000fe20000100a00 */
[----:B------:R0:W-:Y:S03]  /*190d0*/  STL.64 [R1+0x5b8], R26 ;  /* 0x0005b81a01007387 */ /* 0x0001e60000100a00 */
[----:B0-----:R-:W4:Y:S01]  /*190e0*/  LDL.LU.64 R26, [R1+0x1d78] ;  /* 0x001d7800011a7983 */ /* 0x001f220000300a00 */
[----:B------:R-:W2:Y:S02]  /*190f0*/  LDL.LU.64 R24, [R1+0x1d70] ;  /* 0x001d700001187983 */ /* 0x000ea40000300a00 */
[----:B------:R0:W-:Y:S02]  /*19100*/  STL.64 [R1+0x1cf8], R10 ;  /* 0x001cf80a01007387 */ /* 0x0001e40000100a00 */
[----:B------:R-:W2:Y:S01]  /*19110*/  LDL.LU R8, [R1+0xe0] ;  /* 0x0000e00001087983 */ /* 0x000ea20000300800 */
[----:B------:R-:W2:Y:S04]  /*19120*/  LDL.LU R9, [R1+0xe4] ;  /* 0x0000e40001097983 */ /* 0x000ea80000300800 */
[----:B0-----:R-:W2:Y:S01]  /*19130*/  LDL.LU R10, [R1+0xe8] ;  /* 0x0000e800010a7983 */ /* 0x001ea20000300800 */
[----:B------:R-:W2:Y:S01]  /*19140*/  LDL.LU R11, [R1+0xec] ;  /* 0x0000ec00010b7983 */ /* 0x000ea20000300800 */
[C---:B----4-:R-:W-:Y:S02]  /*19150*/  HMMA.16816.F32 R12, R20.reuse, R26, R12 ;  /* 0x0000001a140c723c */ /* 0x050fe4000000180c */
[----:B--2---:R0:W-:Y:S01]  /*19160*/  STL.64 [R1+0x1d08], R10 ;  /* 0x001d080a01007387 */ /* 0x0041e20000100a00 */
[----:B------:R-:W-:Y:S03]  /*19170*/  STL.64 [R1+0x1d00], R8 ;  /* 0x001d000801007387 */ /* 0x000fe60000100a00 */
[----:B0-----:R-:W2:Y:S11]  /*19180*/  LDL.64 R10, [R1+0x28] ;  /* 0x00002800010a7983 */ /* 0x001eb60000100a00 */
[----:B------:R-:W-:Y:S06]  /*19190*/  @!UPT UIADD3 URZ, URZ, URZ, URZ ;  /* 0x0000003f3f3ff290 */ /* 0x000fec000fffe03f */
[----:B------:R-:W-:Y:S02]  /*191a0*/  STL.64 [R1+0x5a0], R12 ;  /* 0x0005a00c01007387 */ /* 0x000fe40000100a00 */
[----:B------:R0:W-:Y:S02]  /*191b0*/  STL.64 [R1+0x5a8], R14 ;  /* 0x0005a80e01007387 */ /* 0x0001e40000100a00 */
[----:B0-----:R-:W4:Y:S01]  /*191c0*/  LDL.LU.64 R14, [R1+0x1d68] ;  /* 0x001d6800010e7983 */ /* 0x001f220000300a00 */
[----:B------:R-:W-:Y:S02]  /*191d0*/  STL.64 [R1+0x1cf0], R26 ;  /* 0x001cf01a01007387 */ /* 0x000fe40000100a00 */
[----:B------:R0:W-:Y:S02]  /*191e0*/  STL.64 [R1+0x1ce8], R24 ;  /* 0x001ce81801007387 */ /* 0x0001e40000100a00 */
[----:B0-----:R-:W2:Y:S01]  /*191f0*/  LDL.LU R24, [R1+0xd0] ;  /* 0x0000d00001187983 */ /* 0x001ea20000300800 */
[----:B------:R-:W2:Y:S02]  /*19200*/  LDL.LU R25, [R1+0xd4] ;  /* 0x0000d40001197983 */ /* 0x000ea40000300800 */
[----:B------:R-:W2:Y:S02]  /*19210*/  LDL.LU R26, [R1+0xd8] ;  /* 0x0000d800011a7983 */ /* 0x000ea40000300800 */
[----:B------:R-:W2:Y:S01]  /*19220*/  LDL.LU R27, [R1+0xdc] ;  /* 0x0000dc00011b7983 */ /* 0x000ea20000300800 */
[C---:B----4-:R-:W-:Y:S01]  /*19230*/  HMMA.16816.F32 R4, R20.reuse, R14, R4 ;  /* 0x0000000e1404723c */ /* 0x050fe20000001804 */
[----:B--2---:R-:W-:Y:S01]  /*19240*/  STL.64 [R1+0x1d18], R26 ;  /* 0x001d181a01007387 */ /* 0x004fe20000100a00 */
[----:B------:R0:W-:Y:S03]  /*19250*/  STL.64 [R1+0x1d10], R24 ;  /* 0x001d101801007387 */ /* 0x0001e60000100a00 */
[----:B0-----:R-:W2:Y:S01]  /*19260*/  LDL.LU R24, [R1+0xf0] ;  /* 0x0000f00001187983 */ /* 0x001ea20000300800 */
[----:B------:R-:W2:Y:S02]  /*19270*/  LDL.LU R25, [R1+0xf4] ;  /* 0x0000f40001197983 */ /* 0x000ea40000300800 */
[----:B------:R-:W2:Y:S02]  /*19280*/  LDL.LU R26, [R1+0xf8] ;  /* 0x0000f800011a7983 */ /* 0x000ea40000300800 */
[----:B------:R-:W2:Y:S11]  /*19290*/  LDL.LU R27, [R1+0xfc] ;  /* 0x0000fc00011b7983 */ /* 0x000eb60000300800 */
[----:B------:R-:W-:Y:S02]  /*192a0*/  @!UPT UIADD3 URZ, URZ, URZ, URZ ;  /* 0x0000003f3f3ff290 */ /* 0x000fe4000fffe03f */
[----:B------:R-:W-:Y:S01]  /*192b0*/  STL.64 [R1+0x200], R4 ;  /* 0x0002000401007387 */ /* 0x000fe20000100a00 */
[----:B------:R0:W-:Y:S03]  /*192c0*/  STL.64 [R1+0x208], R6 ;  /* 0x0002080601007387 */ /* 0x0001e60000100a00 */
[----:B0-----:R-:W3:Y:S02]  /*192d0*/  LDL.LU.64 R6, [R1+0x1d60] ;  /* 0x001d600001067983 */ /* 0x001ee40000300a00 */
[C---:B---3--:R-:W-:Y:S02]  /*192e0*/  HMMA.16816.F32 R4, R20.reuse, R6, R16 ;  /* 0x000000061404723c */ /* 0x048fe40000001810 */
[----:B------:R-:W3:Y:S01]  /*192f0*/  LDL.LU.64 R18, [R1+0x1d58] ;  /* 0x001d580001127983 */ /* 0x000ee20000300a00 */
[----:B------:R-:W3:Y:S11]  /*19300*/  LDL.LU.64 R16, [R1+0x1d50] ;  /* 0x001d500001107983 */ /* 0x000ef60000300a00 */
[----:B------:R-:W-:Y:S09]  /*19310*/  @!UPT UIADD3 URZ, URZ, URZ, URZ ;  /* 0x0000003f3f3ff290 */ /* 0x000ff2000fffe03f */
        /* <DEDUP_REMOVED lines=10> */
[----:B---3--:R-:W-:Y:S07]  /*193c0*/  HMMA.16816.F32 R20, R20, R6, R16 ;  /* 0x000000061414723c */ /* 0x008fee0000001810 */
[----:B------:R-:W-:-:S02]  /*193d0*/  IMAD.MOV.U32 R17, RZ, RZ, R6 ;  /* 0x000000ffff117224 */ /* 0x000fc400078e0006 */
[----:B------:R-:W-:Y:S11]  /*193e0*/  IMAD.MOV.U32 R16, RZ, RZ, R7 ;  /* 0x000000ffff107224 */ /* 0x000ff600078e0007 */
[----:B------:R-:W-:Y:S03]  /*193f0*/  @!UPT UIADD3 URZ, URZ, URZ, URZ ;  /* 0x0000003f3f3ff290 */ /* 0x000fe6000fffe03f */
[----:B------:R-:W-:Y:S01]  /*19400*/  STL.64 [R1+0x540], R20 ;  /* 0x0005401401007387 */ /* 0x000fe20000100a00 */
[----:B------:R0:W-:Y:S02]  /*19410*/  STL.64 [R1+0x548], R22 ;  /* 0x0005481601007387 */ /* 0x0001e40000100a00 */
[----:B------:R-:W2:Y:S02]  /*19420*/  LDL.LU.64 R6, [R1+0x1d28] ;  /* 0x001d280001067983 */ /* 0x000ea40000300a00 */
[----:B------:R-:W2:Y:S02]  /*19430*/  LDL.LU.64 R4, [R1+0x1d20] ;  /* 0x001d200001047983 */ /* 0x000ea40000300a00 */
[----:B------:R-:W-:Y:S02]  /*19440*/  IMAD.MOV.U32 R3, RZ, RZ, R10 ;  /* 0x000000ffff037224 */ /* 0x000fe400078e000a */
[----:B------:R-:W-:Y:S01]  /*19450*/  IMAD.MOV.U32 R2, RZ, RZ, R11 ;  /* 0x000000ffff027224 */ /* 0x000fe200078e000b */
[----:B0-----:R-:W3:Y:S01]  /*19460*/  LDL.64 R22, [R1+0x18] ;  /* 0x0000180001167983 */ /* 0x001ee20000100a00 */
[C---:B--2---:R-:W-:Y:S11]  /*19470*/  HMMA.16816.F32 R24, R4.reuse, R10, R24 ;  /* 0x0000000a0418723c */ /* 0x044ff60000001818 */
[----:B------:R-:W-:Y:S11]  /*19480*/  @!UPT UIADD3 URZ, URZ, URZ, URZ ;  /* 0x0000003f3f3ff290 */ /* 0x000ff6000fffe03f */
[----:B------:R-:W-:Y:S01]  /*19490*/  @!UPT UIADD3 URZ, URZ, URZ, URZ ;  /* 0x0000003f3f3ff290 */ /* 0x000fe2000fffe03f */
[----:B------:R-:W-:Y:S01]  /*194a0*/  STL.64 [R1+0x530], R24 ;  /* 0x0005301801007387 */ /* 0x000fe20000100a00 */
[----:B------:R0:W-:Y:S03]  /*194b0*/  STL.64 [R1+0x538], R26 ;  /* 0x0005381a01007387 */ /* 0x0001e60000100a00 */
[----:B0-----:R-:W2:Y:S01]  /*194c0*/  LDL.LU.64 R26, [R1+0x1d18] ;  /* 0x001d1800011a7983 */ /* 0x001ea20000300a00 */
[----:B------:R-:W2:Y:S02]  /*194d0*/  LDL.LU.64 R24, [R1+0x1d10] ;  /* 0x001d100001187983 */ /* 0x000ea40000300a00 */
[----:B------:R-:W3:Y:S02]  /*194e0*/  LDL.LU.64 R10, [R1+0x1d08] ;  /* 0x001d0800010a7983 */ /* 0x000ee40000300a00 */
[----:B------:R-:W3:Y:S02]  /*194f0*/  LDL.LU.64 R8, [R1+0x1d00] ;  /* 0x001d000001087983 */ /* 0x000ee40000300a00 */
[C---:B---3--:R-:W-:Y:S11]  /*19500*/  HMMA.16816.F32 R8, R4.reuse, R22, R8 ;  /* 0x000000160408723c */ /* 0x048ff60000001808 */
[----:B------:R-:W-:Y:S11]  /*19510*/  @!UPT UIADD3 URZ, URZ, URZ, URZ ;  /* 0x0000003f3f3ff290 */ /* 0x000ff6000fffe03f */
[----:B------:R-:W-:Y:S01]  /*19520*/  @!UPT UIADD3 URZ, URZ, URZ, URZ ;  /* 0x0000003f3f3ff290 */ /* 0x000fe2000fffe03f */
[----:B------:R-:W-:Y:S01]  /*19530*/  STL.64 [R1+0x520], R8 ;  /* 0x0005200801007387 */ /* 0x000fe20000100a00 */
[----:B------:R0:W-:Y:S03]  /*19540*/  STL.64 [R1+0x528], R10 ;  /* 0x0005280a01007387 */ /* 0x0001e60000100a00 */
[----:B0-----:R-:W2:Y:S02]  /*19550*/  LDL.LU.64 R10, [R1+0x1cf8] ;  /* 0x001cf800010a7983 */ /* 0x001ea40000300a00 */
[----:B--2---:R-:W-:Y:S01]  /*19560*/  HMMA.16816.F32 R24, R4, R10, R24 ;  /* 0x0000000a0418723c */ /* 0x004fe20000001818 */
[----:B------:R-:W-:Y:S02]  /*19570*/  IMAD.MOV.U32 R21, RZ, RZ, R10 ;  /* 0x000000ffff157224 */ /* 0x000fe400078e000a */
[----:B------:R-:W-:Y:S11]  /*19580*/  IMAD.MOV.U32 R20, RZ, RZ, R11 ;  /* 0x000000ffff147224 */ /* 0x000ff600078e000b */
[----:B------:R-:W-:Y:S09]  /*19590*/  @!UPT UIADD3 URZ, URZ, URZ, URZ ;  /* 0x0000003f3f3ff290 */ /* 0x000ff2000fffe03f */
[----:B------:R-:W-:Y:S01]  /*195a0*/  STL.64 [R1+0x510], R24 ;  /* 0x0005101801007387 */ /* 0x000fe20000100a00 */
[----:B------:R0:W-:Y:S03]  /*195b0*/  STL.64 [R1+0x518], R26 ;  /* 0x0005181a01007387 */ /* 0x0001e60000100a00 */
[----:B0-----:R-:W2:Y:S01]  /*195c0*/  LDL.LU.64 R26, [R1+0x1cf0] ;  /* 0x001cf000011a7983 */ /* 0x001ea20000300a00 */
[----:B------:R-:W3:Y:S02]  /*195d0*/  LDL.LU.64 R24, [R1+0x1ce8] ;  /* 0x001ce80001187983 */ /* 0x000ee40000300a00 */
[----:B------:R-:W2:Y:S02]  /*195e0*/  LDL.LU.64 R10, [R1+0x1ce0] ;  /* 0x001ce000010a7983 */ /* 0x000ea40000300a00 */
[----:B------:R-:W2:Y:S01]  /*195f0*/  LDL.LU.64 R8, [R1+0x1cd8] ;  /* 0x001cd80001087983 */ /* 0x000ea20000300a00 */
[----:B------:R-:W0:Y:S01]  /*19600*/  S2R R13, SR_TID.X ;  /* 0x00000000000d7919 */ /* 0x000e220000002100 */
[----:B------:R-:W-:-:S02]  /*19610*/  IMAD.MOV.U32 R18, RZ, RZ, R23 ;  /* 0x000000ffff127224 */ /* 0x000fc400078e0017 */
[----:B------:R-:W1:Y:S02]  /*19620*/  S2R R23, SR_TID.X ;  /* 0x0000000000177919 */ /* 0x000e640000002100 */
[C---:B0-----:R-:W-:Y:S01]  /*19630*/  IMAD.SHL.U32 R0, R13.reuse, 0x2, RZ ;  /* 0x000000020d007824 */ /* 0x041fe200078e00ff */
[C---:B------:R-:W-:Y:S01]  /*19640*/  LOP3.LUT R12, R13.reuse, 0x7, RZ, 0xc0, !PT ;  /* 0x000000070d0c7812 */ /* 0x040fe200078ec0ff */
[----:B------:R-:W-:-:S03]  /*19650*/  IMAD.SHL.U32 R13, R13, 0x200, RZ ;  /* 0x000002000d0d7824 */ /* 0x000fc600078e00ff */
[----:B------:R-:W-:Y:S01]  /*19660*/  LOP3.LUT R0, R0, 0x10, RZ, 0xc0, !PT ;  /* 0x0000001000007812 */ /* 0x000fe200078ec0ff */
[----:B------:R-:W-:-:S03]  /*19670*/  IMAD R12, R12, 0x410, RZ ;  /* 0x000004100c0c7824 */ /* 0x000fc600078e02ff */
[----:B-1----:R-:W-:Y:S02]  /*19680*/  LOP3.LUT R0, R0, 0x60, R23, 0xf8, !PT ;  /* 0x0000006000007812 */ /* 0x002fe400078ef817 */
[----:B------:R-:W-:Y:S02]  /*19690*/  LOP3.LUT R13, R13, 0x2000, RZ, 0xc0, !PT ;  /* 0x000020000d0d7812 */ /* 0x000fe400078ec0ff */
[----:B------:R-:W-:-:S05]  /*196a0*/  LOP3.LUT R0, R12, R0, RZ, 0x3c, !PT ;  /* 0x000000000c007212 */ /* 0x000fca00078e3cff */
[----:B------:R-:W-:Y:S01]  /*196b0*/  IMAD.IADD R0, R13, 0x1, R0 ;  /* 0x000000010d007824 */ /* 0x000fe200078e0200 */
[C---:B--2---:R-:W-:Y:S01]  /*196c0*/  HMMA.16816.F32 R8, R4.reuse, R26, R8 ;  /* 0x0000001a0408723c */ /* 0x044fe20000001808 */
[----:B------:R-:W-:Y:S01]  /*196d0*/  STL.64 [R1+0x1c68], R26 ;  /* 0x001c681a01007387 */ /* 0x000fe20000100a00 */
[----:B---3--:R0:W-:Y:S11]  /*196e0*/  STL.64 [R1+0x1c60], R24 ;  /* 0x001c601801007387 */ /* 0x0081f60000100a00 */
[----:B------:R-:W-:Y:S10]  /*196f0*/  @!UPT UIADD3 URZ, URZ, URZ, URZ ;  /* 0x0000003f3f3ff290 */ /* 0x000ff4000fffe03f */
[----:B------:R-:W-:Y:S01]  /*19700*/  STL.64 [R1+0x100], R8 ;  /* 0x0001000801007387 */ /* 0x000fe20000100a00 */
[----:B------:R-:W-:Y:S02]  /*19710*/  STL.64 [R1+0x108], R10 ;  /* 0x0001080a01007387 */ /* 0x000fe40000100a00 */
[----:B------:R-:W1:Y:S04]  /*19720*/  LDSM.16.MT88.4 R8, [R0+0x4180] ;  /* 0x004180000008783b */ /* 0x000e680000004200 */
[----:B0-----:R-:W2:Y:S01]  /*19730*/  LDL.LU R24, [R1+0x2b0] ;  /* 0x0002b00001187983 */ /* 0x001ea20000300800 */
[----:B------:R-:W2:Y:S01]  /*19740*/  LDL.LU R25, [R1+0x2b4] ;  /* 0x0002b40001197983 */ /* 0x000ea20000300800 */
[----:B------:R-:W2:Y:S02]  /*19750*/  LDL.LU R26, [R1+0x2b8] ;  /* 0x0002b800011a7983 */ /* 0x000ea40000300800 */
[----:B------:R-:W2:Y:S01]  /*19760*/  LDL.LU R27, [R1+0x2bc] ;  /* 0x0002bc00011b7983 */ /* 0x000ea20000300800 */
[----:B-1----:R-:W-:Y:S01]  /*19770*/  STL.64 [R1+0x1cb8], R10 ;  /* 0x001cb80a01007387 */ /* 0x002fe20000100a00 */
[----:B------:R0:W-:Y:S03]  /*19780*/  STL.64 [R1+0x1cb0], R8 ;  /* 0x001cb00801007387 */ /* 0x0001e60000100a00 */
[----:B0-----:R-:W3:Y:S01]  /*19790*/  LDL.LU R8, [R1+0x190] ;  /* 0x0001900001087983 */ /* 0x001ee20000300800 */
[----:B------:R-:W3:Y:S02]  /*197a0*/  LDL.LU R9, [R1+0x194] ;  /* 0x0001940001097983 */ /* 0x000ee40000300800 */
[----:B------:R-:W3:Y:S02]  /*197b0*/  LDL.LU R10, [R1+0x198] ;  /* 0x00019800010a7983 */ /* 0x000ee40000300800 */
[----:B------:R-:W3:Y:S02]  /*197c0*/  LDL.LU R11, [R1+0x19c] ;  /* 0x00019c00010b7983 */ /* 0x000ee40000300800 */
[C---:B---3--:R-:W-:Y:S11]  /*197d0*/  HMMA.16816.F32 R8, R4.reuse, R14, R8 ;  /* 0x0000000e0408723c */ /* 0x048ff60000001808 */
[----:B------:R-:W-:Y:S11]  /*197e0*/  @!UPT UIADD3 URZ, URZ, URZ, URZ ;  /* 0x0000003f3f3ff290 */ /* 0x000ff6000fffe03f */
[----:B------:R-:W-:Y:S01]  /*197f0*/  @!UPT UIADD3 URZ, URZ, URZ, URZ ;  /* 0x0000003f3f3ff290 */ /* 0x000fe2000fffe03f */
[----:B------:R0:W-:Y:S02]  /*19800*/  STL.64 [R1+0x1d0], R8 ;  /* 0x0001d00801007387 */ /* 0x0001e40000100a00 */
[----:B0-----:R-:W-:Y:S02]  /*19810*/  IMAD.MOV.U32 R9, RZ, RZ, R14 ;  /* 0x000000ffff097224 */ /* 0x001fe400078e000e */
[----:B------:R-:W-:Y:S02]  /*19820*/  IMAD.MOV.U32 R8, RZ, RZ, R15 ;  /* 0x000000ffff087224 */ /* 0x000fe400078e000f */
[----:B------:R-:W0:Y:S04]  /*19830*/  LDSM.16.MT88.4 R12, [R0+0x4200] ;  /* 0x00420000000c783b */ /* 0x000e280000004200 */
[----:B------:R-:W-:Y:S04]  /*19840*/  STL.64 [R1+0x1d8], R10 ;  /* 0x0001d80a01007387 */ /* 0x000fe80000100a00 */
[----:B0-----:R0:W-:Y:S01]  /*19850*/  STL.64 [R1+0x1c30], R14 ;  /* 0x001c300e01007387 */ /* 0x0011e20000100a00 */
[----:B------:R-:W-:Y:S03]  /*19860*/  STL.64 [R1+0x1c28], R12 ;  /* 0x001c280c01007387 */ /* 0x000fe60000100a00 */
[----:B0-----:R-:W2:Y:S02]  /*19870*/  LDL.64 R14, [R1+0x38] ;  /* 0x00003800010e7983 */ /* 0x001ea40000100a00 */
[----:B--2---:R-:W-:Y:S11]  /*19880*/  HMMA.16816.F32 R24, R4, R14, R24 ;  /* 0x0000000e0418723c */ /* 0x004ff60000001818 */
[----:B------:R-:W-:Y:S11]  /*19890*/  @!UPT UIADD3 URZ, URZ, URZ, URZ ;  /* 0x0000003f3f3ff290 */ /* 0x000ff6000fffe03f */
[----:B------:R-:W-:Y:S01]  /*198a0*/  @!UPT UIADD3 URZ, URZ, URZ, URZ ;  /* 0x0000003f3f3ff290 */ /* 0x000fe2000fffe03f */
[----:B------:R-:W-:Y:S01]  /*198b0*/  STL.64 [R1+0x500], R24 ;  /* 0x0005001801007387 */ /* 0x000fe20000100a00 */
[----:B------:R0:W-:Y:S02]  /*198c0*/  STL.64 [R1+0x508], R26 ;  /* 0x0005081a01007387 */ /* 0x0001e40000100a00 */
[----:B0-----:R-:W-:Y:S02]  /*198d0*/  IMAD.MOV.U32 R26, RZ, RZ, R21 ;  /* 0x000000ffff1a7224 */ /* 0x001fe400078e0015 */
[----:B------:R-:W-:-:S05]  /*198e0*/  IMAD.MOV.U32 R27, RZ, RZ, R20 ;  /* 0x000000ffff1b7224 */ /* 0x000fca00078e0014 */
[----:B------:R-:W-:Y:S01]  /*198f0*/  STL.64 [R1+0x1c80], R26 ;  /* 0x001c801a01007387 */ /* 0x000fe20000100a00 */
[----:B------:R0:W-:Y:S02]  /*19900*/  STL.64 [R1+0x1c58], R14 ;  /* 0x001c580e01007387 */ /* 0x0001e40000100a00 */
[----:B------:R-:W2:Y:S02]  /*19910*/  LDL.LU R12, [R1+0x410] ;  /* 0x00041000010c7983 */ /* 0x000ea40000300800 */
[----:B------:R-:W2:Y:S01]  /*19920*/  LDL.LU R13, [R1+0x414] ;  /* 0x00041400010d7983 */ /* 0x000ea20000300800 */
[----:B0-----:R-:W3:Y:S01]  /*19930*/  LDL.LU R14, [R1+0x418] ;  /* 0x00041800010e7983 */ /* 0x001ee20000300800 */
[----:B------:R-:W3:Y:S02]  /*19940*/  LDL.LU R15, [R1+0x41c] ;  /* 0x00041c00010f7983 */ /* 0x000ee40000300800 */
[----:B------:R-:W-:Y:S02]  /*19950*/  IMAD.MOV.U32 R10, RZ, RZ, R17 ;  /* 0x000000ffff0a7224 */ /* 0x000fe400078e0011 */
[----:B------:R-:W-:-:S02]  /*19960*/  IMAD.MOV.U32 R11, RZ, RZ, R16 ;  /* 0x000000ffff0b7224 */ /* 0x000fc400078e0010 */
[----:B------:R-:W-:Y:S02]  /*19970*/  IMAD.MOV.U32 R19, RZ, RZ, R22 ;  /* 0x000000ffff137224 */ /* 0x000fe400078e0016 */
[----:B------:R-:W-:Y:S01]  /*19980*/  IMAD.MOV.U32 R27, RZ, RZ, R18 ;  /* 0x000000ffff1b7224 */ /* 0x000fe200078e0012 */
[----:B------:R-:W-:Y:S01]  /*19990*/  STL.64 [R1+0x1cd0], R10 ;  /* 0x001cd00a01007387 */ /* 0x000fe20000100a00 */
[----:B------:R0:W-:Y:S02]  /*199a0*/  STL.64 [R1+0x1cc8], R8 ;  /* 0x001cc80801007387 */ /* 0x0001e40000100a00 */
[----:B------:R-:W-:Y:S02]  /*199b0*/  IMAD.MOV.U32 R26, RZ, RZ, R19 ;  /* 0x000000ffff1a7224 */ /* 0x000fe400078e0013 */
[----:B------:R-:W1:Y:S04]  /*199c0*/  LDSM.16.MT88.4 R16, [R0+0x4280] ;  /* 0x004280000010783b */ /* 0x000e680000004200 */
[----:B0-----:R-:W4:Y:S01]  /*199d0*/  LDL.LU R8, [R1+0x3d0] ;  /* 0x0003d00001087983 */ /* 0x001f220000300800 */
[----:B------:R-:W4:Y:S02]  /*199e0*/  LDL.LU R9, [R1+0x3d4] ;  /* 0x0003d40001097983 */ /* 0x000f240000300800 */
[----:B------:R-:W4:Y:S02]  /*199f0*/  LDL.LU R10, [R1+0x3d8] ;  /* 0x0003d800010a7983 */ /* 0x000f240000300800 */
[----:B------:R-:W4:Y:S01]  /*19a00*/  LDL.LU R11, [R1+0x3dc] ;  /* 0x0003dc00010b7983 */ /* 0x000f220000300800 */
[----:B------:R-:W4:Y:S01]  /*19a10*/  LDL.64 R22, [R1+0x78] ;  /* 0x0000780001167983 */ /* 0x000f220000100a00 */
[----:B------:R-:W-:Y:S03]  /*19a20*/  STL.64 [R1+0x1c98], R26 ;  /* 0x001c981a01007387 */ /* 0x000fe60000100a00 */
[----:B---3--:R-:W-:Y:S01]  /*19a30*/  STL.64 [R1+0x1c78], R14 ;  /* 0x001c780e01007387 */ /* 0x008fe20000100a00 */
[----:B--2---:R0:W-:Y:S03]  /*19a40*/  STL.64 [R1+0x1c70], R12 ;  /* 0x001c700c01007387 */ /* 0x0041e60000100a00 */
[----:B0-----:R-:W2:Y:S01]  /*19a50*/  LDL.LU R12, [R1+0x420] ;  /* 0x00042000010c7983 */ /* 0x001ea20000300800 */
[----:B------:R-:W2:Y:S02]  /*19a60*/  LDL.LU R13, [R1+0x424] ;  /* 0x00042400010d7983 */ /* 0x000ea40000300800 */
[----:B------:R-:W3:Y:S02]  /*19a70*/  LDL.LU R14, [R1+0x428] ;  /* 0x00042800010e7983 */ /* 0x000ee40000300800 */
[----:B------:R-:W3:Y:S02]  /*19a80*/  LDL.LU R15, [R1+0x42c] ;  /* 0x00042c00010f7983 */ /* 0x000ee40000300800 */
[----:B------:R-:W-:-:S02]  /*19a90*/  IMAD.MOV.U32 R26, RZ, RZ, R3 ;  /* 0x000000ffff1a7224 */ /* 0x000fc400078e0003 */
[----:B------:R-:W-:-:S05]  /*19aa0*/  IMAD.MOV.U32 R27, RZ, RZ, R2 ;  /* 0x000000ffff1b7224 */ /* 0x000fca00078e0002 */
[----:B------:R0:W-:Y:S01]  /*19ab0*/  STL.64 [R1+0x1cc0], R26 ;  /* 0x001cc01a01007387 */ /* 0x0001e20000100a00 */
[----:B------:R-:W4:Y:S02]  /*19ac0*/  LDL.LU R24, [R1+0x3c0] ;  /* 0x0003c00001187983 */ /* 0x000f240000300800 */
[----:B------:R-:W4:Y:S01]  /*19ad0*/  LDL.LU R25, [R1+0x3c4] ;  /* 0x0003c40001197983 */ /* 0x000f220000300800 */
[----:B0-----:R-:W4:Y:S01]  /*19ae0*/  LDL.LU R26, [R1+0x3c8] ;  /* 0x0003c800011a7983 */ /* 0x001f220000300800 */
[----:B------:R-:W4:Y:S03]  /*19af0*/  LDL.LU R27, [R1+0x3cc] ;  /* 0x0003cc00011b7983 */ /* 0x000f260000300800 */
[----:B---3--:R-:W-:Y:S01]  /*19b00*/  STL.64 [R1+0x1c90], R14 ;  /* 0x001c900e01007387 */ /* 0x008fe20000100a00 */
[----:B--2---:R0:W-:Y:S03]  /*19b10*/  STL.64 [R1+0x1c88], R12 ;  /* 0x001c880c01007387 */ /* 0x0041e60000100a00 */
[----:B0-----:R-:W2:Y:S01]  /*19b20*/  LDL.LU R12, [R1+0x430] ;  /* 0x00043000010c7983 */ /* 0x001ea20000300800 */
[----:B------:R-:W2:Y:S02]  /*19b30*/  LDL.LU R13, [R1+0x434] ;  /* 0x00043400010d7983 */ /* 0x000ea40000300800 */
[----:B------:R-:W3:Y:S02]  /*19b40*/  LDL.LU R14, [R1+0x438] ;  /* 0x00043800010e7983 */ /* 0x000ee40000300800 */
[----:B------:R-:W3:Y:S01]  /*19b50*/  LDL.LU R15, [R1+0x43c] ;  /* 0x00043c00010f7983 */ /* 0x000ee20000300800 */
[----:B----4-:R-:W-:Y:S01]  /*19b60*/  HMMA.16816.F32 R8, R4, R22, R8 ;  /* 0x000000160408723c */ /* 0x010fe20000001808 */
[----:B------:R-:W-:-:S02]  /*19b70*/  IMAD.MOV.U32 R2, RZ, RZ, R22 ;  /* 0x000000ffff027224 */ /* 0x000fc400078e0016 */
[----:B------:R-:W-:Y:S02]  /*19b80*/  IMAD.MOV.U32 R3, RZ, RZ, R23 ;  /* 0x000000ffff037224 */ /* 0x000fe400078e0017 */
[----:B------:R-:W0:Y:S04]  /*19b90*/  LDSM.16.MT88.4 R20, [R0+0x4300] ;  /* 0x004300000014783b */ /* 0x000e280000004200 */
[----:B---3--:R-:W-:Y:S01]  /*19ba0*/  STL.64 [R1+0x1ca8], R14 ;  /* 0x001ca80e01007387 */ /* 0x008fe20000100a00 */
[----:B--2---:R2:W-:Y:S03]  /*19bb0*/  STL.64 [R1+0x1ca0], R12 ;  /* 0x001ca00c01007387 */ /* 0x0045e60000100a00 */
[----:B--2---:R-:W2:Y:S01]  /*19bc0*/  LDL.LU R12, [R1+0x440] ;  /* 0x00044000010c7983 */ /* 0x004ea20000300800 */
[----:B------:R-:W2:Y:S02]  /*19bd0*/  LDL.LU R13, [R1+0x444] ;  /* 0x00044400010d7983 */ /* 0x000ea40000300800 */
[----:B------:R-:W2:Y:S02]  /*19be0*/  LDL.LU R14, [R1+0x448] ;  /* 0x00044800010e7983 */ /* 0x000ea40000300800 */
[----:B------:R-:W2:Y:S01]  /*19bf0*/  LDL.LU R15, [R1+0x44c] ;  /* 0x00044c00010f7983 */ /* 0x000ea20000300800 */
[----:B-1----:R-:W-:Y:S01]  /*19c00*/  STL.64 [R1+0x1bc8], R18 ;  /* 0x001bc81201007387 */ /* 0x002fe20000100a00 */
[----:B------:R1:W-:Y:S03]  /*19c10*/  STL.64 [R1+0x1bc0], R16 ;  /* 0x001bc01001007387 */ /* 0x0003e60000100a00 */
[----:B-1----:R-:W3:Y:S01]  /*19c20*/  LDL.LU R16, [R1+0x3f0] ;  /* 0x0003f00001107983 */ /* 0x002ee20000300800 */
[----:B------:R-:W3:Y:S02]  /*19c30*/  LDL.LU R17, [R1+0x3f4] ;  /* 0x0003f40001117983 */ /* 0x000ee40000300800 */
[----:B------:R-:W3:Y:S02]  /*19c40*/  LDL.LU R18, [R1+0x3f8] ;  /* 0x0003f80001127983 */ /* 0x000ee40000300800 */
[----:B------:R-:W3:Y:S01]  /*19c50*/  LDL.LU R19, [R1+0x3fc] ;  /* 0x0003fc0001137983 */ /* 0x000ee20000300800 */
[----:B------:R-:W-:Y:S01]  /*19c60*/  STL.64 [R1+0x4f0], R8 ;  /* 0x0004f00801007387 */ /* 0x000fe20000100a00 */
[----:B------:R1:W-:Y:S03]  /*19c70*/  STL.64 [R1+0x4f8], R10 ;  /* 0x0004f80a01007387 */ /* 0x0003e60000100a00 */
[----:B-1----:R-:W4:Y:S01]  /*19c80*/  LDL.LU.64 R10, [R1+0x1cd0] ;  /* 0x001cd000010a7983 */ /* 0x002f220000300a00 */
[----:B------:R-:W2:Y:S02]  /*19c90*/  LDL.LU.64 R8, [R1+0x1cc8] ;  /* 0x001cc80001087983 */ /* 0x000ea40000300a00 */
[----:B0-----:R2:W-:Y:S02]  /*19ca0*/  STL.64 [R1+0x1b30], R22 ;  /* 0x001b301601007387 */ /* 0x0015e40000100a00 */
[----:B------:R-:W-:Y:S01]  /*19cb0*/  STL.64 [R1+0x1b28], R20 ;  /* 0x001b281401007387 */ /* 0x000fe20000100a00 */
[----:B----4-:R-:W-:Y:S01]  /*19cc0*/  HMMA.16816.F32 R4, R4, R10, R24 ;  /* 0x0000000a0404723c */ /* 0x010fe20000001818 */
[----:B------:R-:W4:Y:S01]  /*19cd0*/  LDL.LU.64 R26, [R1+0x1cc0] ;  /* 0x001cc000011a7983 */ /* 0x000f220000300a00 */
[----:B--2---:R-:W-:-:S02]  /*19ce0*/  IMAD.MOV.U32 R22, RZ, RZ, R9 ;  /* 0x000000ffff167224 */ /* 0x004fc400078e0009 */
[----:B------:R-:W-:Y:S02]  /*19cf0*/  IMAD.MOV.U32 R23, RZ, RZ, R8 ;  /* 0x000000ffff177224 */ /* 0x000fe400078e0008 */
[----:B------:R-:W4:Y:S01]  /*19d00*/  LDL.LU.64 R10, [R1+0x1cb8] ;  /* 0x001cb800010a7983 */ /* 0x000f220000300a00 */
[----:B------:R-:W4:Y:S11]  /*19d10*/  LDL.LU.64 R8, [R1+0x1cb0] ;  /* 0x001cb00001087983 */ /* 0x000f360000300a00 */
[----:B------:R-:W-:Y:S05]  /*19d20*/  @!UPT UIADD3 URZ, URZ, URZ, URZ ;  /* 0x0000003f3f3ff290 */ /* 0x000fea000fffe03f */
[----:B------:R-:W-:Y:S01]  /*19d30*/  STL.64 [R1+0x4b0], R4 ;  /* 0x0004b00401007387 */ /* 0x000fe20000100a00 */
[----:B------:R-:W-:Y:S02]  /*19d40*/  STL.64 [R1+0x4b8], R6 ;  /* 0x0004b80601007387 */ /* 0x000fe40000100a00 */
[----:B------:R-:W0:Y:S02]  /*19d50*/  LDSM.16.MT88.4 R4, [R0+0x4380] ;  /* 0x004380000004783b */ /* 0x000e240000004200 */
[----:B0-----:R0:W-:Y:S02]  /*19d60*/  STL.64 [R1+0x1ab8], R6 ;  /* 0x001ab80601007387 */ /* 0x0011e40000100a00 */
[----:B------:R1:W-:Y:S02]  /*19d70*/  STL.64 [R1+0x1ab0], R4 ;  /* 0x001ab00401007387 */ /* 0x0003e40000100a00 */
[----:B0-----:R-:W2:Y:S01]  /*19d80*/  LDL.LU.64 R6, [R1+0x88] ;  /* 0x0000880001067983 */ /* 0x001ea20000300a00 */
[C---:B----4-:R-:W-:Y:S03]  /*19d90*/  HMMA.16816.F32 R24, R8.reuse, R26, R12 ;  /* 0x0000001a0818723c */ /* 0x050fe6000000180c */
[----:B--2---:R0:W-:Y:S01]  /*19da0*/  STL.64 [R1+0x1c38], R6 ;  /* 0x001c380601007387 */ /* 0x0041e20000100a00 */
[----:B-1----:R-:W2:Y:S02]  /*19db0*/  LDL.LU R4, [R1+0x400] ;  /* 0x0004000001047983 */ /* 0x002ea40000300800 */
[----:B------:R-:W2:Y:S01]  /*19dc0*/  LDL.LU R5, [R1+0x404] ;  /* 0x0004040001057983 */ /* 0x000ea20000300800 */
[----:B0-----:R-:W2:Y:S01]  /*19dd0*/  LDL.LU R6, [R1+0x408] ;  /* 0x0004080001067983 */ /* 0x001ea20000300800 */
[----:B------:R-:W2:Y:S02]  /*19de0*/  LDL.LU R7, [R1+0x40c] ;  /* 0x00040c0001077983 */ /* 0x000ea40000300800 */
[----:B------:R-:W4:Y:S02]  /*19df0*/  LDL.LU.64 R14, [R1+0x1ca8] ;  /* 0x001ca800010e7983 */ /* 0x000f240000300a00 */
[----:B------:R-:W4:Y:S11]  /*19e00*/  LDL.LU.64 R12, [R1+0x1ca0] ;  /* 0x001ca000010c7983 */ /* 0x000f360000300a00 */
[----:B------:R-:W-:Y:S01]  /*19e10*/  STL.64 [R1+0x470], R24 ;  /* 0x0004701801007387 */ /* 0x000fe20000100a00 */
[----:B------:R0:W-:Y:S03]  /*19e20*/  STL.64 [R1+0x478], R26 ;  /* 0x0004781a01007387 */ /* 0x0001e60000100a00 */
        /* <DEDUP_REMOVED lines=14> */
[----:B0-----:R-:W4:Y:S01]  /*19f10*/  LDL.LU.64 R26, [R1+0x1c68] ;  /* 0x001c6800011a7983 */ /* 0x001f220000300a00 */
[----:B------:R-:W2:Y:S01]  /*19f20*/  LDL.LU.64 R24, [R1+0x1c60] ;  /* 0x001c600001187983 */ /* 0x000ea20000300a00 */
[C---:B----4-:R-:W-:Y:S11]  /*19f30*/  HMMA.16816.F32 R12, R8.reuse, R26, R12 ;  /* 0x0000001a080c723c */ /* 0x050ff6000000180c */
[----:B------:R-:W-:Y:S11]  /*19f40*/  @!UPT UIADD3 URZ, URZ, URZ, URZ ;  /* 0x0000003f3f3ff290 */ /* 0x000ff6000fffe03f */
[----:B------:R-:W-:Y:S01]  /*19f50*/  @!UPT UIADD3 URZ, URZ, URZ, URZ ;  /* 0x0000003f3f3ff290 */ /* 0x000fe2000fffe03f */
[----:B------:R-:W-:Y:S01]  /*19f60*/  STL.64 [R1+0x420], R12 ;  /* 0x0004200c01007387 */ /* 0x000fe20000100a00 */
[----:B------:R0:W-:Y:S03]  /*19f70*/  STL.64 [R1+0x428], R14 ;  /* 0x0004280e01007387 */ /* 0x0001e60000100a00 */
[----:B0-----:R-:W3:Y:S01]  /*19f80*/  LDL.LU.64 R14, [R1+0x1c58] ;  /* 0x001c5800010e7983 */ /* 0x001ee20000300a00 */
[C---:B--2---:R-:W-:Y:S01]  /*19f90*/  HMMA.16816.F32 R20, R8.reuse, R22, R4 ;  /* 0x000000160814723c */ /* 0x044fe20000001804 */
[----:B------:R-:W-:Y:S02]  /*19fa0*/  STL.64 [R1+0x1bf8], R26 ;  /* 0x001bf81a01007387 */ /* 0x000fe40000100a00 */
[----:B------:R-:W-:Y:S11]  /*19fb0*/  STL.64 [R1+0x1bf0], R24 ;  /* 0x001bf01801007387 */ /* 0x000ff60000100a00 */
[----:B------:R-:W-:Y:S09]  /*19fc0*/  @!UPT UIADD3 URZ, URZ, URZ, URZ ;  /* 0x0000003f3f3ff290 */ /* 0x000ff2000fffe03f */
[----:B------:R-:W-:Y:S01]  /*19fd0*/  STL.64 [R1+0x410], R20 ;  /* 0x0004101401007387 */ /* 0x000fe20000100a00 */
[----:B------:R-:W-:Y:S01]  /*19fe0*/  STL.64 [R1+0x418], R22 ;  /* 0x0004181601007387 */ /* 0x000fe20000100a00 */
[----:B---3--:R-:W-:Y:S11]  /*19ff0*/  HMMA.16816.F32 R16, R8, R14, R16 ;  /* 0x0000000e0810723c */ /* 0x008ff60000001810 */
[----:B------:R-:W-:Y:S11]  /*1a000*/  @!UPT UIADD3 URZ, URZ, URZ, URZ ;  /* 0x0000003f3f3ff290 */ /* 0x000ff6000fffe03f */
[----:B------:R-:W-:Y:S01]  /*1a010*/  @!UPT UIADD3 URZ, URZ, URZ, URZ ;  /* 0x0000003f3f3ff290 */ /* 0x000fe2000fffe03f */
[----:B------:R0:W-:Y:S01]  /*1a020*/  STL.64 [R1+0x3d0], R16 ;  /* 0x0003d01001007387 */ /* 0x0001e20000100a00 */
[----:B------:R1:W-:Y:S03]  /*1a030*/  STL.64 [R1+0x3d8], R18 ;  /* 0x0003d81201007387 */ /* 0x0003e60000100a00 */
[----:B0-----:R-:W2:Y:S01]  /*1a040*/  LDL.LU R16, [R1+0x350] ;  /* 0x0003500001107983 */ /* 0x001ea20000300800 */
[----:B------:R-:W2:Y:S02]  /*1a050*/  LDL.LU R17, [R1+0x354] ;  /* 0x0003540001117983 */ /* 0x000ea40000300800 */
[----:B-1----:R-:W3:Y:S02]  /*1a060*/  LDL.LU R18, [R1+0x358] ;  /* 0x0003580001127983 */ /* 0x002ee40000300800 */
[----:B------:R-:W3:Y:S01]  /*1a070*/  LDL.LU R19, [R1+0x35c] ;  /* 0x00035c0001137983 */ /* 0x000ee20000300800 */
[----:B------:R-:W4:Y:S01]  /*1a080*/  LDL.64 R26, [R1+0x8] ;  /* 0x00000800011a7983 */ /* 0x000f220000100a00 */
[----:B------:R-:W-:-:S02]  /*1a090*/  IMAD.MOV.U32 R4, RZ, RZ, R14 ;  /* 0x000000ffff047224 */ /* 0x000fc400078e000e */
[----:B------:R-:W-:Y:S01]  /*1a0a0*/  IMAD.MOV.U32 R0, RZ, RZ, R15 ;  /* 0x000000ffff007224 */ /* 0x000fe200078e000f */
[----:B----4-:R0:W-:Y:S01]  /*1a0b0*/  STL.64 [R1+0x1c10], R26 ;  /* 0x001c101a01007387 */ /* 0x0101e20000100a00 */
[----:B------:R-:W4:Y:S02]  /*1a0c0*/  LDL.LU R24, [R1+0x390] ;  /* 0x0003900001187983 */ /* 0x000f240000300800 */
[----:B------:R-:W4:Y:S01]  /*1a0d0*/  LDL.LU R25, [R1+0x394] ;  /* 0x0003940001197983 */ /* 0x000f220000300800 */
[----:B0-----:R-:W2:Y:S01]  /*1a0e0*/  LDL.LU R26, [R1+0x398] ;  /* 0x00039800011a7983 */ /* 0x001ea20000300800 */
[----:B------:R-:W2:Y:S02]  /*1a0f0*/  LDL.LU R27, [R1+0x39c] ;  /* 0x00039c00011b7983 */ /* 0x000ea40000300800 */
[----:B------:R-:W2:Y:S02]  /*1a100*/  LDL.LU R12, [R1+0x3b0] ;  /* 0x0003b000010c7983 */ /* 0x000ea40000300800 */
[----:B------:R-:W2:Y:S01]  /*1a110*/  LDL.LU R13, [R1+0x3b4] ;  /* 0x0003b400010d7983 */ /* 0x000ea20000300800 */
[----:B------:R-:W2:Y:S01]  /*1a120*/  LDL.LU R14, [R1+0x3b8] ;  /* 0x0003b800010e7983 */ /* 0x000ea20000300800 */
[----:B------:R-:W2:Y:S02]  /*1a130*/  LDL.LU R15, [R1+0x3bc] ;  /* 0x0003bc00010f7983 */ /* 0x000ea40000300800 */
[----:B------:R-:W-:-:S02]  /*1a140*/  IMAD.MOV.U32 R6, RZ, RZ, R2 ;  /* 0x000000ffff067224 */ /* 0x000fc400078e0002 */
[----:B------:R-:W-:Y:S01]  /*1a150*/  IMAD.MOV.U32 R7, RZ, RZ, R3 ;  /* 0x000000ffff077224 */ /* 0x000fe200078e0003 */
[----:B--2---:R-:W-:Y:S01]  /*1a160*/  STL.64 [R1+0x1c48], R14 ;  /* 0x001c480e01007387 */ /* 0x004fe20000100a00 */
[----:B------:R0:W-:Y:S02]  /*1a170*/  STL.64 [R1+0x1c40], R12 ;  /* 0x001c400c01007387 */ /* 0x0001e40000100a00 */
[----:B------:R-:W2:Y:S02]  /*1a180*/  LDL.LU R2, [R1+0x1c54] ;  /* 0x001c540001027983 */ /* 0x000ea40000300800 */
[----:B------:R-:W2:Y:S01]  /*1a190*/  LDL.LU R3, [R1+0x1c50] ;  /* 0x001c500001037983 */ /* 0x000ea20000300800 */
[----:B0-----:R-:W2:Y:S01]  /*1a1a0*/  LDL.LU R12, [R1+0x3e0] ;  /* 0x0003e000010c7983 */ /* 0x001ea20000300800 */
[----:B------:R-:W2:Y:S02]  /*1a1b0*/  LDL.LU R13, [R1+0x3e4] ;  /* 0x0003e400010d7983 */ /* 0x000ea40000300800 */
[----:B------:R-:W2:Y:S02]  /*1a1c0*/  LDL.LU R14, [R1+0x3e8] ;  /* 0x0003e800010e7983 */ /* 0x000ea40000300800 */
[----:B------:R-:W2:Y:S01]  /*1a1d0*/  LDL.LU R15, [R1+0x3ec] ;  /* 0x0003ec00010f7983 */ /* 0x000ea20000300800 */
[----:B------:R-:W-:Y:S01]  /*1a1e0*/  STL.64 [R1+0x1c20], R26 ;  /* 0x001c201a01007387 */ /* 0x000fe20000100a00 */
[----:B----4-:R0:W-:Y:S03]  /*1a1f0*/  STL.64 [R1+0x1c18], R24 ;  /* 0x001c181801007387 */ /* 0x0101e60000100a00 */
[----:B0-----:R-:W4:Y:S01]  /*1a200*/  LDL.LU R24, [R1+0x3a0] ;  /* 0x0003a00001187983 */ /* 0x001f220000300800 */
[----:B------:R-:W4:Y:S02]  /*1a210*/  LDL.LU R25, [R1+0x3a4] ;  /* 0x0003a40001197983 */ /* 0x000f240000300800 */
[----:B------:R-:W4:Y:S02]  /*1a220*/  LDL.LU R26, [R1+0x3a8] ;  /* 0x0003a800011a7983 */ /* 0x000f240000300800 */
[----:B------:R-:W4:Y:S01]  /*1a230*/  LDL.LU R27, [R1+0x3ac] ;  /* 0x0003ac00011b7983 */ /* 0x000f220000300800 */
[----:B---3--:R-:W-:Y:S01]  /*1a240*/  STL.64 [R1+0x1be8], R18 ;  /* 0x001be81201007387 */ /* 0x008fe20000100a00 */
[----:B------:R0:W-:Y:S03]  /*1a250*/  STL.64 [R1+0x1be0], R16 ;  /* 0x001be01001007387 */ /* 0x0001e60000100a00 */
[----:B0-----:R-:W3:Y:S01]  /*1a260*/  LDL.LU R16, [R1+0x370] ;  /* 0x0003700001107983 */ /* 0x001ee20000300800 */
[----:B------:R-:W3:Y:S02]  /*1a270*/  LDL.LU R17, [R1+0x374] ;  /* 0x0003740001117983 */ /* 0x000ee40000300800 */
[----:B------:R-:W2:Y:S02]  /*1a280*/  LDL.LU R18, [R1+0x378] ;  /* 0x0003780001127983 */ /* 0x000ea40000300800 */
[----:B------:R-:W2:Y:S02]  /*1a290*/  LDL.LU R19, [R1+0x37c] ;  /* 0x00037c0001137983 */ /* 0x000ea40000300800 */
[----:B--2---:R-:W-:Y:S01]  /*1a2a0*/  STL.64 [R1+0x1c08], R18 ;  /* 0x001c081201007387 */ /* 0x004fe20000100a00 */
[----:B---3--:R0:W-:Y:S03]  /*1a2b0*/  STL.64 [R1+0x1c00], R16 ;  /* 0x001c001001007387 */ /* 0x0081e60000100a00 */
[----:B0-----:R-:W2:Y:S01]  /*1a2c0*/  LDL.LU R16, [R1+0x380] ;  /* 0x0003800001107983 */ /* 0x001ea20000300800 */
[----:B------:R-:W2:Y:S02]  /*1a2d0*/  LDL.LU R17, [R1+0x384] ;  /* 0x0003840001117983 */ /* 0x000ea40000300800 */
[----:B------:R-:W2:Y:S02]  /*1a2e0*/  LDL.LU R18, [R1+0x388] ;  /* 0x0003880001127983 */ /* 0x000ea40000300800 */
[----:B------:R-:W2:Y:S01]  /*1a2f0*/  LDL.LU R19, [R1+0x38c] ;  /* 0x00038c0001137983 */ /* 0x000ea20000300800 */
[----:B------:R-:W3:Y:S01]  /*1a300*/  LDL.LU R20, [R1+0x180] ;  /* 0x0001800001147983 */ /* 0x000ee20000300800 */
[----:B------:R-:W3:Y:S02]  /*1a310*/  LDL.LU R21, [R1+0x184] ;  /* 0x0001840001157983 */ /* 0x000ee40000300800 */
[----:B------:R-:W2:Y:S02]  /*1a320*/  LDL.LU R22, [R1+0x188] ;  /* 0x0001880001167983 */ /* 0x000ea40000300800 */
[----:B------:R-:W2:Y:S02]  /*1a330*/  LDL.LU R23, [R1+0x18c] ;  /* 0x00018c0001177983 */ /* 0x000ea40000300800 */
[----:B--2---:R-:W-:Y:S01]  /*1a340*/  STL.64 [R1+0x1b40], R22 ;  /* 0x001b401601007387 */ /* 0x004fe20000100a00 */
[----:B---3--:R0:W-:Y:S03]  /*1a350*/  STL.64 [R1+0x1b38], R20 ;  /* 0x001b381401007387 */ /* 0x0081e60000100a00 */
[----:B0-----:R-:W2:Y:S01]  /*1a360*/  LDL.LU R20, [R1+0x230] ;  /* 0x0002300001147983 */ /* 0x001ea20000300800 */
[----:B------:R-:W2:Y:S02]  /*1a370*/  LDL.LU R21, [R1+0x234] ;  /* 0x0002340001157983 */ /* 0x000ea40000300800 */
[----:B------:R-:W3:Y:S02]  /*1a380*/  LDL.LU R22, [R1+0x238] ;  /* 0x0002380001167983 */ /* 0x000ee40000300800 */
[----:B------:R-:W3:Y:S02]  /*1a390*/  LDL.LU R23, [R1+0x23c] ;  /* 0x00023c0001177983 */ /* 0x000ee40000300800 */
[----:B---3--:R0:W-:Y:S02]  /*1a3a0*/  STL.64 [R1+0x1b50], R22 ;  /* 0x001b501601007387 */ /* 0x0081e40000100a00 */
[----:B0-----:R-:W-:-:S02]  /*1a3b0*/  IMAD.MOV.U32 R22, RZ, RZ, R4 ;  /* 0x000000ffff167224 */ /* 0x001fc400078e0004 */
[C---:B------:R-:W-:Y:S01]  /*1a3c0*/  HMMA.16816.F32 R4, R8.reuse, R6, R12 ;  /* 0x000000060804723c */ /* 0x040fe2000000180c */
[----:B--2---:R-:W-:Y:S01]  /*1a3d0*/  STL.64 [R1+0x1b48], R20 ;  /* 0x001b481401007387 */ /* 0x004fe20000100a00 */
[----:B------:R-:W2:Y:S02]  /*1a3e0*/  LDL.LU.64 R14, [R1+0x1c48] ;  /* 0x001c4800010e7983 */ /* 0x000ea40000300a00 */
[----:B------:R-:W2:Y:S11]  /*1a3f0*/  LDL.LU.64 R12, [R1+0x1c40] ;  /* 0x001c4000010c7983 */ /* 0x000eb60000300a00 */
[----:B------:R-:W-:Y:S08]  /*1a400*/  @!UPT UIADD3 URZ, URZ, URZ, URZ ;  /* 0x0000003f3f3ff290 */ /* 0x000ff0000fffe03f */
[----:B------:R-:W-:Y:S01]  /*1a410*/  STL.64 [R1+0x3c0], R4 ;  /* 0x0003c00401007387 */ /* 0x000fe20000100a00 */
[----:B------:R0:W-:Y:S03]  /*1a420*/  STL.64 [R1+0x3c8], R6 ;  /* 0x0003c80601007387 */ /* 0x0001e60000100a00 */
[----:B0-----:R-:W2:Y:S02]  /*1a430*/  LDL.LU.64 R6, [R1+0x1c38] ;  /* 0x001c380001067983 */ /* 0x001ea40000300a00 */
[----:B--2---:R-:W-:Y:S02]  /*1a440*/  HMMA.16816.F32 R8, R8, R6, R12 ;  /* 0x000000060808723c */ /* 0x004fe4000000180c */
[----:B------:R-:W4:Y:S01]  /*1a450*/  LDL.LU.64 R14, [R1+0x1c30] ;  /* 0x001c3000010e7983 */ /* 0x000f220000300a00 */
[----:B------:R-:W4:Y:S02]  /*1a460*/  LDL.LU.64 R12, [R1+0x1c28] ;  /* 0x001c2800010c7983 */ /* 0x000f240000300a00 */
[----:B------:R0:W-:Y:S02]  /*1a470*/  STL.64 [R1+0x1bd0], R6 ;  /* 0x001bd00601007387 */ /* 0x0001e40000100a00 */
[----:B0-----:R-:W2:Y:S11]  /*1a480*/  LDL.64 R6, [R1+0x18] ;  /* 0x0000180001067983 */ /* 0x001eb60000100a00 */
[----:B------:R-:W-:Y:S05]  /*1a490*/  @!UPT UIADD3 URZ, URZ, URZ, URZ ;  /* 0x0000003f3f3ff290 */ /* 0x000fea000fffe03f */
        /* <DEDUP_REMOVED lines=8> */
[----:B0-----:R-:W2:Y:S01]  /*1a520*/  LDL.LU.64 R26, [R1+0x1c20] ;  /* 0x001c2000011a7983 */ /* 0x001ea20000300a00 */
[----:B------:R-:W2:Y:S02]  /*1a530*/  LDL.LU.64 R24, [R1+0x1c18] ;  /* 0x001c180001187983 */ /* 0x000ea40000300a00 */
[----:B------:R0:W-:Y:S02]  /*1a540*/  STL.64 [R1+0x1bd8], R10 ;  /* 0x001bd80a01007387 */ /* 0x0001e40000100a00 */
[----:B0-----:R-:W3:Y:S01]  /*1a550*/  LDL.64 R10, [R1+0x48] ;  /* 0x00004800010a7983 */ /* 0x001ee20000100a00 */
[C---:B--2---:R-:W-:Y:S11]  /*1a560*/  HMMA.16816.F32 R24, R12.reuse, R6, R24 ;  /* 0x000000060c18723c */ /* 0x044ff60000001818 */
[----:B------:R-:W-:Y:S11]  /*1a570*/  @!UPT UIADD3 URZ, URZ, URZ, URZ ;  /* 0x0000003f3f3ff290 */ /* 0x000ff6000fffe03f */
[----:B------:R-:W-:Y:S01]  /*1a580*/  @!UPT UIADD3 URZ, URZ, URZ, URZ ;  /* 0x0000003f3f3ff290 */ /* 0x000fe2000fffe03f */
[----:B------:R-:W-:Y:S01]  /*1a590*/  STL.64 [R1+0x390], R24 ;  /* 0x0003901801007387 */ /* 0x000fe20000100a00 */
[----:B------:R0:W-:Y:S03]  /*1a5a0*/  STL.64 [R1+0x398], R26 ;  /* 0x0003981a01007387 */ /* 0x0001e60000100a00 */
[----:B0-----:R-:W2:Y:S01]  /*1a5b0*/  LDL.LU.64 R26, [R1+0x1c10] ;  /* 0x001c1000011a7983 */ /* 0x001ea20000300a00 */
[----:B------:R-:W-:Y:S01]  /*1a5c0*/  IMAD.MOV.U32 R23, RZ, RZ, R0 ;  /* 0x000000ffff177224 */ /* 0x000fe200078e0000 */
        /* <DEDUP_REMOVED lines=8> */
[----:B------:R-:W2:Y:S02]  /*1a650*/  LDL.LU.64 R26, [R1+0x1bf8] ;  /* 0x001bf800011a7983 */ /* 0x000ea40000300a00 */
[----:B------:R-:W4:Y:S01]  /*1a660*/  LDL.LU.64 R24, [R1+0x1bf0] ;  /* 0x001bf00001187983 */ /* 0x000f220000300a00 */
[----:B--2---:R-:W-:Y:S11]  /*1a670*/  HMMA.16816.F32 R16, R12, R26, R16 ;  /* 0x0000001a0c10723c */ /* 0x004ff60000001810 */
[----:B------:R-:W-:Y:S11]  /*1a680*/  @!UPT UIADD3 URZ, URZ, URZ, URZ ;  /* 0x0000003f3f3ff290 */ /* 0x000ff6000fffe03f */
[----:B------:R-:W-:Y:S01]  /*1a690*/  @!UPT UIADD3 URZ, URZ, URZ, URZ ;  /* 0x0000003f3f3ff290 */ /* 0x000fe2000fffe03f */
[----:B------:R-:W-:Y:S01]  /*1a6a0*/  STL.64 [R1+0x2d0], R16 ;  /* 0x0002d01001007387 */ /* 0x000fe20000100a00 */
[----:B------:R0:W-:Y:S03]  /*1a6b0*/  STL.64 [R1+0x2d8], R18 ;  /* 0x0002d81201007387 */ /* 0x0001e60000100a00 */
[----:B0-----:R-:W2:Y:S01]  /*1a6c0*/  LDL.LU.64 R18, [R1+0x1be8] ;  /* 0x001be80001127983 */ /* 0x001ea20000300a00 */
[----:B------:R-:W2:Y:S02]  /*1a6d0*/  LDL.LU.64 R16, [R1+0x1be0] ;  /* 0x001be00001107983 */ /* 0x000ea40000300a00 */
[----:B------:R0:W-:Y:S02]  /*1a6e0*/  STL.64 [R1+0x1b88], R26 ;  /* 0x001b881a01007387 */ /* 0x0001e40000100a00 */
[----:B----4-:R1:W-:Y:S02]  /*1a6f0*/  STL.64 [R1+0x1b80], R24 ;  /* 0x001b801801007387 */ /* 0x0103e40000100a00 */
[----:B0-----:R-:W-:-:S02]  /*1a700*/  IMAD.MOV.U32 R26, RZ, RZ, R4 ;  /* 0x000000ffff1a7224 */ /* 0x001fc400078e0004 */
[----:B------:R-:W-:-:S05]  /*1a710*/  IMAD.MOV.U32 R27, RZ, RZ, R0 ;  /* 0x000000ffff1b7224 */ /* 0x000fca00078e0000 */
[----:B------:R0:W-:Y:S01]  /*1a720*/  STL.64 [R1+0x1ba0], R26 ;  /* 0x001ba01a01007387 */ /* 0x0001e20000100a00 */
[----:B-1----:R-:W4:Y:S02]  /*1a730*/  LDL.LU R24, [R1+0x360] ;  /* 0x0003600001187983 */ /* 0x002f240000300800 */
[----:B------:R-:W4:Y:S01]  /*1a740*/  LDL.LU R25, [R1+0x364] ;  /* 0x0003640001197983 */ /* 0x000f220000300800 */
[----:B0-----:R-:W4:Y:S01]  /*1a750*/  LDL.LU R26, [R1+0x368] ;  /* 0x00036800011a7983 */ /* 0x001f220000300800 */
[----:B------:R-:W4:Y:S02]  /*1a760*/  LDL.LU R27, [R1+0x36c] ;  /* 0x00036c00011b7983 */ /* 0x000f240000300800 */
[----:B------:R-:W-:Y:S02]  /*1a770*/  IMAD.MOV.U32 R20, RZ, RZ, R6 ;  /* 0x000000ffff147224 */ /* 0x000fe400078e0006 */
[----:B------:R-:W-:Y:S02]  /*1a780*/  IMAD.MOV.U32 R5, RZ, RZ, R7 ;  /* 0x000000ffff057224 */ /* 0x000fe400078e0007 */
[----:B---3--:R-:W-:-:S02]  /*1a790*/  IMAD.MOV.U32 R4, RZ, RZ, R10 ;  /* 0x000000ffff047224 */ /* 0x008fc400078e000a */
[----:B------:R-:W-:Y:S01]  /*1a7a0*/  IMAD.MOV.U32 R0, RZ, RZ, R11 ;  /* 0x000000ffff007224 */ /* 0x000fe200078e000b */
[C---:B--2---:R-:W-:Y:S08]  /*1a7b0*/  HMMA.16816.F32 R16, R12.reuse, R22, R16 ;  /* 0x000000160c10723c */ /* 0x044ff00000001810 */
[----:B----4-:R-:W-:Y:S11]  /*1a7c0*/  HMMA.16816.F32 R24, R12, R10, R24 ;  /* 0x0000000a0c18723c */ /* 0x010ff60000001818 */
[----:B------:R-:W-:Y:S11]  /*1a7d0*/  @!UPT UIADD3 URZ, URZ, URZ, URZ ;  /* 0x0000003f3f3ff290 */ /* 0x000ff6000fffe03f */
[----:B------:R-:W-:Y:S01]  /*1a7e0*/  @!UPT UIADD3 URZ, URZ, URZ, URZ ;  /* 0x0000003f3f3ff290 */ /* 0x000fe2000fffe03f */
[----:B------:R-:W-:Y:S01]  /*1a7f0*/  STL.64 [R1+0x2c0], R24 ;  /* 0x0002c01801007387 */ /* 0x000fe20000100a00 */
[----:B------:R0:W-:Y:S02]  /*1a800*/  STL.64 [R1+0x2c8], R26 ;  /* 0x0002c81a01007387 */ /* 0x0001e40000100a00 */
[----:B------:R-:W2:Y:S02]  /*1a810*/  LDL.LU R8, [R1+0x340] ;  /* 0x0003400001087983 */ /* 0x000ea40000300800 */
[----:B------:R1:W-:Y:S01]  /*1a820*/  STL.64 [R1+0x2b0], R16 ;  /* 0x0002b01001007387 */ /* 0x0003e20000100a00 */
[----:B------:R3:W-:Y:S01]  /*1a830*/  STL.64 [R1+0x2b8], R18 ;  /* 0x0002b81201007387 */ /* 0x0007e20000100a00 */
[----:B------:R-:W2:Y:S02]  /*1a840*/  LDL.LU R9, [R1+0x344] ;  /* 0x0003440001097983 */ /* 0x000ea40000300800 */
[----:B------:R-:W2:Y:S02]  /*1a850*/  LDL.LU R10, [R1+0x348] ;  /* 0x00034800010a7983 */ /* 0x000ea40000300800 */
[----:B------:R-:W2:Y:S01]  /*1a860*/  LDL.LU R11, [R1+0x34c] ;  /* 0x00034c00010b7983 */ /* 0x000ea20000300800 */
[----:B------:R-:W2:Y:S01]  /*1a870*/  LDL.LU.64 R6, [R1+0x78] ;  /* 0x0000780001067983 */ /* 0x000ea20000300a00 */
[----:B0-----:R-:W-:-:S02]  /*1a880*/  IMAD.MOV.U32 R26, RZ, RZ, R20 ;  /* 0x000000ffff1a7224 */ /* 0x001fc400078e0014 */
[----:B------:R-:W-:Y:S01]  /*1a890*/  IMAD.MOV.U32 R27, RZ, RZ, R5 ;  /* 0x000000ffff1b7224 */ /* 0x000fe200078e0005 */
[----:B-1----:R-:W4:Y:S01]  /*1a8a0*/  LDL.LU R16, [R1+0x2a0] ;  /* 0x0002a00001107983 */ /* 0x002f220000300800 */
[----:B------:R-:W4:Y:S02]  /*1a8b0*/  LDL.LU R17, [R1+0x2a4] ;  /* 0x0002a40001117983 */ /* 0x000f240000300800 */
[----:B---3--:R-:W4:Y:S02]  /*1a8c0*/  LDL.LU R18, [R1+0x2a8] ;  /* 0x0002a80001127983 */ /* 0x008f240000300800 */
[----:B------:R-:W4:Y:S01]  /*1a8d0*/  LDL.LU R19, [R1+0x2ac] ;  /* 0x0002ac0001137983 */ /* 0x000f220000300800 */
[----:B------:R0:W-:Y:S01]  /*1a8e0*/  STL.64 [R1+0x1bb8], R26 ;  /* 0x001bb81a01007387 */ /* 0x0001e20000100a00 */
[----:B------:R1:W-:Y:S02]  /*1a8f0*/  STL.64 [R1+0x1b60], R22 ;  /* 0x001b601601007387 */ /* 0x0003e40000100a00 */
[----:B------:R-:W3:Y:S02]  /*1a900*/  LDL.LU R24, [R1+0x290] ;  /* 0x0002900001187983 */ /* 0x000ee40000300800 */
[----:B------:R-:W3:Y:S01]  /*1a910*/  LDL.LU R25, [R1+0x294] ;  /* 0x0002940001197983 */ /* 0x000ee20000300800 */
[----:B0-----:R-:W3:Y:S01]  /*1a920*/  LDL.LU R26, [R1+0x298] ;  /* 0x00029800011a7983 */ /* 0x001ee20000300800 */
[----:B-1----:R-:W-:-:S02]  /*1a930*/  IMAD.MOV.U32 R22, RZ, RZ, R4 ;  /* 0x000000ffff167224 */ /* 0x002fc400078e0004 */
[----:B------:R-:W-:Y:S02]  /*1a940*/  IMAD.MOV.U32 R23, RZ, RZ, R0 ;  /* 0x000000ffff177224 */ /* 0x000fe400078e0000 */
[----:B------:R-:W3:Y:S03]  /*1a950*/  LDL.LU R27, [R1+0x29c] ;  /* 0x00029c00011b7983 */ /* 0x000ee60000300800 */
[----:B------:R0:W-:Y:S01]  /*1a960*/  STL.64 [R1+0x1b78], R22 ;  /* 0x001b781601007387 */ /* 0x0001e20000100a00 */
[----:B------:R-:W2:Y:S02]  /*1a970*/  LDL.LU R20, [R1+0x260] ;  /* 0x0002600001147983 */ /* 0x000ea40000300800 */
[----:B------:R-:W2:Y:S01]  /*1a980*/  LDL.LU R21, [R1+0x264] ;  /* 0x0002640001157983 */ /* 0x000ea20000300800 */
[----:B0-----:R-:W2:Y:S01]  /*1a990*/  LDL.LU R22, [R1+0x268] ;  /* 0x0002680001167983 */ /* 0x001ea20000300800 */
[----:B------:R-:W2:Y:S03]  /*1a9a0*/  LDL.LU R23, [R1+0x26c] ;  /* 0x00026c0001177983 */ /* 0x000ea60000300800 */
[----:B--2---:R-:W-:Y:S01]  /*1a9b0*/  STL.64 [R1+0x1b98], R22 ;  /* 0x001b981601007387 */ /* 0x004fe20000100a00 */
[----:B------:R0:W-:Y:S03]  /*1a9c0*/  STL.64 [R1+0x1b90], R20 ;  /* 0x001b901401007387 */ /* 0x0001e60000100a00 */
[----:B0-----:R-:W2:Y:S01]  /*1a9d0*/  LDL.LU R20, [R1+0x270] ;  /* 0x0002700001147983 */ /* 0x001ea20000300800 */
[----:B------:R-:W2:Y:S02]  /*1a9e0*/  LDL.LU R21, [R1+0x274] ;  /* 0x0002740001157983 */ /* 0x000ea40000300800 */
[----:B------:R-:W2:Y:S02]  /*1a9f0*/  LDL.LU R22, [R1+0x278] ;  /* 0x0002780001167983 */ /* 0x000ea40000300800 */
[----:B------:R-:W2:Y:S01]  /*1aa00*/  LDL.LU R23, [R1+0x27c] ;  /* 0x00027c0001177983 */ /* 0x000ea20000300800 */
[C---:B------:R-:W-:Y:S01]  /*1aa10*/  HMMA.16816.F32 R8, R12.reuse, R6, R8 ;  /* 0x000000060c08723c */ /* 0x040fe20000001808 */
[----:B------:R-:W-:Y:S01]  /*1aa20*/  IMAD.MOV.U32 R0, RZ, RZ, R7 ;  /* 0x000000ffff007224 */ /* 0x000fe200078e0007 */
[----:B--2---:R-:W-:Y:S01]  /*1aa30*/  STL.64 [R1+0x1bb0], R22 ;  /* 0x001bb01601007387 */ /* 0x004fe20000100a00 */
[----:B------:R0:W-:Y:S03]  /*1aa40*/  STL.64 [R1+0x1ba8], R20 ;  /* 0x001ba81401007387 */ /* 0x0001e60000100a00 */
[----:B0-----:R-:W2:Y:S01]  /*1aa50*/  LDL.LU R20, [R1+0x280] ;  /* 0x0002800001147983 */ /* 0x001ea20000300800 */
[----:B------:R-:W2:Y:S02]  /*1aa60*/  LDL.LU R21, [R1+0x284] ;  /* 0x0002840001157983 */ /* 0x000ea40000300800 */
[----:B------:R-:W2:Y:S02]  /*1aa70*/  LDL.LU R22, [R1+0x288] ;  /* 0x0002880001167983 */ /* 0x000ea40000300800 */
[----:B------:R-:W2:Y:S11]  /*1aa80*/  LDL.LU R23, [R1+0x28c] ;  /* 0x00028c0001177983 */ /* 0x000eb60000300800 */
[----:B------:R-:W-:Y:S01]  /*1aa90*/  @!UPT UIADD3 URZ, URZ, URZ, URZ ;  /* 0x0000003f3f3ff290 */ /* 0x000fe2000fffe03f */
[----:B------:R0:W-:Y:S01]  /*1aaa0*/  STL.64 [R1+0x1c0], R8 ;  /* 0x0001c00801007387 */ /* 0x0001e20000100a00 */
[----:B------:R1:W-:Y:S02]  /*1aab0*/  STL.64 [R1+0x1c8], R10 ;  /* 0x0001c80a01007387 */ /* 0x0003e40000100a00 */
[----:B0-----:R-:W-:Y:S01]  /*1aac0*/  IMAD.MOV.U32 R8, RZ, RZ, R6 ;  /* 0x000000ffff087224 */ /* 0x001fe200078e0006 */
[----:B-1----:R-:W3:Y:S01]  /*1aad0*/  LDL.LU.64 R10, [R1+0x1bd8] ;  /* 0x001bd800010a7983 */ /* 0x002ee20000300a00 */
[----:B------:R-:W4:Y:S02]  /*1aae0*/  LDL.LU.64 R6, [R1+0x1bd0] ;  /* 0x001bd00001067983 */ /* 0x000f240000300a00 */
[----:B----4-:R-:W-:Y:S01]  /*1aaf0*/  HMMA.16816.F32 R12, R12, R6, R16 ;  /* 0x000000060c0c723c */ /* 0x010fe20000001810 */
[----:B------:R-:W3:Y:S01]  /*1ab00*/  LDL.LU.64 R18, [R1+0x1bc8] ;  /* 0x001bc80001127983 */ /* 0x000ee20000300a00 */
[----:B------:R-:W3:Y:S02]  /*1ab10*/  LDL.LU.64 R16, [R1+0x1bc0] ;  /* 0x001bc00001107983 */ /* 0x000ee40000300a00 */
[----:B------:R0:W-:Y:S02]  /*1ab20*/  STL.64 [R1+0x1b58], R6 ;  /* 0x001b580601007387 */ /* 0x0001e40000100a00 */
[----:B------:R-:W4:Y:S11]  /*1ab30*/  LDL.LU R4, [R1+0x240] ;  /* 0x0002400001047983 */ /* 0x000f360000300800 */
[----:B------:R-:W-:Y:S06]  /*1ab40*/  @!UPT UIADD3 URZ, URZ, URZ, URZ ;  /* 0x0000003f3f3ff290 */ /* 0x000fec000fffe03f */
[----:B------:R-:W-:Y:S01]  /*1ab50*/  STL.64 [R1+0x1a0], R12 ;  /* 0x0001a00c01007387 */ /* 0x000fe20000100a00 */
[----:B------:R-:W-:Y:S02]  /*1ab60*/  STL.64 [R1+0x1a8], R14 ;  /* 0x0001a80e01007387 */ /* 0x000fe40000100a00 */
[----:B------:R-:W4:Y:S02]  /*1ab70*/  LDL.LU R5, [R1+0x244] ;  /* 0x0002440001057983 */ /* 0x000f240000300800 */
[----:B0-----:R-:W2:Y:S01]  /*1ab80*/  LDL.LU R6, [R1+0x248] ;  /* 0x0002480001067983 */ /* 0x001ea20000300800 */
[----:B------:R-:W2:Y:S01]  /*1ab90*/  LDL.LU R7, [R1+0x24c] ;  /* 0x00024c0001077983 */ /* 0x000ea20000300800 */
[C---:B---3--:R-:W-:Y:S03]  /*1aba0*/  HMMA.16816.F32 R24, R16.reuse, R10, R24 ;  /* 0x0000000a1018723c */ /* 0x048fe60000001818 */
[----:B--2---:R-:W-:Y:S01]  /*1abb0*/  STL.64 [R1+0x1b70], R6 ;  /* 0x001b700601007387 */ /* 0x004fe20000100a00 */
[----:B----4-:R0:W-:Y:S03]  /*1abc0*/  STL.64 [R1+0x1b68], R4 ;  /* 0x001b680401007387 */ /* 0x0101e60000100a00 */
[----:B0-----:R-:W2:Y:S01]  /*1abd0*/  LDL.LU R4, [R1+0x250] ;  /* 0x0002500001047983 */ /* 0x001ea20000300800 */
[----:B------:R-:W2:Y:S02]  /*1abe0*/  LDL.LU R5, [R1+0x254] ;  /* 0x0002540001057983 */ /* 0x000ea40000300800 */
[----:B------:R-:W2:Y:S02]  /*1abf0*/  LDL.LU R6, [R1+0x258] ;  /* 0x0002580001067983 */ /* 0x000ea40000300800 */
[----:B------:R-:W2:Y:S11]  /*1ac00*/  LDL.LU R7, [R1+0x25c] ;  /* 0x00025c0001077983 */ /* 0x000eb60000300800 */
        /* <DEDUP_REMOVED lines=16> */
[----:B0-----:R-:W3:Y:S01]  /*1ad10*/  LDL.LU.64 R26, [R1+0x1b88] ;  /* 0x001b8800011a7983 */ /* 0x001ee20000300a00 */
[----:B------:R-:W4:Y:S01]  /*1ad20*/  LDL.LU.64 R24, [R1+0x1b80] ;  /* 0x001b800001187983 */ /* 0x000f220000300a00 */
[C---:B---3--:R-:W-:Y:S11]  /*1ad30*/  HMMA.16816.F32 R20, R16.reuse, R26, R20 ;  /* 0x0000001a1014723c */ /* 0x048ff60000001814 */
[----:B------:R-:W-:Y:S11]  /*1ad40*/  @!UPT UIADD3 URZ, URZ, URZ, URZ ;  /* 0x0000003f3f3ff290 */ /* 0x000ff6000fffe03f */
[----:B------:R-:W-:Y:S01]  /*1ad50*/  @!UPT UIADD3 URZ, URZ, URZ, URZ ;  /* 0x0000003f3f3ff290 */ /* 0x000fe2000fffe03f */
[----:B------:R-:W-:Y:S01]  /*1ad60*/  STL.64 [R1+0xd0], R20 ;  /* 0x0000d01401007387 */ /* 0x000fe20000100a00 */
[----:B------:R0:W-:Y:S03]  /*1ad70*/  STL.64 [R1+0xd8], R22 ;  /* 0x0000d81601007387 */ /* 0x0001e60000100a00 */
[----:B0-----:R-:W2:Y:S01]  /*1ad80*/  LDL.LU.64 R22, [R1+0x1b78] ;  /* 0x001b780001167983 */ /* 0x001ea20000300a00 */
[----:B------:R0:W-:Y:S02]  /*1ad90*/  STL.64 [R1+0x1b00], R26 ;  /* 0x001b001a01007387 */ /* 0x0001e40000100a00 */
[----:B----4-:R-:W-:Y:S01]  /*1ada0*/  STL.64 [R1+0x1af8], R24 ;  /* 0x001af81801007387 */ /* 0x010fe20000100a00 */
[----:B0-----:R-:W3:Y:S04]  /*1adb0*/  LDL.LU.64 R26, [R1+0x8] ;  /* 0x00000800011a7983 */ /* 0x001ee80000300a00 */
[----:B---3--:R0:W-:Y:S04]  /*1adc0*/  STL.64 [R1+0x1b18], R26 ;  /* 0x001b181a01007387 */ /* 0x0081e80000100a00 */
[----:B0-----:R-:W3:Y:S01]  /*1add0*/  LDL.LU.64 R26, [R1+0x18] ;  /* 0x00001800011a7983 */ /* 0x001ee20000300a00 */
[C---:B--2---:R-:W-:Y:S03]  /*1ade0*/  HMMA.16816.F32 R20, R16.reuse, R22, R4 ;  /* 0x000000161014723c */ /* 0x044fe60000001804 */
[----:B---3--:R0:W-:Y:S01]  /*1adf0*/  STL.64 [R1+0x1b20], R26 ;  /* 0x001b201a01007387 */ /* 0x0081e20000100a00 */
[----:B------:R-:W2:Y:S02]  /*1ae00*/  LDL.LU R24, [R1+0x170] ;  /* 0x0001700001187983 */ /* 0x000ea40000300800 */
[----:B------:R-:W2:Y:S01]  /*1ae10*/  LDL.LU R25, [R1+0x174] ;  /* 0x0001740001197983 */ /* 0x000ea20000300800 */
[----:B0-----:R-:W2:Y:S01]  /*1ae20*/  LDL.LU R26, [R1+0x178] ;  /* 0x00017800011a7983 */ /* 0x001ea20000300800 */
[----:B------:R-:W2:Y:S02]  /*1ae30*/  LDL.LU R27, [R1+0x17c] ;  /* 0x00017c00011b7983 */ /* 0x000ea40000300800 */
[----:B------:R-:W3:Y:S02]  /*1ae40*/  LDL.LU.64 R6, [R1+0x1b70] ;  /* 0x001b700001067983 */ /* 0x000ee40000300a00 */
[----:B------:R-:W3:Y:S11]  /*1ae50*/  LDL.LU.64 R4, [R1+0x1b68] ;  /* 0x001b680001047983 */ /* 0x000ef60000300a00 */
[----:B------:R-:W-:Y:S01]  /*1ae60*/  STL.64 [R1+0x1b0], R20 ;  /* 0x0001b01401007387 */ /* 0x000fe20000100a00 */
[----:B------:R0:W-:Y:S03]  /*1ae70*/  STL.64 [R1+0x1b8], R22 ;  /* 0x0001b81601007387 */ /* 0x0001e60000100a00 */
[----:B0-----:R-:W3:Y:S02]  /*1ae80*/  LDL.LU.64 R22, [R1+0x1b60] ;  /* 0x001b600001167983 */ /* 0x001ee40000300a00 */
[----:B---3--:R-:W-:Y:S02]  /*1ae90*/  HMMA.16816.F32 R20, R16, R22, R4 ;  /* 0x000000161014723c */ /* 0x008fe40000001804 */
[----:B------:R-:W3:Y:S11]  /*1aea0*/  LDL.LU.64 R6, [R1+0x1b58] ;  /* 0x001b580001067983 */ /* 0x000ef60000300a00 */
[----:B------:R-:W-:Y:S10]  /*1aeb0*/  @!UPT UIADD3 URZ, URZ, URZ, URZ ;  /* 0x0000003f3f3ff290 */ /* 0x000ff4000fffe03f */
[----:B------:R-:W-:Y:S01]  /*1aec0*/  STL.64 [R1+0x260], R20 ;  /* 0x0002601401007387 */ /* 0x000fe20000100a00 */
[----:B------:R0:W-:Y:S03]  /*1aed0*/  STL.64 [R1+0x268], R22 ;  /* 0x0002681601007387 */ /* 0x0001e60000100a00 */
[----:B0-----:R-:W4:Y:S01]  /*1aee0*/  LDL.LU.64 R22, [R1+0x1b50] ;  /* 0x001b500001167983 */ /* 0x001f220000300a00 */
[----:B------:R-:W4:Y:S02]  /*1aef0*/  LDL.LU.64 R20, [R1+0x1b48] ;  /* 0x001b480001147983 */ /* 0x000f240000300a00 */
[----:B------:R-:W-:Y:S02]  /*1af00*/  IMAD.MOV.U32 R14, RZ, RZ, R8 ;  /* 0x000000ffff0e7224 */ /* 0x000fe400078e0008 */
[----:B------:R-:W-:-:S07]  /*1af10*/  IMAD.MOV.U32 R15, RZ, RZ, R0 ;  /* 0x000000ffff0f7224 */ /* 0x000fce00078e0000 */
[C---:B----4-:R-:W-:Y:S11]  /*1af20*/  HMMA.16816.F32 R20, R16.reuse, R14, R20 ;  /* 0x0000000e1014723c */ /* 0x050ff60000001814 */
[----:B------:R-:W-:Y:S11]  /*1af30*/  @!UPT UIADD3 URZ, URZ, URZ, URZ ;  /* 0x0000003f3f3ff290 */ /* 0x000ff6000fffe03f */
[----:B------:R-:W-:Y:S01]  /*1af40*/  @!UPT UIADD3 URZ, URZ, URZ, URZ ;  /* 0x0000003f3f3ff290 */ /* 0x000fe2000fffe03f */
[----:B------:R-:W-:Y:S01]  /*1af50*/  STL.64 [R1+0x4e0], R20 ;  /* 0x0004e01401007387 */ /* 0x000fe20000100a00 */
[----:B------:R0:W-:Y:S03]  /*1af60*/  STL.64 [R1+0x4e8], R22 ;  /* 0x0004e81601007387 */ /* 0x0001e60000100a00 */
[----:B0-----:R-:W3:Y:S01]  /*1af70*/  LDL.LU.64 R22, [R1+0x1b40] ;  /* 0x001b400001167983 */ /* 0x001ee20000300a00 */
[----:B------:R-:W3:Y:S02]  /*1af80*/  LDL.LU.64 R20, [R1+0x1b38] ;  /* 0x001b380001147983 */ /* 0x000ee40000300a00 */
[----:B---3--:R-:W-:Y:S01]  /*1af90*/  HMMA.16816.F32 R16, R16, R6, R20 ;  /* 0x000000061010723c */ /* 0x008fe20000001814 */
[----:B------:R-:W2:Y:S01]  /*1afa0*/  LDL.LU.64 R22, [R1+0x1b30] ;  /* 0x001b300001167983 */ /* 0x000ea20000300a00 */
[----:B------:R-:W2:Y:S11]  /*1afb0*/  LDL.LU.64 R20, [R1+0x1b28] ;  /* 0x001b280001147983 */ /* 0x000eb60000300a00 */
[----:B------:R-:W-:Y:S10]  /*1afc0*/  @!UPT UIADD3 URZ, URZ, URZ, URZ ;  /* 0x0000003f3f3ff290 */ /* 0x000ff4000fffe03f */
[----:B------:R-:W-:Y:S01]  /*1afd0*/  STL.64 [R1+0x180], R16 ;  /* 0x0001801001007387 */ /* 0x000fe20000100a00 */
[----:B------:R0:W-:Y:S03]  /*1afe0*/  STL.64 [R1+0x188], R18 ;  /* 0x0001881201007387 */ /* 0x0001e60000100a00 */
[----:B0-----:R-:W3:Y:S04]  /*1aff0*/  LDL.LU.64 R18, [R1+0x38] ;  /* 0x0000380001127983 */ /* 0x001ee80000300a00 */
[----:B---3--:R0:W-:Y:S01]  /*1b000*/  STL.64 [R1+0x1ad0], R18 ;  /* 0x001ad01201007387 */ /* 0x0081e20000100a00 */
[----:B------:R-:W3:Y:S02]  /*1b010*/  LDL.LU R16, [R1+0x130] ;  /* 0x0001300001107983 */ /* 0x000ee40000300800 */
[----:B------:R-:W3:Y:S01]  /*1b020*/  LDL.LU R17, [R1+0x134] ;  /* 0x0001340001117983 */ /* 0x000ee20000300800 */
[----:B0-----:R-:W4:Y:S01]  /*1b030*/  LDL.LU R18, [R1+0x138] ;  /* 0x0001380001127983 */ /* 0x001f220000300800 */
[----:B------:R-:W4:Y:S01]  /*1b040*/  LDL.LU R19, [R1+0x13c] ;  /* 0x00013c0001137983 */ /* 0x000f220000300800 */
[----:B--2---:R-:W-:Y:S02]  /*1b050*/  HMMA.16816.F32 R24, R20, R10, R24 ;  /* 0x0000000a1418723c */ /* 0x004fe40000001818 */
[----:B----4-:R-:W-:Y:S01]  /*1b060*/  STL.64 [R1+0x1af0], R18 ;  /* 0x001af01201007387 */ /* 0x010fe20000100a00 */
[----:B---3--:R0:W-:Y:S03]  /*1b070*/  STL.64 [R1+0x1ae8], R16 ;  /* 0x001ae81001007387 */ /* 0x0081e60000100a00 */
[----:B0-----:R-:W2:Y:S01]  /*1b080*/  LDL.LU R16, [R1+0x140] ;  /* 0x0001400001107983 */ /* 0x001ea20000300800 */
[----:B------:R-:W2:Y:S02]  /*1b090*/  LDL.LU R17, [R1+0x144] ;  /* 0x0001440001117983 */ /* 0x000ea40000300800 */
[----:B------:R-:W3:Y:S02]  /*1b0a0*/  LDL.LU R18, [R1+0x148] ;  /* 0x0001480001127983 */ /* 0x000ee40000300800 */
[----:B------:R-:W3:Y:S02]  /*1b0b0*/  LDL.LU R19, [R1+0x14c] ;  /* 0x00014c0001137983 */ /* 0x000ee40000300800 */
[----:B---3--:R-:W-:Y:S01]  /*1b0c0*/  STL.64 [R1+0x1b10], R18 ;  /* 0x001b101201007387 */ /* 0x008fe20000100a00 */
[----:B--2---:R0:W-:Y:S03]  /*1b0d0*/  STL.64 [R1+0x1b08], R16 ;  /* 0x001b081001007387 */ /* 0x0041e60000100a00 */
[----:B0-----:R-:W2:Y:S01]  /*1b0e0*/  LDL.LU R16, [R1+0x150] ;  /* 0x0001500001107983 */ /* 0x001ea20000300800 */
[----:B------:R-:W2:Y:S02]  /*1b0f0*/  LDL.LU R17, [R1+0x154] ;  /* 0x0001540001117983 */ /* 0x000ea40000300800 */
[----:B------:R-:W2:Y:S02]  /*1b100*/  LDL.LU R18, [R1+0x158] ;  /* 0x0001580001127983 */ /* 0x000ea40000300800 */
[----:B------:R-:W2:Y:S01]  /*1b110*/  LDL.LU R19, [R1+0x15c] ;  /* 0x00015c0001137983 */ /* 0x000ea20000300800 */
[----:B------:R0:W-:Y:S01]  /*1b120*/  STL.64 [R1+0x1ac8], R6 ;  /* 0x001ac80601007387 */ /* 0x0001e20000100a00 */
[----:B------:R-:W3:Y:S02]  /*1b130*/  LDL.LU R4, [R1+0x160] ;  /* 0x0001600001047983 */ /* 0x000ee40000300800 */
[----:B------:R-:W3:Y:S01]  /*1b140*/  LDL.LU R5, [R1+0x164] ;  /* 0x0001640001057983 */ /* 0x000ee20000300800 */
[----:B0-----:R-:W3:Y:S01]  /*1b150*/  LDL.LU R6, [R1+0x168] ;  /* 0x0001680001067983 */ /* 0x001ee20000300800 */
[----:B------:R-:W3:Y:S02]  /*1b160*/  LDL.LU R7, [R1+0x16c] ;  /* 0x00016c0001077983 */ /* 0x000ee40000300800 */
[----:B------:R-:W-:Y:S02]  /*1b170*/  STL.64 [R1+0x590], R24 ;  /* 0x0005901801007387 */ /* 0x000fe40000100a00 */
[----:B------:R0:W-:Y:S02]  /*1b180*/  STL.64 [R1+0x598], R26 ;  /* 0x0005981a01007387 */ /* 0x0001e40000100a00 */
[----:B0-----:R-:W3:Y:S01]  /*1b190*/  LDL.LU.64 R26, [R1+0x1b20] ;  /* 0x001b2000011a7983 */ /* 0x001ee20000300a00 */
[----:B------:R-:W-:-:S02]  /*1b1a0*/  IMAD.MOV.U32 R12, RZ, RZ, R10 ;  /* 0x000000ffff0c7224 */ /* 0x000fc400078e000a */
[----:B------:R0:W-:Y:S03]  /*1b1b0*/  STL.64 [R1+0x1ae0], R14 ;  /* 0x001ae00e01007387 */ /* 0x0001e60000100a00 */
[----:B------:R-:W-:Y:S04]  /*1b1c0*/  STL [R1+0x1ad8], R12 ;  /* 0x001ad80c01007387 */ /* 0x000fe80000100800 */
[----:B0-----:R-:W4:Y:S01]  /*1b1d0*/  LDL.LU.64 R14, [R1+0x48] ;  /* 0x00004800010e7983 */ /* 0x001f220000300a00 */
[C---:B---3--:R-:W-:Y:S11]  /*1b1e0*/  HMMA.16816.F32 R4, R20.reuse, R26, R4 ;  /* 0x0000001a1404723c */ /* 0x048ff60000001804 */
[----:B------:R-:W-:Y:S11]  /*1b1f0*/  @!UPT UIADD3 URZ, URZ, URZ, URZ ;  /* 0x0000003f3f3ff290 */ /* 0x000ff6000fffe03f */
[----:B------:R-:W-:Y:S01]  /*1b200*/  @!UPT UIADD3 URZ, URZ, URZ, URZ ;  /* 0x0000003f3f3ff290 */ /* 0x000fe2000fffe03f */
[----:B------:R0:W-:Y:S01]  /*1b210*/  STL.64 [R1+0x580], R4 ;  /* 0x0005800401007387 */ /* 0x0001e20000100a00 */
[----:B------:R-:W-:Y:S02]  /*1b220*/  STL.64 [R1+0x588], R6 ;  /* 0x0005880601007387 */ /* 0x000fe40000100a00 */
[----:B0-----:R-:W-:Y:S02]  /*1b230*/  IMAD.MOV.U32 R5, RZ, RZ, R26 ;  /* 0x000000ffff057224 */ /* 0x001fe400078e001a */
[----:B------:R-:W-:Y:S02]  /*1b240*/  IMAD.MOV.U32 R4, RZ, RZ, R27 ;  /* 0x000000ffff047224 */ /* 0x000fe400078e001b */
[----:B------:R-:W2:Y:S02]  /*1b250*/  LDL.LU.64 R26, [R1+0x1b18] ;  /* 0x001b1800011a7983 */ /* 0x000ea40000300a00 */
        /* <DEDUP_REMOVED lines=9> */
[----:B------:R-:W3:Y:S01]  /*1b2f0*/  LDL.LU.64 R24, [R1+0x1af8] ;  /* 0x001af80001187983 */ /* 0x000ee20000300a00 */
[----:B--2---:R-:W-:Y:S11]  /*1b300*/  HMMA.16816.F32 R16, R20, R26, R16 ;  /* 0x0000001a1410723c */ /* 0x004ff60000001810 */
[----:B------:R-:W-:Y:S11]  /*1b310*/  @!UPT UIADD3 URZ, URZ, URZ, URZ ;  /* 0x0000003f3f3ff290 */ /* 0x000ff6000fffe03f */
[----:B------:R-:W-:Y:S01]  /*1b320*/  @!UPT UIADD3 URZ, URZ, URZ, URZ ;  /* 0x0000003f3f3ff290 */ /* 0x000fe2000fffe03f */
[----:B------:R-:W-:Y:S01]  /*1b330*/  STL.64 [R1+0x560], R16 ;  /* 0x0005601001007387 */ /* 0x000fe20000100a00 */
[----:B------:R0:W-:Y:S03]  /*1b340*/  STL.64 [R1+0x568], R18 ;  /* 0x0005681201007387 */ /* 0x0001e60000100a00 */
[----:B0-----:R-:W2:Y:S01]  /*1b350*/  LDL.LU.64 R18, [R1+0x1af0] ;  /* 0x001af00001127983 */ /* 0x001ea20000300a00 */
[----:B------:R-:W2:Y:S02]  /*1b360*/  LDL.LU.64 R16, [R1+0x1ae8] ;  /* 0x001ae80001107983 */ /* 0x000ea40000300a00 */
[----:B------:R-:W-:Y:S02]  /*1b370*/  STL.64 [R1+0x1a60], R26 ;  /* 0x001a601a01007387 */ /* 0x000fe40000100a00 */
[----:B---3--:R0:W-:Y:S02]  /*1b380*/  STL.64 [R1+0x1a58], R24 ;  /* 0x001a581801007387 */ /* 0x0081e40000100a00 */
[----:B----4-:R-:W-:-:S02]  /*1b390*/  IMAD.MOV.U32 R9, RZ, RZ, R14 ;  /* 0x000000ffff097224 */ /* 0x010fc400078e000e */
[----:B------:R-:W-:Y:S01]  /*1b3a0*/  IMAD.MOV.U32 R8, RZ, RZ, R15 ;  /* 0x000000ffff087224 */ /* 0x000fe200078e000f */
[----:B0-----:R-:W3:Y:S01]  /*1b3b0*/  LDL.LU R24, [R1+0x120] ;  /* 0x0001200001187983 */ /* 0x001ee20000300800 */
[----:B------:R-:W3:Y:S02]  /*1b3c0*/  LDL.LU R25, [R1+0x124] ;  /* 0x0001240001197983 */ /* 0x000ee40000300800 */
[----:B------:R-:W-:Y:S02]  /*1b3d0*/  IMAD.MOV.U32 R26, RZ, RZ, R3 ;  /* 0x000000ffff1a7224 */ /* 0x000fe400078e0003 */
[----:B------:R-:W-:Y:S01]  /*1b3e0*/  IMAD.MOV.U32 R27, RZ, RZ, R2 ;  /* 0x000000ffff1b7224 */ /* 0x000fe200078e0002 */
[C---:B--2---:R-:W-:Y:S01]  /*1b3f0*/  HMMA.16816.F32 R16, R20.reuse, R14, R16 ;  /* 0x0000000e1410723c */ /* 0x044fe20000001810 */
[----:B------:R-:W2:Y:S01]  /*1b400*/  LDL.LU.64 R14, [R1+0x1ae0] ;  /* 0x001ae000010e7983 */ /* 0x000ea20000300a00 */
[----:B------:R-:W4:Y:S11]  /*1b410*/  LDL.LU R12, [R1+0x1ad8] ;  /* 0x001ad800010c7983 */ /* 0x000f360000300800 */
[----:B------:R-:W-:Y:S10]  /*1b420*/  @!UPT UIADD3 URZ, URZ, URZ, URZ ;  /* 0x0000003f3f3ff290 */ /* 0x000ff4000fffe03f */
[----:B------:R-:W-:Y:S01]  /*1b430*/  STL.64 [R1+0x170], R16 ;  /* 0x0001701001007387 */ /* 0x000fe20000100a00 */
[----:B------:R-:W-:Y:S02]  /*1b440*/  IMAD.MOV.U32 R3, RZ, RZ, R18 ;  /* 0x000000ffff037224 */ /* 0x000fe400078e0012 */
[----:B------:R-:W-:Y:S02]  /*1b450*/  IMAD.MOV.U32 R2, RZ, RZ, R19 ;  /* 0x000000ffff027224 */ /* 0x000fe400078e0013 */
[----:B------:R-:W3:Y:S03]  /*1b460*/  LDL.LU.64 R18, [R1+0x1ad0] ;  /* 0x001ad00001127983 */ /* 0x000ee60000300a00 */
[----:B------:R-:W-:Y:S02]  /*1b470*/  STL [R1+0x1754], R2 ;  /* 0x0017540201007387 */ /* 0x000fe40000100800 */
[----:B------:R0:W-:Y:S01]  /*1b480*/  STL [R1+0x1750], R3 ;  /* 0x0017500301007387 */ /* 0x0001e20000100800 */
[----:B---3--:R-:W-:Y:S01]  /*1b490*/  HMMA.16816.F32 R24, R20, R18, R24 ;  /* 0x000000121418723c */ /* 0x008fe20000001818 */
[----:B0-----:R-:W-:-:S02]  /*1b4a0*/  IMAD.MOV.U32 R3, RZ, RZ, R18 ;  /* 0x000000ffff037224 */ /* 0x001fc400078e0012 */
[----:B------:R-:W-:Y:S11]  /*1b4b0*/  IMAD.MOV.U32 R2, RZ, RZ, R19 ;  /* 0x000000ffff027224 */ /* 0x000ff600078e0013 */
[----:B------:R-:W-:Y:S09]  /*1b4c0*/  @!UPT UIADD3 URZ, URZ, URZ, URZ ;  /* 0x0000003f3f3ff290 */ /* 0x000ff2000fffe03f */
[----:B------:R0:W-:Y:S01]  /*1b4d0*/  STL.64 [R1+0x160], R24 ;  /* 0x0001601801007387 */ /* 0x0001e20000100a00 */
[----:B------:R1:W-:Y:S02]  /*1b4e0*/  STL.64 [R1+0x168], R26 ;  /* 0x0001681a01007387 */ /* 0x0003e40000100a00 */
[----:B------:R-:W3:Y:S02]  /*1b4f0*/  LDL.LU R16, [R1+0x450] ;  /* 0x0004500001107983 */ /* 0x000ee40000300800 */
[----:B------:R-:W3:Y:S01]  /*1b500*/  LDL.LU R17, [R1+0x454] ;  /* 0x0004540001117983 */ /* 0x000ee20000300800 */
[----:B------:R-:W2:Y:S01]  /*1b510*/  LDL.LU R18, [R1+0x458] ;  /* 0x0004580001127983 */ /* 0x000ea20000300800 */
[----:B------:R-:W2:Y:S03]  /*1b520*/  LDL.LU R19, [R1+0x45c] ;  /* 0x00045c0001137983 */ /* 0x000ea60000300800 */
[----:B0-----:R-:W2:Y:S01]  /*1b530*/  LDL.LU R24, [R1+0x60] ;  /* 0x0000600001187983 */ /* 0x001ea20000300800 */
[----:B------:R-:W2:Y:S02]  /*1b540*/  LDL.LU R25, [R1+0x64] ;  /* 0x0000640001197983 */ /* 0x000ea40000300800 */
[----:B-1----:R-:W2:Y:S02]  /*1b550*/  LDL.LU R26, [R1+0x68] ;  /* 0x00006800011a7983 */ /* 0x002ea40000300800 */
[----:B------:R-:W2:Y:S02]  /*1b560*/  LDL.LU R27, [R1+0x6c] ;  /* 0x00006c00011b7983 */ /* 0x000ea40000300800 */
[----:B--2---:R0:W-:Y:S01]  /*1b570*/  STL.64 [R1+0x1a70], R26 ;  /* 0x001a701a01007387 */ /* 0x0041e20000100a00 */
[----:B------:R-:W-:Y:S02]  /*1b580*/  STL.64 [R1+0x1a68], R24 ;  /* 0x001a681801007387 */ /* 0x000fe40000100a00 */
[----:B0-----:R-:W-:-:S02]  /*1b590*/  IMAD.MOV.U32 R27, RZ, RZ, R4 ;  /* 0x000000ffff1b7224 */ /* 0x001fc400078e0004 */
[----:B------:R-:W-:Y:S01]  /*1b5a0*/  IMAD.MOV.U32 R26, RZ, RZ, R5 ;  /* 0x000000ffff1a7224 */ /* 0x000fe200078e0005 */
[----:B------:R-:W2:Y:S01]  /*1b5b0*/  LDL.LU R4, [R1+0x110] ;  /* 0x0001100001047983 */ /* 0x000ea20000300800 */
[----:B------:R-:W2:Y:S02]  /*1b5c0*/  LDL.LU R5, [R1+0x114] ;  /* 0x0001140001057983 */ /* 0x000ea40000300800 */
[----:B------:R-:W2:Y:S02]  /*1b5d0*/  LDL.LU R6, [R1+0x118] ;  /* 0x0001180001067983 */ /* 0x000ea40000300800 */
[----:B------:R-:W2:Y:S01]  /*1b5e0*/  LDL.LU R7, [R1+0x11c] ;  /* 0x00011c0001077983 */ /* 0x000ea20000300800 */
[----:B------:R0:W-:Y:S01]  /*1b5f0*/  STL.64 [R1+0x1a30], R18 ;  /* 0x001a301201007387 */ /* 0x0001e20000100a00 */
[----:B---3--:R1:W-:Y:S02]  /*1b600*/  STL.64 [R1+0x1a28], R16 ;  /* 0x001a281001007387 */ /* 0x0083e40000100a00 */
[----:B0-----:R-:W-:-:S02]  /*1b610*/  IMAD.MOV.U32 R18, RZ, RZ, R3 ;  /* 0x000000ffff127224 */ /* 0x001fc400078e0003 */
[----:B------:R-:W-:-:S05]  /*1b620*/  IMAD.MOV.U32 R19, RZ, RZ, R2 ;  /* 0x000000ffff137224 */ /* 0x000fca00078e0002 */
[----:B------:R0:W-:Y:S01]  /*1b630*/  STL.64 [R1+0x1a40], R18 ;  /* 0x001a401201007387 */ /* 0x0001e20000100a00 */
[----:B-1----:R-:W3:Y:S02]  /*1b640*/  LDL.LU R16, [R1+0x220] ;  /* 0x0002200001107983 */ /* 0x002ee40000300800 */
[----:B------:R-:W3:Y:S01]  /*1b650*/  LDL.LU R17, [R1+0x224] ;  /* 0x0002240001117983 */ /* 0x000ee20000300800 */
[----:B0-----:R-:W2:Y:S01]  /*1b660*/  LDL.LU R18, [R1+0x228] ;  /* 0x0002280001127983 */ /* 0x001ea20000300800 */
[----:B------:R-:W2:Y:S03]  /*1b670*/  LDL.LU R19, [R1+0x22c] ;  /* 0x00022c0001137983 */ /* 0x000ea60000300800 */
[----:B--2---:R-:W-:Y:S01]  /*1b680*/  STL.64 [R1+0x1a50], R18 ;  /* 0x001a501201007387 */ /* 0x004fe20000100a00 */
[----:B---3--:R0:W-:Y:S03]  /*1b690*/  STL.64 [R1+0x1a48], R16 ;  /* 0x001a481001007387 */ /* 0x0081e60000100a00 */
[----:B0-----:R-:W2:Y:S01]  /*1b6a0*/  LDL.LU R16, [R1+0x50] ;  /* 0x0000500001107983 */ /* 0x001ea20000300800 */
[----:B------:R-:W2:Y:S02]  /*1b6b0*/  LDL.LU R17, [R1+0x54] ;  /* 0x0000540001117983 */ /* 0x000ea40000300800 */
[----:B------:R-:W3:Y:S02]  /*1b6c0*/  LDL.LU R18, [R1+0x58] ;  /* 0x0000580001127983 */ /* 0x000ee40000300800 */
[----:B------:R-:W3:Y:S01]  /*1b6d0*/  LDL.LU R19, [R1+0x5c] ;  /* 0x00005c0001137983 */ /* 0x000ee20000300800 */
[----:B------:R-:W-:Y:S01]  /*1b6e0*/  HMMA.16816.F32 R4, R20, R14, R4 ;  /* 0x0000000e1404723c */ /* 0x000fe20000001804 */
[----:B---3--:R-:W-:Y:S01]  /*1b6f0*/  STL.64 [R1+0x1a80], R18 ;  /* 0x001a801201007387 */ /* 0x008fe20000100a00 */
[----:B--2---:R0:W-:Y:S03]  /*1b700*/  STL.64 [R1+0x1a78], R16 ;  /* 0x001a781001007387 */ /* 0x0041e60000100a00 */
[----:B0-----:R-:W2:Y:S01]  /*1b710*/  LDL.LU R16, [R1+0x90] ;  /* 0x0000900001107983 */ /* 0x001ea20000300800 */
[----:B------:R-:W2:Y:S02]  /*1b720*/  LDL.LU R17, [R1+0x94] ;  /* 0x0000940001117983 */ /* 0x000ea40000300800 */
[----:B------:R-:W3:Y:S02]  /*1b730*/  LDL.LU R18, [R1+0x98] ;  /* 0x0000980001127983 */ /* 0x000ee40000300800 */
[----:B------:R-:W3:Y:S02]  /*1b740*/  LDL.LU R19, [R1+0x9c] ;  /* 0x00009c0001137983 */ /* 0x000ee40000300800 */
[----:B---3--:R4:W-:Y:S01]  /*1b750*/  STL.64 [R1+0x1a90], R18 ;  /* 0x001a901201007387 */ /* 0x0089e20000100a00 */
[----:B--2---:R0:W-:Y:S02]  /*1b760*/  STL.64 [R1+0x1a88], R16 ;  /* 0x001a881001007387 */ /* 0x0041e40000100a00 */
[----:B----4-:R-:W-:-:S02]  /*1b770*/  IMAD.MOV.U32 R18, RZ, RZ, R12 ;  /* 0x000000ffff127224 */ /* 0x010fc400078e000c */
[----:B------:R-:W-:-:S05]  /*1b780*/  IMAD.MOV.U32 R19, RZ, RZ, R11 ;  /* 0x000000ffff137224 */ /* 0x000fca00078e000b */
[----:B------:R1:W-:Y:S01]  /*1b790*/  STL.64 [R1+0x1ac0], R18 ;  /* 0x001ac01201007387 */ /* 0x0003e20000100a00 */
[----:B0-----:R-:W2:Y:S02]  /*1b7a0*/  LDL.LU R16, [R1+0xb0] ;  /* 0x0000b00001107983 */ /* 0x001ea40000300800 */
[----:B------:R-:W2:Y:S01]  /*1b7b0*/  LDL.LU R17, [R1+0xb4] ;  /* 0x0000b40001117983 */ /* 0x000ea20000300800 */
[----:B-1----:R-:W2:Y:S01]  /*1b7c0*/  LDL.LU R18, [R1+0xb8] ;  /* 0x0000b80001127983 */ /* 0x002ea20000300800 */
[----:B------:R-:W2:Y:S02]  /*1b7d0*/  LDL.LU R19, [R1+0xbc] ;  /* 0x0000bc0001137983 */ /* 0x000ea40000300800 */
[----:B------:R-:W-:Y:S02]  /*1b7e0*/  STL.64 [R1+0x150], R4 ;  /* 0x0001500401007387 */ /* 0x000fe40000100a00 */
[----:B------:R0:W-:Y:S02]  /*1b7f0*/  STL.64 [R1+0x158], R6 ;  /* 0x0001580601007387 */ /* 0x0001e40000100a00 */
[----:B0-----:R-:W2:Y:S01]  /*1b800*/  LDL.LU.64 R6, [R1+0x1ac8] ;  /* 0x001ac80001067983 */ /* 0x001ea20000300a00 */
[----:B------:R0:W-:Y:S02]  /*1b810*/  STL.64 [R1+0x1a38], R14 ;  /* 0x001a380e01007387 */ /* 0x0001e40000100a00 */
[----:B------:R-:W3:Y:S02]  /*1b820*/  LDL.LU R12, [R1+0x330] ;  /* 0x00033000010c7983 */ /* 0x000ee40000300800 */
[----:B------:R-:W3:Y:S01]  /*1b830*/  LDL.LU R13, [R1+0x334] ;  /* 0x00033400010d7983 */ /* 0x000ee20000300800 */
[----:B0-----:R-:W4:Y:S01]  /*1b840*/  LDL.LU R14, [R1+0x338] ;  /* 0x00033800010e7983 */ /* 0x001f220000300800 */
[----:B------:R-:W4:Y:S01]  /*1b850*/  LDL.LU R15, [R1+0x33c] ;  /* 0x00033c00010f7983 */ /* 0x000f220000300800 */
[----:B--2---:R-:W-:Y:S01]  /*1b860*/  HMMA.16816.F32 R20, R20, R6, R16 ;  /* 0x000000061414723c */ /* 0x004fe20000001810 */
        /* <DEDUP_REMOVED lines=8> */
[----:B------:R-:W2:Y:S09]  /*1b8f0*/  LDL.LU.64 R18, [R1+0x1ac0] ;  /* 0x001ac00001127983 */ /* 0x000eb20000300a00 */
[----:B------:R-:W-:Y:S02]  /*1b900*/  STL.64 [R1+0x4d0], R20 ;  /* 0x0004d01401007387 */ /* 0x000fe40000100a00 */
[----:B------:R0:W-:Y:S02]  /*1b910*/  STL.64 [R1+0x4d8], R22 ;  /* 0x0004d81601007387 */ /* 0x0001e40000100a00 */
[----:B------:R-:W2:Y:S01]  /*1b920*/  LDL.LU.64 R6, [R1+0x1ab8] ;  /* 0x001ab80001067983 */ /* 0x000ea20000300a00 */
[----:B------:R-:W2:Y:S01]  /*1b930*/  LDL.LU.64 R4, [R1+0x1ab0] ;  /* 0x001ab00001047983 */ /* 0x000ea20000300a00 */
[----:B0-----:R-:W-:-:S03]  /*1b940*/  IMAD.MOV.U32 R23, RZ, RZ, R0 ;  /* 0x000000ffff177224 */ /* 0x001fc600078e0000 */
[----:B------:R-:W3:Y:S04]  /*1b950*/  LDL.LU R0, [R1+0x1aa8] ;  /* 0x001aa80001007983 */ /* 0x000ee80000300800 */
[----:B------:R-:W0:Y:S04]  /*1b960*/  S2R R11, SR_TID.X ;  /* 0x00000000000b7919 */ /* 0x000e280000002100 */
[----:B------:R-:W1:Y:S01]  /*1b970*/  S2R R25, SR_TID.X ;  /* 0x0000000000197919 */ /* 0x000e620000002100 */
[----:B--2---:R-:W-:Y:S03]  /*1b980*/  HMMA.16816.F32 R16, R4, R18, R12 ;  /* 0x000000120410723c */ /* 0x004fe6000000180c */
[----:B------:R-:W2:Y:S01]  /*1b990*/  LDL.LU.64 R14, [R1+0x1aa0] ;  /* 0x001aa000010e7983 */ /* 0x000ea20000300a00 */
[----:B------:R-:W2:Y:S11]  /*1b9a0*/  LDL.LU.64 R12, [R1+0x1a98] ;  /* 0x001a9800010c7983 */ /* 0x000eb60000300a00 */
[----:B------:R-:W-:Y:S08]  /*1b9b0*/  @!UPT UIADD3 URZ, URZ, URZ, URZ ;  /* 0x0000003f3f3ff290 */ /* 0x000ff0000fffe03f */
[----:B------:R-:W-:Y:S01]  /*1b9c0*/  STL.64 [R1+0x4a0], R16 ;  /* 0x0004a01001007387 */ /* 0x000fe20000100a00 */
[----:B------:R4:W-:Y:S03]  /*1b9d0*/  STL.64 [R1+0x4a8], R18 ;  /* 0x0004a81201007387 */ /* 0x0009e60000100a00 */
[----:B----4-:R-:W4:Y:S01]  /*1b9e0*/  LDL.LU.64 R18, [R1+0x1a90] ;  /* 0x001a900001127983 */ /* 0x010f220000300a00 */
[----:B------:R-:W4:Y:S03]  /*1b9f0*/  LDL.LU.64 R16, [R1+0x1a88] ;  /* 0x001a880001107983 */ /* 0x000f260000300a00 */
[----:B------:R-:W3:Y:S01]  /*1ba00*/  S2R R21, SR_TID.X ;  /* 0x0000000000157919 */ /* 0x000ee20000002100 */
[----:B0-----:R-:W-:Y:S02]  /*1ba10*/  IMAD.SHL.U32 R11, R11, 0x2, RZ ;  /* 0x000000020b0b7824 */ /* 0x001fe400078e00ff */
[----:B------:R-:W-:Y:S01]  /*1ba20*/  IMAD.MOV.U32 R22, RZ, RZ, R10 ;  /* 0x000000ffff167224 */ /* 0x000fe200078e000a */
[----:B-1----:R-:W-:-:S02]  /*1ba30*/  LOP3.LUT R10, R25, 0x7, RZ, 0xc0, !PT ;  /* 0x00000007190a7812 */ /* 0x002fc400078ec0ff */
[----:B------:R-:W-:Y:S01]  /*1ba40*/  LOP3.LUT R11, R11, 0x10, RZ, 0xc0, !PT ;  /* 0x000000100b0b7812 */ /* 0x000fe200078ec0ff */
[----:B------:R-:W-:Y:S02]  /*1ba50*/  IMAD.SHL.U32 R25, R25, 0x200, RZ ;  /* 0x0000020019197824 */ /* 0x000fe400078e00ff */
[----:B------:R-:W-:-:S03]  /*1ba60*/  IMAD R24, R10, 0x410, RZ ;  /* 0x000004100a187824 */ /* 0x000fc600078e02ff */
[----:B------:R-:W-:Y:S02]  /*1ba70*/  LOP3.LUT R25, R25, 0x2000, RZ, 0xc0, !PT ;  /* 0x0000200019197812 */ /* 0x000fe400078ec0ff */
[----:B---3--:R-:W-:-:S04]  /*1ba80*/  LOP3.LUT R11, R11, 0x60, R21, 0xf8, !PT ;  /* 0x000000600b0b7812 */ /* 0x008fc800078ef815 */
[----:B------:R-:W-:-:S05]  /*1ba90*/  LOP3.LUT R11, R24, R11, RZ, 0x3c, !PT ;  /* 0x0000000b180b7212 */ /* 0x000fca00078e3cff */
[----:B------:R-:W-:Y:S02]  /*1baa0*/  IMAD.IADD R11, R25, 0x1, R11 ;  /* 0x00000001190b7824 */ /* 0x000fe400078e020b */
[----:B----4-:R-:W-:Y:S01]  /*1bab0*/  HMMA.16816.F32 R24, R4, R26, R16 ;  /* 0x0000001a0418723c */ /* 0x010fe20000001810 */
[----:B------:R-:W3:Y:S01]  /*1bac0*/  LDL.LU.64 R18, [R1+0x1a80] ;  /* 0x001a800001127983 */ /* 0x000ee20000300a00 */
[----:B------:R-:W3:Y:S11]  /*1bad0*/  LDL.LU.64 R16, [R1+0x1a78] ;  /* 0x001a780001107983 */ /* 0x000ef60000300a00 */
[----:B------:R-:W-:Y:S10]  /*1bae0*/  @!UPT UIADD3 URZ, URZ, URZ, URZ ;  /* 0x0000003f3f3ff290 */ /* 0x000ff4000fffe03f */
[----:B------:R-:W-:Y:S01]  /*1baf0*/  STL.64 [R1+0x480], R24 ;  /* 0x0004801801007387 */ /* 0x000fe20000100a00 */
[----:B------:R0:W-:Y:S03]  /*1bb00*/  STL.64 [R1+0x488], R26 ;  /* 0x0004881a01007387 */ /* 0x0001e60000100a00 */
[----:B0-----:R-:W4:Y:S01]  /*1bb10*/  LDL.LU.64 R26, [R1+0x1a70] ;  /* 0x001a7000011a7983 */ /* 0x001f220000300a00 */
[----:B------:R-:W4:Y:S02]  /*1bb20*/  LDL.LU.64 R24, [R1+0x1a68] ;  /* 0x001a680001187983 */ /* 0x000f240000300a00 */
[----:B------:R-:W-:Y:S02]  /*1bb30*/  IMAD R10, R10, 0x90, RZ ;  /* 0x000000900a0a7824 */ /* 0x000fe400078e02ff */
[----:B------:R-:W-:-:S05]  /*1bb40*/  IMAD.SHL.U32 R21, R21, 0x2, RZ ;  /* 0x0000000215157824 */ /* 0x000fca00078e00ff */
[----:B------:R-:W-:Y:S02]  /*1bb50*/  LOP3.LUT R10, R10, 0x30, R21, 0x78, !PT ;  /* 0x000000300a0a7812 */ /* 0x000fe400078e7815 */
[----:B----4-:R-:W-:Y:S01]  /*1bb60*/  HMMA.16816.F32 R20, R4, R22, R24 ;  /* 0x000000160414723c */ /* 0x010fe20000001818 */
[----:B------:R-:W3:Y:S01]  /*1bb70*/  LDL.LU.64 R26, [R1+0x1a60] ;  /* 0x001a6000011a7983 */ /* 0x000ee20000300a00 */
[----:B------:R-:W4:Y:S01]  /*1bb80*/  LDL.LU.64 R24, [R1+0x1a58] ;  /* 0x001a580001187983 */ /* 0x000f220000300a00 */
[----:B------:R-:W-:-:S05]  /*1bb90*/  LOP3.LUT R10, R10, 0x40, RZ, 0x3c, !PT ;  /* 0x000000400a0a7812 */ /* 0x000fca00078e3cff */
[----:B---3--:R-:W-:Y:S01]  /*1bba0*/  HMMA.16816.F32 R16, R4, R26, R16 ;  /* 0x0000001a0410723c */ /* 0x008fe20000001810 */
[----:B----4-:R-:W-:Y:S11]  /*1bbb0*/  STL.64 [R1+0x19f0], R24 ;  /* 0x0019f01801007387 */ /* 0x010ff60000100a00 */
[----:B------:R-:W-:Y:S03]  /*1bbc0*/  @!UPT UIADD3 URZ, URZ, URZ, URZ ;  /* 0x0000003f3f3ff290 */ /* 0x000fe6000fffe03f */
[----:B------:R-:W-:Y:S02]  /*1bbd0*/  STL.64 [R1+0xc0], R20 ;  /* 0x0000c01401007387 */ /* 0x000fe40000100a00 */
[----:B------:R-:W-:Y:S02]  /*1bbe0*/  STL.64 [R1+0xc8], R22 ;  /* 0x0000c81601007387 */ /* 0x000fe40000100a00 */
[----:B------:R-:W0:Y:S04]  /*1bbf0*/  LDSM.16.MT88.4 R20, [R11+0x8000] ;  /* 0x008000000b14783b */ /* 0x000e280000004200 */
[----:B------:R-:W-:Y:S01]  /*1bc00*/  STL.64 [R1+0xb0], R16 ;  /* 0x0000b01001007387 */ /* 0x000fe20000100a00 */
[----:B------:R-:W-:Y:S02]  /*1bc10*/  STL.64 [R1+0xb8], R18 ;  /* 0x0000b81201007387 */ /* 0x000fe40000100a00 */
[----:B------:R-:W1:Y:S01]  /*1bc20*/  LDSM.16.M88.4 R16, [R10+0x10000] ;  /* 0x010000000a10783b */ /* 0x000e620000000200 */
[----:B0-----:R-:W-:Y:S03]  /*1bc30*/  STL.64 [R1+0x1a10], R22 ;  /* 0x001a101601007387 */ /* 0x001fe60000100a00 */
[----:B------:R-:W-:Y:S01]  /*1bc40*/  STL.64 [R1+0x1a08], R20 ;  /* 0x001a081401007387 */ /* 0x000fe20000100a00 */
[----:B-1----:R-:W-:Y:S01]  /*1bc50*/  STL.64 [R1+0x60], R16 ;  /* 0x0000601001007387 */ /* 0x002fe20000100a00 */
[----:B------:R0:W-:Y:S03]  /*1bc60*/  STL.64 [R1+0x68], R18 ;  /* 0x0000681201007387 */ /* 0x0001e60000100a00 */
[----:B0-----:R-:W3:Y:S01]  /*1bc70*/  LDL.LU.64 R18, [R1+0x1a50] ;  /* 0x001a500001127983 */ /* 0x001ee20000300a00 */
[----:B------:R-:W3:Y:S02]  /*1bc80*/  LDL.LU.64 R16, [R1+0x1a48] ;  /* 0x001a480001107983 */ /* 0x000ee40000300a00 */
[----:B------:R-:W-:-:S02]  /*1bc90*/  IMAD.MOV.U32 R26, RZ, RZ, R9 ;  /* 0x000000ffff1a7224 */ /* 0x000fc400078e0009 */
[----:B------:R-:W-:-:S07]  /*1bca0*/  IMAD.MOV.U32 R27, RZ, RZ, R8 ;  /* 0x000000ffff1b7224 */ /* 0x000fce00078e0008 */
[C---:B---3--:R-:W-:Y:S01]  /*1bcb0*/  HMMA.16816.F32 R24, R4.reuse, R26, R16 ;  /* 0x0000001a0418723c */ /* 0x048fe20000001810 */
[----:B------:R-:W2:Y:S11]  /*1bcc0*/  LDL.LU.64 R18, [R1+0x1a40] ;  /* 0x001a400001127983 */ /* 0x000eb60000300a00 */
[----:B------:R-:W-:Y:S11]  /*1bcd0*/  @!UPT UIADD3 URZ, URZ, URZ, URZ ;  /* 0x0000003f3f3ff290 */ /* 0x000ff6000fffe03f */
[----:B------:R-:W-:Y:S01]  /*1bce0*/  STL.64 [R1+0xa0], R24 ;  /* 0x0000a01801007387 */ /* 0x000fe20000100a00 */
[----:B------:R-:W-:Y:S02]  /*1bcf0*/  STL.64 [R1+0xa8], R26 ;  /* 0x0000a81a01007387 */ /* 0x000fe40000100a00 */
[----:B------:R-:W-:Y:S02]  /*1bd00*/  IMAD.MOV.U32 R22, RZ, RZ, R3 ;  /* 0x000000ffff167224 */ /* 0x000fe400078e0003 */
[----:B------:R-:W-:Y:S01]  /*1bd10*/  IMAD.MOV.U32 R23, RZ, RZ, R2 ;  /* 0x000000ffff177224 */ /* 0x000fe200078e0002 */
[----:B------:R-:W-:Y:S01]  /*1bd20*/  LDSM.16.M88.4 R24, [R10+0x10400] ;  /* 0x010400000a18783b */ /* 0x000fe20000000200 */
[----:B--2---:R-:W-:Y:S03]  /*1bd30*/  HMMA.16816.F32 R16, R4, R18, R12 ;  /* 0x000000120410723c */ /* 0x004fe6000000180c */
[----:B------:R-:W2:Y:S11]  /*1bd40*/  LDL.LU.64 R14, [R1+0x1a38] ;  /* 0x001a3800010e7983 */ /* 0x000eb60000300a00 */
[----:B------:R-:W-:Y:S09]  /*1bd50*/  @!UPT UIADD3 URZ, URZ, URZ, URZ ;  /* 0x0000003f3f3ff290 */ /* 0x000ff2000fffe03f */
[----:B------:R-:W-:Y:S01]  /*1bd60*/  STL.64 [R1+0x90], R16 ;  /* 0x0000901001007387 */ /* 0x000fe20000100a00 */
[----:B------:R-:W-:Y:S02]  /*1bd70*/  STL.64 [R1+0x98], R18 ;  /* 0x0000981201007387 */ /* 0x000fe40000100a00 */
[----:B------:R-:W0:Y:S02]  /*1bd80*/  LDSM.16.M88.4 R16, [R10+0x10800] ;  /* 0x010800000a10783b */ /* 0x000e240000000200 */
[----:B0-----:R-:W-:Y:S02]  /*1bd90*/  STL.64 [R1+0x40], R16 ;  /* 0x0000401001007387 */ /* 0x001fe40000100a00 */
[----:B------:R-:W-:Y:S02]  /*1bda0*/  IMAD.MOV.U32 R3, RZ, RZ, R16 ;  /* 0x000000ffff037224 */ /* 0x000fe400078e0010 */
[----:B------:R-:W-:Y:S02]  /*1bdb0*/  STL.64 [R1+0x48], R18 ;  /* 0x0000481201007387 */ /* 0x000fe40000100a00 */
[----:B------:R-:W-:-:S02]  /*1bdc0*/  IMAD.MOV.U32 R2, RZ, RZ, R17 ;  /* 0x000000ffff027224 */ /* 0x000fc400078e0011 */
[----:B------:R-:W0:Y:S04]  /*1bdd0*/  LDSM.16.M88.4 R16, [R10+0x10c00] ;  /* 0x010c00000a10783b */ /* 0x000e280000000200 */
[----:B0-----:R-:W-:Y:S01]  /*1bde0*/  STL.64 [R1+0x30], R16 ;  /* 0x0000301001007387 */ /* 0x001fe20000100a00 */
[----:B------:R0:W-:Y:S02]  /*1bdf0*/  STL.64 [R1+0x38], R18 ;  /* 0x0000381201007387 */ /* 0x0001e40000100a00 */
[----:B------:R-:W-:Y:S02]  /*1be00*/  IMAD.MOV.U32 R9, RZ, RZ, R16 ;  /* 0x000000ffff097224 */ /* 0x000fe400078e0010 */
[----:B------:R-:W-:Y:S01]  /*1be10*/  IMAD.MOV.U32 R8, RZ, RZ, R17 ;  /* 0x000000ffff087224 */ /* 0x000fe200078e0011 */
[----:B0-----:R-:W2:Y:S01]  /*1be20*/  LDL.LU.64 R18, [R1+0x1a30] ;  /* 0x001a300001127983 */ /* 0x001ea20000300a00 */
[----:B------:R-:W2:Y:S02]  /*1be30*/  LDL.LU.64 R16, [R1+0x1a28] ;  /* 0x001a280001107983 */ /* 0x000ea40000300a00 */
[----:B------:R-:W-:Y:S02]  /*1be40*/  STL.64 [R1+0x50], R24 ;  /* 0x0000501801007387 */ /* 0x000fe40000100a00 */
[----:B------:R-:W-:Y:S01]  /*1be50*/  STL.64 [R1+0x58], R26 ;  /* 0x0000581a01007387 */ /* 0x000fe20000100a00 */
[----:B------:R-:W-:Y:S01]  /*1be60*/  STL.64 [R1+0x1a00], R24 ;  /* 0x001a001801007387 */ /* 0x000fe20000100a00 */
[----:B--2---:R-:W-:Y:S03]  /*1be70*/  HMMA.16816.F32 R12, R4, R14, R16 ;  /* 0x0000000e040c723c */ /* 0x004fe60000001810 */
[----:B------:R-:W2:Y:S11]  /*1be80*/  LDL.LU R16, [R1+0x320] ;  /* 0x0003200001107983 */ /* 0x000eb60000300800 */
[----:B------:R-:W-:Y:S09]  /*1be90*/  @!UPT UIADD3 URZ, URZ, URZ, URZ ;  /* 0x0000003f3f3ff290 */ /* 0x000ff2000fffe03f */
[----:B------:R-:W-:Y:S01]  /*1bea0*/  STL.64 [R1+0x360], R12 ;  /* 0x0003600c01007387 */ /* 0x000fe20000100a00 */
[----:B------:R-:W-:Y:S02]  /*1beb0*/  STL.64 [R1+0x368], R14 ;  /* 0x0003680e01007387 */ /* 0x000fe40000100a00 */
[----:B------:R-:W2:Y:S02]  /*1bec0*/  LDL.LU R17, [R1+0x324] ;  /* 0x0003240001117983 */ /* 0x000ea40000300800 */
[----:B------:R-:W3:Y:S01]  /*1bed0*/  LDL.LU R18, [R1+0x328] ;  /* 0x0003280001127983 */ /* 0x000ee20000300800 */
[----:B------:R-:W3:Y:S04]  /*1bee0*/  LDL.LU R19, [R1+0x32c] ;  /* 0x00032c0001137983 */ /* 0x000ee80000300800 */
[----:B------:R-:W0:Y:S04]  /*1bef0*/  LDSM.16.M88.4 R12, [R10+0x11000] ;  /* 0x011000000a0c783b */ /* 0x000e280000000200 */
[----:B---3--:R-:W-:Y:S01]  /*1bf00*/  STL.64 [R1+0x1a20], R18 ;  /* 0x001a201201007387 */ /* 0x008fe20000100a00 */
[----:B--2---:R1:W-:Y:S03]  /*1bf10*/  STL.64 [R1+0x1a18], R16 ;  /* 0x001a181001007387 */ /* 0x0043e60000100a00 */
[----:B-1----:R-:W2:Y:S01]  /*1bf20*/  LDL.LU R16, [R1+0x460] ;  /* 0x0004600001107983 */ /* 0x002ea20000300800 */
[----:B------:R-:W2:Y:S02]  /*1bf30*/  LDL.LU R17, [R1+0x464] ;  /* 0x0004640001117983 */ /* 0x000ea40000300800 */
[----:B------:R-:W2:Y:S02]  /*1bf40*/  LDL.LU R18, [R1+0x468] ;  /* 0x0004680001127983 */ /* 0x000ea40000300800 */
[----:B------:R-:W-:-:S02]  /*1bf50*/  IMAD.MOV.U32 R19, RZ, RZ, R0 ;  /* 0x000000ffff137224 */ /* 0x000fc400078e0000 */
[----:B0-----:R-:W-:Y:S01]  /*1bf60*/  IMAD.MOV.U32 R0, RZ, RZ, R15 ;  /* 0x000000ffff007224 */ /* 0x001fe200078e000f */
[----:B------:R-:W3:Y:S04]  /*1bf70*/  LDL.64 R24, [R1+0x60] ;  /* 0x0000600001187983 */ /* 0x000ee80000100a00 */
[----:B------:R-:W-:Y:S01]  /*1bf80*/  STL [R1+0x1628], R0 ;  /* 0x0016280001007387 */ /* 0x000fe20000100800 */
[----:B--2---:R-:W-:Y:S03]  /*1bf90*/  HMMA.16816.F32 R20, R4, R22, R16 ;  /* 0x000000160414723c */ /* 0x004fe60000001810 */
[----:B------:R-:W2:Y:S01]  /*1bfa0*/  LDL.LU.64 R18, [R1+0x1a20] ;  /* 0x001a200001127983 */ /* 0x000ea20000300a00 */
[----:B------:R-:W2:Y:S03]  /*1bfb0*/  LDL.LU.64 R16, [R1+0x1a18] ;  /* 0x001a180001107983 */ /* 0x000ea60000300a00 */
[----:B------:R-:W-:-:S02]  /*1bfc0*/  IMAD.MOV.U32 R4, RZ, RZ, R9 ;  /* 0x000000ffff047224 */ /* 0x000fc400078e0009 */
[----:B------:R-:W-:Y:S11]  /*1bfd0*/  IMAD.MOV.U32 R5, RZ, RZ, R8 ;  /* 0x000000ffff057224 */ /* 0x000ff600078e0008 */
[----:B------:R-:W-:Y:S03]  /*1bfe0*/  @!UPT UIADD3 URZ, URZ, URZ, URZ ;  /* 0x0000003f3f3ff290 */ /* 0x000fe6000fffe03f */
[----:B------:R-:W-:Y:S01]  /*1bff0*/  STL.64 [R1+0x70], R20 ;  /* 0x0000701401007387 */ /* 0x000fe20000100a00 */
[----:B------:R-:W-:Y:S02]  /*1c000*/  STL.64 [R1+0x78], R22 ;  /* 0x0000781601007387 */ /* 0x000fe40000100a00 */
[----:B------:R0:W-:Y:S02]  /*1c010*/  STL.64 [R1+0x19d8], R4 ;  /* 0x0019d80401007387 */ /* 0x0001e40000100a00 */
[----:B------:R-:W1:Y:S04]  /*1c020*/  LDSM.16.M88.4 R20, [R10+0x11400] ;  /* 0x011400000a14783b */ /* 0x000e680000000200 */
[----:B0-----:R-:W-:Y:S02]  /*1c030*/  IMAD.MOV.U32 R4, RZ, RZ, R3 ;  /* 0x000000ffff047224 */ /* 0x001fe400078e0003 */
[----:B------:R-:W-:-:S05]  /*1c040*/  IMAD.MOV.U32 R5, RZ, RZ, R2 ;  /* 0x000000ffff057224 */ /* 0x000fca00078e0002 */
[----:B------:R0:W-:Y:S04]  /*1c050*/  STL.64 [R1+0x19f8], R4 ;  /* 0x0019f80401007387 */ /* 0x0001e80000100a00 */
[----:B0-----:R-:W4:Y:S01]  /*1c060*/  LDL.LU R4, [R1+0x310] ;  /* 0x0003100001047983 */ /* 0x001f220000300800 */
[----:B------:R-:W4:Y:S02]  /*1c070*/  LDL.LU R5, [R1+0x314] ;  /* 0x0003140001057983 */ /* 0x000f240000300800 */
[----:B------:R-:W4:Y:S02]  /*1c080*/  LDL.LU R6, [R1+0x318] ;  /* 0x0003180001067983 */ /* 0x000f240000300800 */
[----:B------:R-:W4:Y:S01]  /*1c090*/  LDL.LU R7, [R1+0x31c] ;  /* 0x00031c0001077983 */ /* 0x000f220000300800 */
[----:B------:R-:W-:Y:S01]  /*1c0a0*/  STL.64 [R1+0x20], R12 ;  /* 0x0000200c01007387 */ /* 0x000fe20000100a00 */
[----:B------:R-:W-:Y:S02]  /*1c0b0*/  STL.64 [R1+0x28], R14 ;  /* 0x0000280e01007387 */ /* 0x000fe40000100a00 */
[----:B------:R0:W-:Y:S02]  /*1c0c0*/  STL.64 [R1+0x19d0], R12 ;  /* 0x0019d00c01007387 */ /* 0x0001e40000100a00 */
[----:B0-----:R-:W2:Y:S01]  /*1c0d0*/  LDL.LU R12, [R1+0x2f0] ;  /* 0x0002f000010c7983 */ /* 0x001ea20000300800 */
[----:B------:R-:W2:Y:S02]  /*1c0e0*/  LDL.LU R13, [R1+0x2f4] ;  /* 0x0002f400010d7983 */ /* 0x000ea40000300800 */
[----:B------:R-:W2:Y:S02]  /*1c0f0*/  LDL.LU R14, [R1+0x2f8] ;  /* 0x0002f800010e7983 */ /* 0x000ea40000300800 */
[----:B------:R-:W2:Y:S02]  /*1c100*/  LDL.LU R15, [R1+0x2fc] ;  /* 0x0002fc00010f7983 */ /* 0x000ea40000300800 */
[----:B-1----:R-:W-:-:S02]  /*1c110*/  IMAD.MOV.U32 R9, RZ, RZ, R20 ;  /* 0x000000ffff097224 */ /* 0x002fc400078e0014 */
[----:B------:R-:W-:Y:S01]  /*1c120*/  IMAD.MOV.U32 R8, RZ, RZ, R21 ;  /* 0x000000ffff087224 */ /* 0x000fe200078e0015 */
[----:B--2---:R-:W-:Y:S01]  /*1c130*/  STL.64 [R1+0x19e8], R14 ;  /* 0x0019e80e01007387 */ /* 0x004fe20000100a00 */
[----:B------:R0:W-:Y:S03]  /*1c140*/  STL.64 [R1+0x19e0], R12 ;  /* 0x0019e00c01007387 */ /* 0x0001e60000100a00 */
[----:B0-----:R-:W2:Y:S01]  /*1c150*/  LDL.LU R12, [R1+0x300] ;  /* 0x00030000010c7983 */ /* 0x001ea20000300800 */
[----:B------:R-:W2:Y:S02]  /*1c160*/  LDL.LU R13, [R1+0x304] ;  /* 0x00030400010d7983 */ /* 0x000ea40000300800 */
[----:B------:R-:W2:Y:S02]  /*1c170*/  LDL.LU R14, [R1+0x308] ;  /* 0x00030800010e7983 */ /* 0x000ea40000300800 */
[----:B------:R-:W2:Y:S01]  /*1c180*/  LDL.LU R15, [R1+0x30c] ;  /* 0x00030c00010f7983 */ /* 0x000ea20000300800 */
[----:B------:R-:W-:Y:S01]  /*1c190*/  STL.64 [R1+0x10], R20 ;  /* 0x0000101401007387 */ /* 0x000fe20000100a00 */
[----:B------:R0:W-:Y:S03]  /*1c1a0*/  STL.64 [R1+0x18], R22 ;  /* 0x0000181601007387 */ /* 0x0001e60000100a00 */
[----:B0-----:R-:W2:Y:S01]  /*1c1b0*/  LDL.LU.64 R22, [R1+0x1a10] ;  /* 0x001a100001167983 */ /* 0x001ea20000300a00 */
[----:B------:R-:W2:Y:S02]  /*1c1c0*/  LDL.LU.64 R20, [R1+0x1a08] ;  /* 0x001a080001147983 */ /* 0x000ea40000300a00 */
[----:B---3--:R-:W-:-:S02]  /*1c1d0*/  IMAD.MOV.U32 R3, RZ, RZ, R24 ;  /* 0x000000ffff037224 */ /* 0x008fc400078e0018 */
[----:B------:R-:W-:Y:S01]  /*1c1e0*/  IMAD.MOV.U32 R2, RZ, RZ, R25 ;  /* 0x000000ffff027224 */ /* 0x000fe200078e0019 */
[C---:B--2---:R-:W-:Y:S01]  /*1c1f0*/  HMMA.16816.F32 R16, R20.reuse, R24, R16 ;  /* 0x000000181410723c */ /* 0x044fe20000001810 */
[----:B------:R-:W4:Y:S11]  /*1c200*/  LDL.LU.64 R24, [R1+0x1a00] ;  /* 0x001a000001187983 */ /* 0x000f360000300a00 */
[----:B------:R-:W-:Y:S11]  /*1c210*/  @!UPT UIADD3 URZ, URZ, URZ, URZ ;  /* 0x0000003f3f3ff290 */ /* 0x000ff6000fffe03f */
[----:B------:R-:W-:Y:S01]  /*1c220*/  @!UPT UIADD3 URZ, URZ, URZ, URZ ;  /* 0x0000003f3f3ff290 */ /* 0x000fe2000fffe03f */
[----:B------:R-:W-:Y:S01]  /*1c230*/  IMAD.MOV.U32 R0, RZ, RZ, R16 ;  /* 0x000000ffff007224 */ /* 0x000fe200078e0010 */
[----:B------:R-:W-:Y:S01]  /*1c240*/  STL [R1+0x354], R17 ;  /* 0x0003541101007387 */ /* 0x000fe20000100800 */
[----:B------:R-:W-:Y:S02]  /*1c250*/  STL.64 [R1+0x358], R18 ;  /* 0x0003581201007387 */ /* 0x000fe40000100a00 */
[----:B------:R-:W0:Y:S01]  /*1c260*/  LDSM.16.M88.4 R16, [R10+0x11800] ;  /* 0x011800000a10783b */ /* 0x000e220000000200 */
[----:B------:R-:W-:Y:S01]  /*1c270*/  STL [R1+0x162c], R0 ;  /* 0x00162c0001007387 */ /* 0x000fe20000100800 */
[----:B----4-:R-:W-:Y:S03]  /*1c280*/  HMMA.16816.F32 R24, R20, R24, R4 ;  /* 0x000000181418723c */ /* 0x010fe60000001804 */
[----:B------:R-:W2:Y:S11]  /*1c290*/  LDL.LU.64 R4, [R1+0x19f8] ;  /* 0x0019f80001047983 */ /* 0x000eb60000300a00 */
[----:B------:R-:W-:Y:S09]  /*1c2a0*/  @!UPT UIADD3 URZ, URZ, URZ, URZ ;  /* 0x0000003f3f3ff290 */ /* 0x000ff2000fffe03f */
[----:B------:R1:W-:Y:S01]  /*1c2b0*/  STL.64 [R1+0x340], R24 ;  /* 0x0003401801007387 */ /* 0x0003e20000100a00 */
[----:B------:R-:W-:Y:S03]  /*1c2c0*/  STL [R1+0x348], R26 ;  /* 0x0003481a01007387 */ /* 0x000fe60000100800 */
[----:B-1----:R-:W3:Y:S01]  /*1c2d0*/  LDL.LU.64 R24, [R1+0x19f0] ;  /* 0x0019f00001187983 */ /* 0x002ee20000300a00 */
[----:B------:R-:W-:-:S05]  /*1c2e0*/  IMAD.MOV.U32 R0, RZ, RZ, R27 ;  /* 0x000000ffff007224 */ /* 0x000fca00078e001b */
[----:B------:R-:W-:Y:S01]  /*1c2f0*/  STL [R1+0x1638], R0 ;  /* 0x0016380001007387 */ /* 0x000fe20000100800 */
[----:B0-----:R-:W-:Y:S02]  /*1c300*/  STL.64 [R1], R16 ;  /* 0x0000001001007387 */ /* 0x001fe40000100a00 */
[----:B------:R3:W-:Y:S02]  /*1c310*/  STL.64 [R1+0x8], R18 ;  /* 0x0000081201007387 */ /* 0x0007e40000100a00 */
[----:B------:R-:W-:Y:S01]  /*1c320*/  STL.64 [R1+0x19c8], R16 ;  /* 0x0019c81001007387 */ /* 0x000fe20000100a00 */
[----:B--2---:R-:W-:Y:S01]  /*1c330*/  HMMA.16816.F32 R4, R20, R4, R12 ;  /* 0x000000041404723c */ /* 0x004fe2000000180c */
[----:B---3--:R-:W-:Y:S02]  /*1c340*/  IMAD.MOV.U32 R18, RZ, RZ, R25 ;  /* 0x000000ffff127224 */ /* 0x008fe400078e0019 */
[----:B------:R-:W-:Y:S02]  /*1c350*/  IMAD.MOV.U32 R19, RZ, RZ, R24 ;  /* 0x000000ffff137224 */ /* 0x000fe400078e0018 */
[----:B------:R-:W0:Y:S04]  /*1c360*/  LDSM.16.M88.4 R24, [R10+0x11c00] ;  /* 0x011c00000a18783b */ /* 0x000e280000000200 */
[----:B0-----:R-:W-:Y:S01]  /*1c370*/  STL [R1+0x1634], R26 ;  /* 0x0016341a01007387 */ /* 0x001fe20000100800 */
[----:B------:R-:W-:Y:S02]  /*1c380*/  STL [R1+0x1630], R27 ;  /* 0x0016301b01007387 */ /* 0x000fe40000100800 */
[----:B------:R-:W2:Y:S02]  /*1c390*/  LDL.LU.64 R14, [R1+0x19e8] ;  /* 0x0019e800010e7983 */ /* 0x000ea40000300a00 */
[----:B------:R-:W2:Y:S09]  /*1c3a0*/  LDL.LU.64 R12, [R1+0x19e0] ;  /* 0x0019e000010c7983 */ /* 0x000eb20000300a00 */
[----:B------:R0:W-:Y:S01]  /*1c3b0*/  STL.64 [R1+0x330], R4 ;  /* 0x0003300401007387 */ /* 0x0001e20000100a00 */
[----:B------:R2:W-:Y:S03]  /*1c3c0*/  STL.64 [R1+0x338], R6 ;  /* 0x0003380601007387 */ /* 0x0005e60000100a00 */
[----:B0-----:R-:W2:Y:S01]  /*1c3d0*/  LDL.LU.64 R4, [R1+0x19d8] ;  /* 0x0019d80001047983 */ /* 0x001ea20000300a00 */
[----:B------:R-:W-:-:S02]  /*1c3e0*/  IMAD.MOV.U32 R16, RZ, RZ, R29 ;  /* 0x000000ffff107224 */ /* 0x000fc400078e001d */
[----:B------:R-:W-:Y:S01]  /*1c3f0*/  IMAD.MOV.U32 R17, RZ, RZ, R28 ;  /* 0x000000ffff117224 */ /* 0x000fe200078e001c */
[----:B--2---:R-:W-:Y:S01]  /*1c400*/  HMMA.16816.F32 R4, R20, R4, R12 ;  /* 0x000000041404723c */ /* 0x004fe2000000180c */
[----:B------:R-:W2:Y:S11]  /*1c410*/  LDL.LU.64 R12, [R1+0x19d0] ;  /* 0x0019d000010c7983 */ /* 0x000eb60000300a00 */
[----:B------:R-:W-:Y:S11]  /*1c420*/  @!UPT UIADD3 URZ, URZ, URZ, URZ ;  /* 0x0000003f3f3ff290 */ /* 0x000ff6000fffe03f */
[----:B------:R-:W-:Y:S01]  /*1c430*/  STL.64 [R1+0x320], R4 ;  /* 0x0003200401007387 */ /* 0x000fe20000100a00 */
[----:B------:R-:W-:Y:S02]  /*1c440*/  IMAD.MOV.U32 R29, RZ, RZ, R6 ;  /* 0x000000ffff1d7224 */ /* 0x000fe400078e0006 */
[----:B------:R-:W-:Y:S02]  /*1c450*/  IMAD.MOV.U32 R28, RZ, RZ, R7 ;  /* 0x000000ffff1c7224 */ /* 0x000fe400078e0007 */
[----:B------:R-:W0:Y:S04]  /*1c460*/  LDSM.16.MT88.4 R4, [R11+0x8080] ;  /* 0x008080000b04783b */ /* 0x000e280000004200 */
[----:B------:R-:W-:Y:S01]  /*1c470*/  STL [R1+0x1640], R28 ;  /* 0x0016401c01007387 */ /* 0x000fe20000100800 */
[----:B------:R-:W-:Y:S03]  /*1c480*/  STL [R1+0x163c], R29 ;  /* 0x00163c1d01007387 */ /* 0x000fe60000100800 */
[----:B0-----:R-:W-:Y:S01]  /*1c490*/  STL.64 [R1+0x19b0], R6 ;  /* 0x0019b00601007387 */ /* 0x001fe20000100a00 */
[----:B------:R0:W-:Y:S02]  /*1c4a0*/  STL.64 [R1+0x19a8], R4 ;  /* 0x0019a80401007387 */ /* 0x0001e40000100a00 */
[----:B0-----:R-:W-:-:S02]  /*1c4b0*/  IMAD.MOV.U32 R4, RZ, RZ, R9 ;  /* 0x000000ffff047224 */ /* 0x001fc400078e0009 */
[----:B------:R-:W-:Y:S02]  /*1c4c0*/  IMAD.MOV.U32 R5, RZ, RZ, R8 ;  /* 0x000000ffff057224 */ /* 0x000fe400078e0008 */
[----:B------:R-:W0:Y:S01]  /*1c4d0*/  LDSM.16.MT88.4 R8, [R11+0x8100] ;  /* 0x008100000b08783b */ /* 0x000e220000004200 */
[C---:B--2---:R-:W-:Y:S11]  /*1c4e0*/  HMMA.16816.F32 R16, R20.reuse, R12, R16 ;  /* 0x0000000c1410723c */ /* 0x044ff60000001810 */
[----:B------:R-:W-:Y:S11]  /*1c4f0*/  @!UPT UIADD3 URZ, URZ, URZ, URZ ;  /* 0x0000003f3f3ff290 */ /* 0x000ff6000fffe03f */
[----:B------:R-:W-:Y:S01]  /*1c500*/  @!UPT UIADD3 URZ, URZ, URZ, URZ ;  /* 0x0000003f3f3ff290 */ /* 0x000fe2000fffe03f */
[----:B------:R1:W-:Y:S01]  /*1c510*/  STL.64 [R1+0x310], R16 ;  /* 0x0003101001007387 */ /* 0x0003e20000100a00 */
[----:B------:R-:W-:Y:S03]  /*1c520*/  STL.64 [R1+0x318], R18 ;  /* 0x0003181201007387 */ /* 0x000fe60000100a00 */
[----:B-1----:R-:W2:Y:S01]  /*1c530*/  LDL.LU.64 R16, [R1+0x19c8] ;  /* 0x0019c80001107983 */ /* 0x002ea20000300a00 */
[----:B0-----:R-:W-:Y:S02]  /*1c540*/  STL.64 [R1+0x1960], R10 ;  /* 0x0019600a01007387 */ /* 0x001fe40000100a00 */
[----:B------:R0:W-:Y:S02]  /*1c550*/  STL.64 [R1+0x1958], R8 ;  /* 0x0019580801007387 */ /* 0x0001e40000100a00 */
[----:B0-----:R-:W3:Y:S01]  /*1c560*/  LDL.LU R8, [R1+0x4c0] ;  /* 0x0004c00001087983 */ /* 0x001ee20000300800 */
[----:B------:R-:W3:Y:S02]  /*1c570*/  LDL.LU R9, [R1+0x4c4] ;  /* 0x0004c40001097983 */ /* 0x000ee40000300800 */
[----:B------:R-:W3:Y:S02]  /*1c580*/  LDL.LU R10, [R1+0x4c8] ;  /* 0x0004c800010a7983 */ /* 0x000ee40000300800 */
[----:B------:R-:W3:Y:S01]  /*1c590*/  LDL.LU R11, [R1+0x4cc] ;  /* 0x0004cc00010b7983 */ /* 0x000ee20000300800 */
[----:B------:R-:W0:Y:S02]  /*1c5a0*/  S2R R15, SR_TID.X ;  /* 0x00000000000f7919 */ /* 0x000e240000002100 */
[----:B0-----:R-:W-:Y:S01]  /*1c5b0*/  IMAD.SHL.U32 R14, R15, 0x2, RZ ;  /* 0x000000020f0e7824 */ /* 0x001fe200078e00ff */
[----:B---3--:R-:W-:Y:S11]  /*1c5c0*/  HMMA.16816.F32 R4, R20, R4, R8 ;  /* 0x000000041404723c */ /* 0x008ff60000001808 */
[----:B------:R-:W-:Y:S11]  /*1c5d0*/  @!UPT UIADD3 URZ, URZ, URZ, URZ ;  /* 0x0000003f3f3ff290 */ /* 0x000ff6000fffe03f */
[----:B------:R-:W-:Y:S02]  /*1c5e0*/  @!UPT UIADD3 URZ, URZ, URZ, URZ ;  /* 0x0000003f3f3ff290 */ /* 0x000fe4000fffe03f */
[----:B------:R-:W-:Y:S02]  /*1c5f0*/  IMAD.MOV.U32 R27, RZ, RZ, R7 ;  /* 0x000000ffff1b7224 */ /* 0x000fe400078e0007 */
[----:B------:R-:W-:Y:S02]  /*1c600*/  IMAD.MOV.U32 R29, RZ, RZ, R4 ;  /* 0x000000ffff1d7224 */ /* 0x000fe400078e0004 */
[----:B------:R-:W-:Y:S02]  /*1c610*/  IMAD.MOV.U32 R0, RZ, RZ, R5 ;  /* 0x000000ffff007224 */ /* 0x000fe400078e0005 */
[----:B------:R-:W-:Y:S01]  /*1c620*/  IMAD.MOV.U32 R26, RZ, RZ, R6 ;  /* 0x000000ffff1a7224 */ /* 0x000fe200078e0006 */
[----:B------:R-:W-:Y:S01]  /*1c630*/  STL [R1+0x1650], R27 ;  /* 0x0016501b01007387 */ /* 0x000fe20000100800 */
[----:B------:R-:W3:Y:S02]  /*1c640*/  LDL.LU R4, [R1+0x210] ;  /* 0x0002100001047983 */ /* 0x000ee40000300800 */
[----:B------:R-:W3:Y:S02]  /*1c650*/  LDL.LU R5, [R1+0x214] ;  /* 0x0002140001057983 */ /* 0x000ee40000300800 */
[----:B------:R-:W4:Y:S01]  /*1c660*/  LDL.LU R6, [R1+0x218] ;  /* 0x0002180001067983 */ /* 0x000f220000300800 */
[----:B------:R-:W4:Y:S01]  /*1c670*/  LDL.LU R7, [R1+0x21c] ;  /* 0x00021c0001077983 */ /* 0x000f220000300800 */
[----:B------:R-:W-:-:S04]  /*1c680*/  LOP3.LUT R14, R14, 0x10, RZ, 0xc0, !PT ;  /* 0x000000100e0e7812 */ /* 0x000fc800078ec0ff */
[----:B------:R-:W-:Y:S01]  /*1c690*/  LOP3.LUT R11, R14, 0x60, R15, 0xf8, !PT ;  /* 0x000000600e0b7812 */ /* 0x000fe200078ef80f */
[C---:B------:R-:W-:Y:S02]  /*1c6a0*/  LOP3.LUT R14, R15.reuse, 0x7, RZ, 0xc0, !PT ;  /* 0x000000070f0e7812 */ /* 0x040fe400078ec0ff */
[----:B------:R-:W-:-:S03]  /*1c6b0*/  IMAD.SHL.U32 R15, R15, 0x200, RZ ;  /* 0x000002000f0f7824 */ /* 0x000fc600078e00ff */
[----:B------:R-:W-:Y:S02]  /*1c6c0*/  IMAD R14, R14, 0x410, RZ ;  /* 0x000004100e0e7824 */ /* 0x000fe400078e02ff */
[----:B------:R-:W-:-:S03]  /*1c6d0*/  LOP3.LUT R15, R15, 0x2000, RZ, 0xc0, !PT ;  /* 0x000020000f0f7812 */ /* 0x000fc600078ec0ff */
[----:B------:R-:W-:Y:S01]  /*1c6e0*/  LOP3.LUT R11, R14, R11, RZ, 0x3c, !PT ;  /* 0x0000000b0e0b7212 */ /* 0x000fe200078e3cff */
[----:B------:R-:W-:-:S04]  /*1c6f0*/  IMAD.MOV.U32 R28, RZ, RZ, R13 ;  /* 0x000000ffff1c7224 */ /* 0x000fc800078e000d */
[----:B------:R-:W-:-:S05]  /*1c700*/  IMAD.IADD R11, R15, 0x1, R11 ;  /* 0x000000010f0b7824 */ /* 0x000fca00078e020b */
[----:B------:R-:W0:Y:S04]  /*1c710*/  LDSM.16.MT88.4 R12, [R11+0x8180] ;  /* 0x008180000b0c783b */ /* 0x000e280000004200 */
[----:B----4-:R-:W-:Y:S01]  /*1c720*/  STL.64 [R1+0x19c0], R6 ;  /* 0x0019c00601007387 */ /* 0x010fe20000100a00 */
[----:B---3--:R1:W-:Y:S03]  /*1c730*/  STL.64 [R1+0x19b8], R4 ;  /* 0x0019b80401007387 */ /* 0x0083e60000100a00 */
[----:B-1----:R-:W2:Y:S01]  /*1c740*/  LDL.LU R4, [R1+0x550] ;  /* 0x0005500001047983 */ /* 0x002ea20000300800 */
[----:B------:R-:W2:Y:S02]  /*1c750*/  LDL.LU R5, [R1+0x554] ;  /* 0x0005540001057983 */ /* 0x000ea40000300800 */
[----:B------:R-:W2:Y:S02]  /*1c760*/  LDL.LU R6, [R1+0x558] ;  /* 0x0005580001067983 */ /* 0x000ea40000300800 */
[----:B------:R-:W2:Y:S01]  /*1c770*/  LDL.LU R7, [R1+0x55c] ;  /* 0x00055c0001077983 */ /* 0x000ea20000300800 */
[----:B------:R-:W-:Y:S01]  /*1c780*/  STL [R1+0x164c], R26 ;  /* 0x00164c1a01007387 */ /* 0x000fe20000100800 */
[----:B------:R-:W-:Y:S02]  /*1c790*/  STL [R1+0x1648], R0 ;  /* 0x0016480001007387 */ /* 0x000fe40000100800 */
[----:B------:R-:W-:Y:S02]  /*1c7a0*/  STL [R1+0x1644], R29 ;  /* 0x0016441d01007387 */ /* 0x000fe40000100800 */
[----:B0-----:R-:W-:Y:S01]  /*1c7b0*/  STL.64 [R1+0x18f0], R14 ;  /* 0x0018f00e01007387 */ /* 0x001fe20000100a00 */
[----:B------:R0:W-:Y:S04]  /*1c7c0*/  STL.64 [R1+0x18e8], R12 ;  /* 0x0018e80c01007387 */ /* 0x0001e80000100a00 */
[----:B0-----:R-:W3:Y:S01]  /*1c7d0*/  LDL.64 R12, [R1+0x50] ;  /* 0x00005000010c7983 */ /* 0x001ee20000100a00 */
[----:B--2---:R-:W-:Y:S03]  /*1c7e0*/  HMMA.16816.F32 R4, R20, R16, R4 ;  /* 0x000000101404723c */ /* 0x004fe60000001804 */
[----:B---3--:R0:W-:Y:S02]  /*1c7f0*/  STL.64 [R1+0x1990], R12 ;  /* 0x0019900c01007387 */ /* 0x0081e40000100a00 */
[----:B0-----:R-:W-:-:S02]  /*1c800*/  IMAD.MOV.U32 R12, RZ, RZ, R3 ;  /* 0x000000ffff0c7224 */ /* 0x001fc400078e0003 */
[----:B------:R-:W-:Y:S02]  /*1c810*/  IMAD.MOV.U32 R13, RZ, RZ, R2 ;  /* 0x000000ffff0d7224 */ /* 0x000fe400078e0002 */
[----:B------:R-:W-:Y:S02]  /*1c820*/  IMAD.MOV.U32 R3, RZ, RZ, R16 ;  /* 0x000000ffff037224 */ /* 0x000fe400078e0010 */
[----:B------:R-:W-:Y:S02]  /*1c830*/  IMAD.MOV.U32 R2, RZ, RZ, R17 ;  /* 0x000000ffff027224 */ /* 0x000fe400078e0011 */
[----:B------:R-:W0:Y:S10]  /*1c840*/  LDSM.16.MT88.4 R16, [R11+0x8200] ;  /* 0x008200000b10783b */ /* 0x000e340000004200 */
[----:B------:R-:W-:Y:S01]  /*1c850*/  STL.64 [R1+0x2f0], R4 ;  /* 0x0002f00401007387 */ /* 0x000fe20000100a00 */
[----:B------:R1:W-:Y:S03]  /*1c860*/  STL.64 [R1+0x2f8], R6 ;  /* 0x0002f80601007387 */ /* 0x0003e60000100a00 */
[----:B-1----:R-:W2:Y:S01]  /*1c870*/  LDL.LU.64 R6, [R1+0x19c0] ;  /* 0x0019c00001067983 */ /* 0x002ea20000300a00 */
[----:B------:R-:W2:Y:S03]  /*1c880*/  LDL.LU.64 R4, [R1+0x19b8] ;  /* 0x0019b80001047983 */ /* 0x000ea60000300a00 */
[----:B0-----:R-:W-:Y:S01]  /*1c890*/  STL.64 [R1+0x1858], R18 ;  /* 0x0018581201007387 */ /* 0x001fe20000100a00 */
[----:B------:R0:W-:Y:S03]  /*1c8a0*/  STL.64 [R1+0x1850], R16 ;  /* 0x0018501001007387 */ /* 0x0001e60000100a00 */
[----:B0-----:R-:W3:Y:S04]  /*1c8b0*/  LDL.64 R16, [R1+0x10] ;  /* 0x0000100001107983 */ /* 0x001ee80000100a00 */
[----:B---3--:R0:W-:Y:S04]  /*1c8c0*/  STL.64 [R1+0x1988], R16 ;  /* 0x0019881001007387 */ /* 0x0081e80000100a00 */
[----:B0-----:R-:W3:Y:S01]  /*1c8d0*/  LDL.LU R16, [R1+0x5b0] ;  /* 0x0005b00001107983 */ /* 0x001ee20000300800 */
[----:B------:R-:W3:Y:S02]  /*1c8e0*/  LDL.LU R17, [R1+0x5b4] ;  /* 0x0005b40001117983 */ /* 0x000ee40000300800 */
[----:B------:R-:W4:Y:S02]  /*1c8f0*/  LDL.LU R18, [R1+0x5b8] ;  /* 0x0005b80001127983 */ /* 0x000f240000300800 */
[----:B------:R-:W4:Y:S01]  /*1c900*/  LDL.LU R19, [R1+0x5bc] ;  /* 0x0005bc0001137983 */ /* 0x000f220000300800 */
[----:B--2---:R-:W-:Y:S01]  /*1c910*/  HMMA.16816.F32 R20, R20, R24, R4 ;  /* 0x000000181414723c */ /* 0x004fe20000001804 */
[----:B----4-:R-:W-:Y:S01]  /*1c920*/  STL.64 [R1+0x19a0], R18 ;  /* 0x0019a01201007387 */ /* 0x010fe20000100a00 */
[----:B---3--:R0:W-:Y:S03]  /*1c930*/  STL.64 [R1+0x1998], R16 ;  /* 0x0019981001007387 */ /* 0x0081e60000100a00 */
[----:B0-----:R-:W2:Y:S01]  /*1c940*/  LDL.LU R16, [R1+0x5d0] ;  /* 0x0005d00001107983 */ /* 0x001ea20000300800 */
[----:B------:R-:W2:Y:S02]  /*1c950*/  LDL.LU R17, [R1+0x5d4] ;  /* 0x0005d40001117983 */ /* 0x000ea40000300800 */
[----:B------:R-:W2:Y:S02]  /*1c960*/  LDL.LU R18, [R1+0x5d8] ;  /* 0x0005d80001127983 */ /* 0x000ea40000300800 */
[----:B------:R-:W2:Y:S01]  /*1c970*/  LDL.LU R19, [R1+0x5dc] ;  /* 0x0005dc0001137983 */ /* 0x000ea20000300800 */
[----:B------:R-:W2:Y:S01]  /*1c980*/  LDL.LU.64 R6, [R1+0x19b0] ;  /* 0x0019b00001067983 */ /* 0x000ea20000300a00 */
[----:B------:R-:W2:Y:S11]  /*1c990*/  LDL.LU.64 R4, [R1+0x19a8] ;  /* 0x0019a80001047983 */ /* 0x000eb60000300a00 */
[----:B------:R-:W-:Y:S02]  /*1c9a0*/  STL.64 [R1+0x250], R20 ;  /* 0x0002501401007387 */ /* 0x000fe40000100a00 */
[----:B------:R-:W-:Y:S02]  /*1c9b0*/  STL.64 [R1+0x258], R22 ;  /* 0x0002581601007387 */ /* 0x000fe40000100a00 */
[----:B------:R-:W0:Y:S04]  /*1c9c0*/  LDSM.16.MT88.4 R20, [R11+0x8280] ;  /* 0x008280000b14783b */ /* 0x000e280000004200 */
[----:B------:R-:W3:Y:S04]  /*1c9d0*/  LDL R8, [R1+0x30] ;  /* 0x0000300001087983 */ /* 0x000ee80000100800 */
[----:B------:R-:W3:Y:S04]  /*1c9e0*/  LDL R9, [R1+0x34] ;  /* 0x0000340001097983 */ /* 0x000ee80000100800 */
[----:B0-----:R-:W-:Y:S01]  /*1c9f0*/  STL.64 [R1+0x17d8], R22 ;  /* 0x0017d81601007387 */ /* 0x001fe20000100a00 */
[----:B------:R0:W-:Y:S03]  /*1ca00*/  STL.64 [R1+0x17d0], R20 ;  /* 0x0017d01401007387 */ /* 0x0001e60000100a00 */
[----:B0-----:R-:W4:Y:S01]  /*1ca10*/  LDL.LU R20, [R1+0x5c0] ;  /* 0x0005c00001147983 */ /* 0x001f220000300800 */
[----:B------:R-:W4:Y:S02]  /*1ca20*/  LDL.LU R21, [R1+0x5c4] ;  /* 0x0005c40001157983 */ /* 0x000f240000300800 */
[----:B------:R-:W4:Y:S02]  /*1ca30*/  LDL.LU R22, [R1+0x5c8] ;  /* 0x0005c80001167983 */ /* 0x000f240000300800 */
[----:B------:R-:W4:Y:S01]  /*1ca40*/  LDL.LU R23, [R1+0x5cc] ;  /* 0x0005cc0001177983 */ /* 0x000f220000300800 */
[C---:B--2---:R-:W-:Y:S01]  /*1ca50*/  HMMA.16816.F32 R12, R4.reuse, R12, R16 ;  /* 0x0000000c040c723c */ /* 0x044fe20000001810 */
[----:B------:R-:W2:Y:S01]  /*1ca60*/  LDL.LU.64 R18, [R1+0x19a0] ;  /* 0x0019a00001127983 */ /* 0x000ea20000300a00 */
[----:B------:R-:W2:Y:S11]  /*1ca70*/  LDL.LU.64 R16, [R1+0x1998] ;  /* 0x0019980001107983 */ /* 0x000eb60000300a00 */
[----:B------:R-:W-:Y:S10]  /*1ca80*/  @!UPT UIADD3 URZ, URZ, URZ, URZ ;  /* 0x0000003f3f3ff290 */ /* 0x000ff4000fffe03f */
[----:B------:R0:W-:Y:S01]  /*1ca90*/  STL.64 [R1+0x240], R12 ;  /* 0x0002400c01007387 */ /* 0x0001e20000100a00 */
[----:B------:R-:W-:Y:S03]  /*1caa0*/  STL.64 [R1+0x248], R14 ;  /* 0x0002480e01007387 */ /* 0x000fe60000100a00 */
[----:B0-----:R-:W4:Y:S02]  /*1cab0*/  LDL.LU.64 R12, [R1+0x1990] ;  /* 0x00199000010c7983 */ /* 0x001f240000300a00 */
[C---:B----4-:R-:W-:Y:S01]  /*1cac0*/  HMMA.16816.F32 R20, R4.reuse, R12, R20 ;  /* 0x0000000c0414723c */ /* 0x050fe20000001814 */
[----:B------:R-:W-:Y:S02]  /*1cad0*/  IMAD.MOV.U32 R10, RZ, RZ, R12 ;  /* 0x000000ffff0a7224 */ /* 0x000fe400078e000c */
[----:B------:R-:W-:Y:S11]  /*1cae0*/  IMAD.MOV.U32 R0, RZ, RZ, R13 ;  /* 0x000000ffff007224 */ /* 0x000ff600078e000d */
[----:B------:R-:W-:Y:S09]  /*1caf0*/  @!UPT UIADD3 URZ, URZ, URZ, URZ ;  /* 0x0000003f3f3ff290 */ /* 0x000ff2000fffe03f */
[----:B------:R0:W-:Y:S01]  /*1cb00*/  STL.64 [R1+0x230], R20 ;  /* 0x0002301401007387 */ /* 0x0001e20000100a00 */
[----:B------:R1:W-:Y:S03]  /*1cb10*/  STL.64 [R1+0x238], R22 ;  /* 0x0002381601007387 */ /* 0x0003e60000100a00 */
[----:B0-----:R-:W4:Y:S01]  /*1cb20*/  LDL.LU R20, [R1+0x500] ;  /* 0x0005000001147983 */ /* 0x001f220000300800 */
[----:B------:R-:W4:Y:S02]  /*1cb30*/  LDL.LU R21, [R1+0x504] ;  /* 0x0005040001157983 */ /* 0x000f240000300800 */
[----:B-1----:R-:W2:Y:S02]  /*1cb40*/  LDL.LU R22, [R1+0x508] ;  /* 0x0005080001167983 */ /* 0x002ea40000300800 */
[----:B------:R-:W2:Y:S01]  /*1cb50*/  LDL.LU R23, [R1+0x50c] ;  /* 0x00050c0001177983 */ /* 0x000ea20000300800 */
[----:B------:R-:W2:Y:S01]  /*1cb60*/  LDL.LU R12, [R1+0x100] ;  /* 0x00010000010c7983 */ /* 0x000ea20000300800 */
[----:B------:R-:W2:Y:S02]  /*1cb70*/  LDL.LU R13, [R1+0x104] ;  /* 0x00010400010d7983 */ /* 0x000ea40000300800 */
[----:B------:R-:W2:Y:S02]  /*1cb80*/  LDL.LU R14, [R1+0x108] ;  /* 0x00010800010e7983 */ /* 0x000ea40000300800 */
[----:B------:R-:W2:Y:S02]  /*1cb90*/  LDL.LU R15, [R1+0x10c] ;  /* 0x00010c00010f7983 */ /* 0x000ea40000300800 */
[----:B--2---:R-:W-:Y:S01]  /*1cba0*/  STL.64 [R1+0x1918], R14 ;  /* 0x0019180e01007387 */ /* 0x004fe20000100a00 */
[----:B------:R0:W-:Y:S03]  /*1cbb0*/  STL.64 [R1+0x1910], R12 ;  /* 0x0019100c01007387 */ /* 0x0001e60000100a00 */
[----:B0-----:R-:W2:Y:S01]  /*1cbc0*/  LDL.64 R12, [R1+0x40] ;  /* 0x00004000010c7983 */ /* 0x001ea20000100a00 */
[----:B------:R-:W-:Y:S02]  /*1cbd0*/  STL.64 [R1+0x1900], R22 ;  /* 0x0019001601007387 */ /* 0x000fe40000100a00 */
[----:B----4-:R0:W-:Y:S02]  /*1cbe0*/  STL.64 [R1+0x18f8], R20 ;  /* 0x0018f81401007387 */ /* 0x0101e40000100a00 */
[----:B0-----:R-:W4:Y:S01]  /*1cbf0*/  LDL R20, [R1+0x20] ;  /* 0x0000200001147983 */ /* 0x001f220000100800 */
[----:B--2---:R-:W-:Y:S11]  /*1cc00*/  HMMA.16816.F32 R16, R4, R12, R16 ;  /* 0x0000000c0410723c */ /* 0x004ff60000001810 */
[----:B------:R-:W-:Y:S11]  /*1cc10*/  @!UPT UIADD3 URZ, URZ, URZ, URZ ;  /* 0x0000003f3f3ff290 */ /* 0x000ff6000fffe03f */
[----:B------:R-:W-:Y:S01]  /*1cc20*/  @!UPT UIADD3 URZ, URZ, URZ, URZ ;  /* 0x0000003f3f3ff290 */ /* 0x000fe2000fffe03f */
[----:B------:R0:W-:Y:S01]  /*1cc30*/  STL.64 [R1+0x220], R16 ;  /* 0x0002201001007387 */ /* 0x0001e20000100a00 */
[----:B------:R1:W-:Y:S03]  /*1cc40*/  STL.64 [R1+0x228], R18 ;  /* 0x0002281201007387 */ /* 0x0003e60000100a00 */
[----:B0-----:R-:W4:Y:S01]  /*1cc50*/  LDL.LU R16, [R1+0x200] ;  /* 0x0002000001107983 */ /* 0x001f220000300800 */
[----:B------:R-:W4:Y:S02]  /*1cc60*/  LDL.LU R17, [R1+0x204] ;  /* 0x0002040001117983 */ /* 0x000f240000300800 */
[----:B-1----:R-:W4:Y:S02]  /*1cc70*/  LDL.LU R18, [R1+0x208] ;  /* 0x0002080001127983 */ /* 0x002f240000300800 */
[----:B------:R-:W4:Y:S01]  /*1cc80*/  LDL.LU R19, [R1+0x20c] ;  /* 0x00020c0001137983 */ /* 0x000f220000300800 */
[----:B------:R0:W-:Y:S02]  /*1cc90*/  STL.64 [R1+0x1928], R12 ;  /* 0x0019280c01007387 */ /* 0x0001e40000100a00 */
[----:B0-----:R-:W-:-:S02]  /*1cca0*/  IMAD.MOV.U32 R12, RZ, RZ, R10 ;  /* 0x000000ffff0c7224 */ /* 0x001fc400078e000a */
[----:B------:R-:W-:-:S05]  /*1ccb0*/  IMAD.MOV.U32 R13, RZ, RZ, R0 ;  /* 0x000000ffff0d7224 */ /* 0x000fca00078e0000 */
[----:B------:R0:W-:Y:S04]  /*1ccc0*/  STL.64 [R1+0x1940], R12 ;  /* 0x0019400c01007387 */ /* 0x0001e80000100a00 */
[----:B0-----:R-:W2:Y:S04]  /*1ccd0*/  LDL.64 R12, [R1+0x60] ;  /* 0x00006000010c7983 */ /* 0x001ea80000100a00 */
[----:B--2---:R0:W-:Y:S04]  /*1cce0*/  STL.64 [R1+0x1968], R12 ;  /* 0x0019680c01007387 */ /* 0x0041e80000100a00 */
[----:B0-----:R-:W3:Y:S01]  /*1ccf0*/  LDL.LU R12, [R1+0x5a0] ;  /* 0x0005a000010c7983 */ /* 0x001ee20000300800 */
[----:B------:R-:W3:Y:S02]  /*1cd00*/  LDL.LU R13, [R1+0x5a4] ;  /* 0x0005a400010d7983 */ /* 0x000ee40000300800 */
[----:B------:R-:W3:Y:S02]  /*1cd10*/  LDL.LU R14, [R1+0x5a8] ;  /* 0x0005a800010e7983 */ /* 0x000ee40000300800 */
[----:B------:R-:W3:Y:S02]  /*1cd20*/  LDL.LU R15, [R1+0x5ac] ;  /* 0x0005ac00010f7983 */ /* 0x000ee40000300800 */
[----:B------:R-:W-:Y:S01]  /*1cd30*/  IMAD.MOV.U32 R21, RZ, RZ, R28 ;  /* 0x000000ffff157224 */ /* 0x000fe200078e001c */
[----:B---3--:R-:W-:Y:S07]  /*1cd40*/  HMMA.16816.F32 R8, R4, R8, R12 ;  /* 0x000000080408723c */ /* 0x008fee000000180c */
[----:B------:R-:W-:-:S02]  /*1cd50*/  IMAD.MOV.U32 R12, RZ, RZ, R3 ;  /* 0x000000ffff0c7224 */ /* 0x000fc400078e0003 */
[----:B------:R-:W-:-:S05]  /*1cd60*/  IMAD.MOV.U32 R13, RZ, RZ, R2 ;  /* 0x000000ffff0d7224 */ /* 0x000fca00078e0002 */
[----:B------:R0:W-:Y:S04]  /*1cd70*/  STL.64 [R1+0x1980], R12 ;  /* 0x0019800c01007387 */ /* 0x0001e80000100a00 */
[----:B0-----:R-:W2:Y:S01]  /*1cd80*/  LDL.LU R12, [R1+0x1f0] ;  /* 0x0001f000010c7983 */ /* 0x001ea20000300800 */
[----:B------:R-:W2:Y:S02]  /*1cd90*/  LDL.LU R13, [R1+0x1f4] ;  /* 0x0001f400010d7983 */ /* 0x000ea40000300800 */
[----:B------:R-:W2:Y:S03]  /*1cda0*/  LDL.LU R14, [R1+0x1f8] ;  /* 0x0001f800010e7983 */ /* 0x000ea60000300800 */
[----:B------:R-:W-:Y:S01]  /*1cdb0*/  IMAD.MOV.U32 R26, RZ, RZ, R8 ;  /* 0x000000ffff1a7224 */ /* 0x000fe200078e0008 */
[----:B------:R-:W2:Y:S01]  /*1cdc0*/  LDL.LU R15, [R1+0x1fc] ;  /* 0x0001fc00010f7983 */ /* 0x000ea20000300800 */
[----:B------:R-:W-:-:S02]  /*1cdd0*/  IMAD.MOV.U32 R0, RZ, RZ, R9 ;  /* 0x000000ffff007224 */ /* 0x000fc400078e0009 */
[----:B------:R-:W3:Y:S02]  /*1cde0*/  LDL.LU R8, [R1+0x540] ;  /* 0x0005400001087983 */ /* 0x000ee40000300800 */
[----:B------:R-:W-:Y:S01]  /*1cdf0*/  IMAD.MOV.U32 R29, RZ, RZ, R10 ;  /* 0x000000ffff1d7224 */ /* 0x000fe200078e000a */
[----:B------:R-:W3:Y:S01]  /*1ce00*/  LDL.LU R9, [R1+0x544] ;  /* 0x0005440001097983 */ /* 0x000ee20000300800 */
[----:B------:R-:W-:Y:S02]  /*1ce10*/  IMAD.MOV.U32 R28, RZ, RZ, R11 ;  /* 0x000000ffff1c7224 */ /* 0x000fe400078e000b */
[----:B------:R-:W2:Y:S02]  /*1ce20*/  LDL.LU R10, [R1+0x548] ;  /* 0x00054800010a7983 */ /* 0x000ea40000300800 */
[----:B------:R-:W2:Y:S01]  /*1ce30*/  LDL.LU R11, [R1+0x54c] ;  /* 0x00054c00010b7983 */ /* 0x000ea20000300800 */
[C---:B----4-:R-:W-:Y:S01]  /*1ce40*/  HMMA.16816.F32 R16, R4.reuse, R20, R16 ;  /* 0x000000140410723c */ /* 0x050fe20000001810 */
[----:B--2---:R-:W-:Y:S01]  /*1ce50*/  STL.64 [R1+0x1978], R10 ;  /* 0x0019780a01007387 */ /* 0x004fe20000100a00 */
[----:B---3--:R0:W-:Y:S03]  /*1ce60*/  STL.64 [R1+0x1970], R8 ;  /* 0x0019700801007387 */ /* 0x0081e60000100a00 */
[----:B0-----:R-:W2:Y:S01]  /*1ce70*/  LDL.LU R8, [R1+0x1e0] ;  /* 0x0001e00001087983 */ /* 0x001ea20000300800 */
[----:B------:R-:W2:Y:S02]  /*1ce80*/  LDL.LU R9, [R1+0x1e4] ;  /* 0x0001e40001097983 */ /* 0x000ea40000300800 */
[----:B------:R-:W2:Y:S02]  /*1ce90*/  LDL.LU R10, [R1+0x1e8] ;  /* 0x0001e800010a7983 */ /* 0x000ea40000300800 */
[----:B------:R-:W2:Y:S01]  /*1cea0*/  LDL.LU R11, [R1+0x1ec] ;  /* 0x0001ec00010b7983 */ /* 0x000ea20000300800 */
[----:B------:R-:W-:Y:S01]  /*1ceb0*/  STL [R1+0x175c], R28 ;  /* 0x00175c1c01007387 */ /* 0x000fe20000100800 */
[----:B------:R-:W-:Y:S02]  /*1cec0*/  STL [R1+0x1758], R26 ;  /* 0x0017581a01007387 */ /* 0x000fe40000100800 */
[----:B------:R-:W-:Y:S02]  /*1ced0*/  STL [R1+0x171c], R29 ;  /* 0x00171c1d01007387 */ /* 0x000fe40000100800 */
[----:B------:R-:W-:Y:S07]  /*1cee0*/  STL [R1+0x1718], R0 ;  /* 0x0017180001007387 */ /* 0x000fee0000100800 */
[----:B------:R0:W-:Y:S01]  /*1cef0*/  STL.64 [R1+0x200], R16 ;  /* 0x0002001001007387 */ /* 0x0001e20000100a00 */
[----:B------:R-:W-:Y:S03]  /*1cf00*/  STL [R1+0x208], R18 ;  /* 0x0002081201007387 */ /* 0x000fe60000100800 */
[----:B0-----:R-:W3:Y:S01]  /*1cf10*/  LDL.LU.64 R16, [R1+0x1988] ;  /* 0x0019880001107983 */ /* 0x001ee20000300a00 */
[----:B------:R0:W-:Y:S03]  /*1cf20*/  STL.64 [R1+0x1920], R20 ;  /* 0x0019201401007387 */ /* 0x0001e60000100a00 */
[----:B0-----:R-:W4:Y:S01]  /*1cf30*/  LDL.LU R20, [R1+0x510] ;  /* 0x0005100001147983 */ /* 0x001f220000300800 */
[----:B------:R-:W4:Y:S02]  /*1cf40*/  LDL.LU R21, [R1+0x514] ;  /* 0x0005140001157983 */ /* 0x000f240000300800 */
[----:B------:R-:W2:Y:S02]  /*1cf50*/  LDL.LU R22, [R1+0x518] ;  /* 0x0005180001167983 */ /* 0x000ea40000300800 */
[----:B------:R-:W2:Y:S02]  /*1cf60*/  LDL.LU R23, [R1+0x51c] ;  /* 0x00051c0001177983 */ /* 0x000ea40000300800 */
[----:B--2---:R-:W-:Y:S01]  /*1cf70*/  STL.64 [R1+0x1938], R22 ;  /* 0x0019381601007387 */ /* 0x004fe20000100a00 */
[----:B----4-:R0:W-:Y:S03]  /*1cf80*/  STL.64 [R1+0x1930], R20 ;  /* 0x0019301401007387 */ /* 0x0101e60000100a00 */
[----:B0-----:R-:W2:Y:S01]  /*1cf90*/  LDL.LU R20, [R1+0x520] ;  /* 0x0005200001147983 */ /* 0x001ea20000300800 */
[----:B------:R-:W2:Y:S02]  /*1cfa0*/  LDL.LU R21, [R1+0x524] ;  /* 0x0005240001157983 */ /* 0x000ea40000300800 */
[----:B------:R-:W4:Y:S02]  /*1cfb0*/  LDL.LU R22, [R1+0x528] ;  /* 0x0005280001167983 */ /* 0x000f240000300800 */
[----:B------:R-:W4:Y:S01]  /*1cfc0*/  LDL.LU R23, [R1+0x52c] ;  /* 0x00052c0001177983 */ /* 0x000f220000300800 */
[C---:B---3--:R-:W-:Y:S01]  /*1cfd0*/  HMMA.16816.F32 R12, R4.reuse, R16, R12 ;  /* 0x00000010040c723c */ /* 0x048fe2000000180c */
[----:B----4-:R-:W-:Y:S01]  /*1cfe0*/  STL.64 [R1+0x1950], R22 ;  /* 0x0019501601007387 */ /* 0x010fe20000100a00 */
[----:B--2---:R0:W-:Y:S03]  /*1cff0*/  STL.64 [R1+0x1948], R20 ;  /* 0x0019481401007387 */ /* 0x0041e60000100a00 */
[----:B0-----:R-:W2:Y:S01]  /*1d000*/  LDL.LU R20, [R1+0x530] ;  /* 0x0005300001147983 */ /* 0x001ea20000300800 */
[----:B------:R-:W2:Y:S02]  /*1d010*/  LDL.LU R21, [R1+0x534] ;  /* 0x0005340001157983 */ /* 0x000ea40000300800 */
[----:B------:R-:W2:Y:S02]  /*1d020*/  LDL.LU R22, [R1+0x538] ;  /* 0x0005380001167983 */ /* 0x000ea40000300800 */
[----:B------:R-:W2:Y:S11]  /*1d030*/  LDL.LU R23, [R1+0x53c] ;  /* 0x00053c0001177983 */ /* 0x000eb60000300800 */
[----:B------:R-:W-:Y:S02]  /*1d040*/  @!UPT UIADD3 URZ, URZ, URZ, URZ ;  /* 0x0000003f3f3ff290 */ /* 0x000fe4000fffe03f */
[----:B------:R0:W-:Y:S01]  /*1d050*/  STL.64 [R1+0x1f0], R12 ;  /* 0x0001f00c01007387 */ /* 0x0001e20000100a00 */
[----:B------:R-:W-:Y:S03]  /*1d060*/  STL.64 [R1+0x1f8], R14 ;  /* 0x0001f80e01007387 */ /* 0x000fe60000100a00 */
[----:B0-----:R-:W3:Y:S01]  /*1d070*/  LDL.LU.64 R12, [R1+0x1980] ;  /* 0x00198000010c7983 */ /* 0x001ee20000300a00 */
[----:B------:R0:W-:Y:S02]  /*1d080*/  STL.64 [R1+0x1908], R16 ;  /* 0x0019081001007387 */ /* 0x0001e40000100a00 */
[----:B------:R-:W-:Y:S01]  /*1d090*/  IMAD.MOV.U32 R27, RZ, RZ, R19 ;  /* 0x000000ffff1b7224 */ /* 0x000fe200078e0013 */
[----:B0-----:R-:W4:Y:S01]  /*1d0a0*/  LDL.LU R16, [R1+0x1d0] ;  /* 0x0001d00001107983 */ /* 0x001f220000300800 */
[----:B------:R-:W4:Y:S02]  /*1d0b0*/  LDL.LU R17, [R1+0x1d4] ;  /* 0x0001d40001117983 */ /* 0x000f240000300800 */
[----:B------:R-:W4:Y:S02]  /*1d0c0*/  LDL.LU R18, [R1+0x1d8] ;  /* 0x0001d80001127983 */ /* 0x000f240000300800 */
[----:B------:R-:W4:Y:S01]  /*1d0d0*/  LDL.LU R19, [R1+0x1dc] ;  /* 0x0001dc0001137983 */ /* 0x000f220000300800 */
[C---:B---3--:R-:W-:Y:S01]  /*1d0e0*/  HMMA.16816.F32 R12, R4.reuse, R12, R8 ;  /* 0x0000000c040c723c */ /* 0x048fe20000001808 */
[----:B------:R-:W3:Y:S01]  /*1d0f0*/  LDL.LU.64 R10, [R1+0x1978] ;  /* 0x00197800010a7983 */ /* 0x000ee20000300a00 */
[----:B------:R-:W3:Y:S11]  /*1d100*/  LDL.LU.64 R8, [R1+0x1970] ;  /* 0x0019700001087983 */ /* 0x000ef60000300a00 */
[----:B------:R-:W-:Y:S10]  /*1d110*/  @!UPT UIADD3 URZ, URZ, URZ, URZ ;  /* 0x0000003f3f3ff290 */ /* 0x000ff4000fffe03f */
[----:B------:R0:W-:Y:S01]  /*1d120*/  STL.64 [R1+0x1e0], R12 ;  /* 0x0001e00c01007387 */ /* 0x0001e20000100a00 */
[----:B------:R-:W-:Y:S03]  /*1d130*/  STL.64 [R1+0x1e8], R14 ;  /* 0x0001e80e01007387 */ /* 0x000fe60000100a00 */
[----:B0-----:R-:W2:Y:S01]  /*1d140*/  LDL.LU.64 R12, [R1+0x1968] ;  /* 0x00196800010c7983 */ /* 0x001ea20000300a00 */
[----:B---3--:R-:W-:Y:S03]  /*1d150*/  HMMA.16816.F32 R4, R4, R24, R8 ;  /* 0x000000180404723c */ /* 0x008fe60000001808 */
[----:B------:R-:W3:Y:S01]  /*1d160*/  LDL.LU.64 R10, [R1+0x1960] ;  /* 0x00196000010a7983 */ /* 0x000ee20000300a00 */
[----:B------:R-:W3:Y:S11]  /*1d170*/  LDL.LU.64 R8, [R1+0x1958] ;  /* 0x0019580001087983 */ /* 0x000ef60000300a00 */
[----:B------:R-:W-:Y:S08]  /*1d180*/  @!UPT UIADD3 URZ, URZ, URZ, URZ ;  /* 0x0000003f3f3ff290 */ /* 0x000ff0000fffe03f */
[----:B------:R0:W-:Y:S01]  /*1d190*/  STL.64 [R1+0x140], R4 ;  /* 0x0001400401007387 */ /* 0x0001e20000100a00 */
[----:B------:R-:W-:Y:S03]  /*1d1a0*/  STL.64 [R1+0x148], R6 ;  /* 0x0001480601007387 */ /* 0x000fe60000100a00 */
[----:B0-----:R-:W4:Y:S01]  /*1d1b0*/  LDL.LU.64 R4, [R1+0x30] ;  /* 0x0000300001047983 */ /* 0x001f220000300a00 */
[----:B--2---:R-:W-:Y:S02]  /*1d1c0*/  IMAD.MOV.U32 R2, RZ, RZ, R12 ;  /* 0x000000ffff027224 */ /* 0x004fe400078e000c */
[----:B------:R-:W-:Y:S01]  /*1d1d0*/  IMAD.MOV.U32 R0, RZ, RZ, R13 ;  /* 0x000000ffff007224 */ /* 0x000fe200078e000d */
[C---:B---3--:R-:W-:Y:S11]  /*1d1e0*/  HMMA.16816.F32 R20, R8.reuse, R12, R20 ;  /* 0x0000000c0814723c */ /* 0x048ff60000001814 */
        /* <DEDUP_REMOVED lines=12> */
[----:B------:R-:W-:Y:S03]  /*1d2b0*/  STL.64 [R1+0x128], R14 ;  /* 0x0001280e01007387 */ /* 0x000fe60000100a00 */
[----:B0-----:R-:W2:Y:S02]  /*1d2c0*/  LDL.LU.64 R12, [R1+0x1928] ;  /* 0x00192800010c7983 */ /* 0x001ea40000300a00 */
[C---:B--2---:R-:W-:Y:S01]  /*1d2d0*/  HMMA.16816.F32 R20, R8.reuse, R12, R20 ;  /* 0x0000000c0814723c */ /* 0x044fe20000001814 */
[----:B------:R-:W-:Y:S02]  /*1d2e0*/  IMAD.MOV.U32 R26, RZ, RZ, R12 ;  /* 0x000000ffff1a7224 */ /* 0x000fe400078e000c */
[----:B------:R-:W-:Y:S11]  /*1d2f0*/  IMAD.MOV.U32 R7, RZ, RZ, R13 ;  /* 0x000000ffff077224 */ /* 0x000ff600078e000d */
[----:B------:R-:W-:Y:S09]  /*1d300*/  @!UPT UIADD3 URZ, URZ, URZ, URZ ;  /* 0x0000003f3f3ff290 */ /* 0x000ff2000fffe03f */
[----:B------:R0:W-:Y:S01]  /*1d310*/  STL.64 [R1+0x110], R20 ;  /* 0x0001101401007387 */ /* 0x0001e20000100a00 */
[----:B------:R1:W-:Y:S03]  /*1d320*/  STL.64 [R1+0x118], R22 ;  /* 0x0001181601007387 */ /* 0x0003e60000100a00 */
[----:B0-----:R-:W1:Y:S01]  /*1d330*/  LDL.LU.64 R20, [R1+0x1920] ;  /* 0x0019200001147983 */ /* 0x001e620000300a00 */
[----:B------:R-:W4:Y:S02]  /*1d340*/  LDL.LU.64 R14, [R1+0x1918] ;  /* 0x00191800010e7983 */ /* 0x000f240000300a00 */
[----:B------:R-:W4:Y:S02]  /*1d350*/  LDL.LU.64 R12, [R1+0x1910] ;  /* 0x00191000010c7983 */ /* 0x000f240000300a00 */
[C---:B----4-:R-:W-:Y:S08]  /*1d360*/  HMMA.16816.F32 R12, R8.reuse, R4, R12 ;  /* 0x00000004080c723c */ /* 0x050ff0000000180c */
[C---:B-1----:R-:W-:Y:S11]  /*1d370*/  HMMA.16816.F32 R20, R8.reuse, R20, R16 ;  /* 0x000000140814723c */ /* 0x042ff60000001810 */
[----:B------:R-:W-:Y:S04]  /*1d380*/  @!UPT UIADD3 URZ, URZ, URZ, URZ ;  /* 0x0000003f3f3ff290 */ /* 0x000fe8000fffe03f */
[----:B------:R0:W-:Y:S01]  /*1d390*/  STL.64 [R1+0x100], R12 ;  /* 0x0001000c01007387 */ /* 0x0001e20000100a00 */
[----:B------:R1:W-:Y:S03]  /*1d3a0*/  STL.64 [R1+0x108], R14 ;  /* 0x0001080e01007387 */ /* 0x0003e60000100a00 */
[----:B0-----:R-:W2:Y:S01]  /*1d3b0*/  LDL.LU R12, [R1+0x4f0] ;  /* 0x0004f000010c7983 */ /* 0x001ea20000300800 */
[----:B------:R-:W2:Y:S02]  /*1d3c0*/  LDL.LU R13, [R1+0x4f4] ;  /* 0x0004f400010d7983 */ /* 0x000ea40000300800 */
[----:B-1----:R-:W2:Y:S02]  /*1d3d0*/  LDL.LU R14, [R1+0x4f8] ;  /* 0x0004f800010e7983 */ /* 0x002ea40000300800 */
[----:B------:R-:W2:Y:S01]  /*1d3e0*/  LDL.LU R15, [R1+0x4fc] ;  /* 0x0004fc00010f7983 */ /* 0x000ea20000300800 */
[----:B------:R-:W-:Y:S01]  /*1d3f0*/  STL.64 [R1+0x18b0], R4 ;  /* 0x0018b00401007387 */ /* 0x000fe20000100a00 */
[----:B------:R-:W3:Y:S02]  /*1d400*/  LDL.LU.64 R16, [R1+0x1908] ;  /* 0x0019080001107983 */ /* 0x000ee40000300a00 */
[----:B------:R-:W-:Y:S02]  /*1d410*/  STL.64 [R1+0x1d0], R20 ;  /* 0x0001d01401007387 */ /* 0x000fe40000100a00 */
[----:B------:R0:W-:Y:S02]  /*1d420*/  STL.64 [R1+0x1d8], R22 ;  /* 0x0001d81601007387 */ /* 0x0001e40000100a00 */
[----:B0-----:R-:W3:Y:S01]  /*1d430*/  LDL.LU.64 R22, [R1+0x1900] ;  /* 0x0019000001167983 */ /* 0x001ee20000300a00 */
[----:B------:R-:W3:Y:S02]  /*1d440*/  LDL.LU.64 R20, [R1+0x18f8] ;  /* 0x0018f80001147983 */ /* 0x000ee40000300a00 */
[----:B---3--:R-:W-:Y:S01]  /*1d450*/  HMMA.16816.F32 R20, R8, R16, R20 ;  /* 0x000000100814723c */ /* 0x008fe20000001814 */
[----:B------:R-:W-:-:S02]  /*1d460*/  IMAD.MOV.U32 R6, RZ, RZ, R16 ;  /* 0x000000ffff067224 */ /* 0x000fc400078e0010 */
[----:B------:R-:W-:Y:S11]  /*1d470*/  IMAD.MOV.U32 R3, RZ, RZ, R17 ;  /* 0x000000ffff037224 */ /* 0x000ff600078e0011 */
[----:B------:R-:W-:Y:S09]  /*1d480*/  @!UPT UIADD3 URZ, URZ, URZ, URZ ;  /* 0x0000003f3f3ff290 */ /* 0x000ff2000fffe03f */
[----:B------:R0:W-:Y:S01]  /*1d490*/  STL.64 [R1+0x2e0], R20 ;  /* 0x0002e01401007387 */ /* 0x0001e20000100a00 */
[----:B------:R1:W-:Y:S03]  /*1d4a0*/  STL.64 [R1+0x2e8], R22 ;  /* 0x0002e81601007387 */ /* 0x0003e60000100a00 */
[----:B0-----:R-:W3:Y:S01]  /*1d4b0*/  LDL.LU R20, [R1+0x2d0] ;  /* 0x0002d00001147983 */ /* 0x001ee20000300800 */
[----:B------:R-:W3:Y:S02]  /*1d4c0*/  LDL.LU R21, [R1+0x2d4] ;  /* 0x0002d40001157983 */ /* 0x000ee40000300800 */
[----:B-1----:R-:W4:Y:S02]  /*1d4d0*/  LDL.LU R22, [R1+0x2d8] ;  /* 0x0002d80001167983 */ /* 0x002f240000300800 */
[----:B------:R-:W4:Y:S01]  /*1d4e0*/  LDL.LU R23, [R1+0x2dc] ;  /* 0x0002dc0001177983 */ /* 0x000f220000300800 */
[----:B------:R-:W2:Y:S01]  /*1d4f0*/  LDL.LU R16, [R1+0x3b0] ;  /* 0x0003b00001107983 */ /* 0x000ea20000300800 */
[----:B------:R-:W2:Y:S02]  /*1d500*/  LDL.LU R17, [R1+0x3b4] ;  /* 0x0003b40001117983 */ /* 0x000ea40000300800 */
[----:B------:R-:W2:Y:S02]  /*1d510*/  LDL.LU R18, [R1+0x3b8] ;  /* 0x0003b80001127983 */ /* 0x000ea40000300800 */
[----:B------:R-:W2:Y:S02]  /*1d520*/  LDL.LU R19, [R1+0x3bc] ;  /* 0x0003bc0001137983 */ /* 0x000ea40000300800 */
[----:B--2---:R-:W-:Y:S01]  /*1d530*/  STL.64 [R1+0x1868], R18 ;  /* 0x0018681201007387 */ /* 0x004fe20000100a00 */
[----:B------:R0:W-:Y:S03]  /*1d540*/  STL.64 [R1+0x1860], R16 ;  /* 0x0018601001007387 */ /* 0x0001e60000100a00 */
[----:B0-----:R-:W2:Y:S01]  /*1d550*/  LDL.64 R16, [R1] ;  /* 0x0000000001107983 */ /* 0x001ea20000100a00 */
[----:B----4-:R-:W-:Y:S02]  /*1d560*/  STL.64 [R1+0x1818], R22 ;  /* 0x0018181601007387 */ /* 0x010fe40000100a00 */
[----:B---3--:R0:W-:Y:S02]  /*1d570*/  STL.64 [R1+0x1810], R20 ;  /* 0x0018101401007387 */ /* 0x0081e40000100a00 */
[----:B0-----:R-:W3:Y:S01]  /*1d580*/  LDL.LU R20, [R1+0x380] ;  /* 0x0003800001147983 */ /* 0x001ee20000300800 */
[----:B------:R-:W3:Y:S02]  /*1d590*/  LDL.LU R21, [R1+0x384] ;  /* 0x0003840001157983 */ /* 0x000ee40000300800 */
[----:B------:R-:W4:Y:S02]  /*1d5a0*/  LDL.LU R22, [R1+0x388] ;  /* 0x0003880001167983 */ /* 0x000f240000300800 */
[----:B------:R-:W4:Y:S02]  /*1d5b0*/  LDL.LU R23, [R1+0x38c] ;  /* 0x00038c0001177983 */ /* 0x000f240000300800 */
[----:B----4-:R-:W-:Y:S01]  /*1d5c0*/  STL.64 [R1+0x1828], R22 ;  /* 0x0018281601007387 */ /* 0x010fe20000100a00 */
[----:B---3--:R0:W-:Y:S03]  /*1d5d0*/  STL.64 [R1+0x1820], R20 ;  /* 0x0018201401007387 */ /* 0x0081e60000100a00 */
[----:B0-----:R-:W3:Y:S01]  /*1d5e0*/  LDL.64 R20, [R1+0x50] ;  /* 0x0000500001147983 */ /* 0x001ee20000100a00 */
[----:B--2---:R-:W-:Y:S01]  /*1d5f0*/  HMMA.16816.F32 R12, R8, R16, R12 ;  /* 0x00000010080c723c */ /* 0x004fe2000000180c */
[----:B------:R-:W-:-:S02]  /*1d600*/  IMAD.MOV.U32 R4, RZ, RZ, R26 ;  /* 0x000000ffff047224 */ /* 0x000fc400078e001a */
[----:B------:R-:W-:Y:S01]  /*1d610*/  IMAD.MOV.U32 R5, RZ, RZ, R7 ;  /* 0x000000ffff057224 */ /* 0x000fe200078e0007 */
[----:B---3--:R0:W-:Y:S04]  /*1d620*/  STL.64 [R1+0x18d0], R20 ;  /* 0x0018d01401007387 */ /* 0x0081e80000100a00 */
[----:B0-----:R-:W2:Y:S01]  /*1d630*/  LDL.LU R20, [R1+0x4b0] ;  /* 0x0004b00001147983 */ /* 0x001ea20000300800 */
[----:B------:R-:W2:Y:S02]  /*1d640*/  LDL.LU R21, [R1+0x4b4] ;  /* 0x0004b40001157983 */ /* 0x000ea40000300800 */
[----:B------:R-:W2:Y:S02]  /*1d650*/  LDL.LU R22, [R1+0x4b8] ;  /* 0x0004b80001167983 */ /* 0x000ea40000300800 */
[----:B------:R-:W2:Y:S10]  /*1d660*/  LDL.LU R23, [R1+0x4bc] ;  /* 0x0004bc0001177983 */ /* 0x000eb40000300800 */
[----:B------:R-:W-:Y:S01]  /*1d670*/  STL.64 [R1+0x400], R12 ;  /* 0x0004000c01007387 */ /* 0x000fe20000100a00 */
[----:B------:R0:W-:Y:S03]  /*1d680*/  STL.64 [R1+0x408], R14 ;  /* 0x0004080e01007387 */ /* 0x0001e60000100a00 */
[----:B0-----:R-:W3:Y:S01]  /*1d690*/  LDL.LU.64 R14, [R1+0x18f0] ;  /* 0x0018f000010e7983 */ /* 0x001ee20000300a00 */
[----:B------:R-:W3:Y:S02]  /*1d6a0*/  LDL.LU.64 R12, [R1+0x18e8] ;  /* 0x0018e800010c7983 */ /* 0x000ee40000300a00 */
[----:B------:R-:W-:Y:S02]  /*1d6b0*/  STL.64 [R1+0x18c8], R4 ;  /* 0x0018c80401007387 */ /* 0x000fe40000100a00 */
[----:B------:R0:W-:Y:S02]  /*1d6c0*/  STL.64 [R1+0x1880], R16 ;  /* 0x0018801001007387 */ /* 0x0001e40000100a00 */
[----:B0-----:R-:W-:-:S02]  /*1d6d0*/  IMAD.MOV.U32 R16, RZ, RZ, R6 ;  /* 0x000000ffff107224 */ /* 0x001fc400078e0006 */
[----:B------:R-:W-:-:S05]  /*1d6e0*/  IMAD.MOV.U32 R17, RZ, RZ, R3 ;  /* 0x000000ffff117224 */ /* 0x000fca00078e0003 */
[----:B------:R-:W-:Y:S01]  /*1d6f0*/  STL.64 [R1+0x1898], R16 ;  /* 0x0018981001007387 */ /* 0x000fe20000100a00 */
[----:B--2---:R-:W-:Y:S11]  /*1d700*/  HMMA.16816.F32 R4, R8, R24, R20 ;  /* 0x000000180804723c */ /* 0x004ff60000001814 */
[----:B------:R-:W-:Y:S11]  /*1d710*/  @!UPT UIADD3 URZ, URZ, URZ, URZ ;  /* 0x0000003f3f3ff290 */ /* 0x000ff6000fffe03f */
[----:B------:R-:W-:Y:S01]  /*1d720*/  @!UPT UIADD3 URZ, URZ, URZ, URZ ;  /* 0x0000003f3f3ff290 */ /* 0x000fe2000fffe03f */
[----:B------:R0:W-:Y:S01]  /*1d730*/  STL.64 [R1+0x3f0], R4 ;  /* 0x0003f00401007387 */ /* 0x0001e20000100a00 */
[----:B------:R1:W-:Y:S03]  /*1d740*/  STL.64 [R1+0x3f8], R6 ;  /* 0x0003f80601007387 */ /* 0x0003e60000100a00 */
[----:B0-----:R-:W2:Y:S01]  /*1d750*/  LDL.LU R4, [R1+0x440] ;  /* 0x0004400001047983 */ /* 0x001ea20000300800 */
[----:B------:R-:W2:Y:S02]  /*1d760*/  LDL.LU R5, [R1+0x444] ;  /* 0x0004440001057983 */ /* 0x000ea40000300800 */
[----:B-1----:R-:W4:Y:S02]  /*1d770*/  LDL.LU R6, [R1+0x448] ;  /* 0x0004480001067983 */ /* 0x002f240000300800 */
[----:B------:R-:W4:Y:S02]  /*1d780*/  LDL.LU R7, [R1+0x44c] ;  /* 0x00044c0001077983 */ /* 0x000f240000300800 */
[----:B----4-:R-:W-:Y:S01]  /*1d790*/  STL.64 [R1+0x18e0], R6 ;  /* 0x0018e00601007387 */ /* 0x010fe20000100a00 */
[----:B--2---:R0:W-:Y:S03]  /*1d7a0*/  STL.64 [R1+0x18d8], R4 ;  /* 0x0018d80401007387 */ /* 0x0041e60000100a00 */
[----:B0-----:R-:W3:Y:S01]  /*1d7b0*/  LDL.LU R4, [R1+0x470] ;  /* 0x0004700001047983 */ /* 0x001ee20000300800 */
[----:B------:R-:W3:Y:S02]  /*1d7c0*/  LDL.LU R5, [R1+0x474] ;  /* 0x0004740001057983 */ /* 0x000ee40000300800 */
[----:B------:R-:W3:Y:S02]  /*1d7d0*/  LDL.LU R6, [R1+0x478] ;  /* 0x0004780001067983 */ /* 0x000ee40000300800 */
[----:B------:R-:W3:Y:S01]  /*1d7e0*/  LDL.LU R7, [R1+0x47c] ;  /* 0x00047c0001077983 */ /* 0x000ee20000300800 */
[----:B------:R-:W2:Y:S01]  /*1d7f0*/  LDL.LU R16, [R1+0x410] ;  /* 0x0004100001107983 */ /* 0x000ea20000300800 */
[----:B------:R-:W2:Y:S02]  /*1d800*/  LDL.LU R17, [R1+0x414] ;  /* 0x0004140001117983 */ /* 0x000ea40000300800 */
[----:B------:R-:W4:Y:S02]  /*1d810*/  LDL.LU R18, [R1+0x418] ;  /* 0x0004180001127983 */ /* 0x000f240000300800 */
[----:B------:R-:W4:Y:S02]  /*1d820*/  LDL.LU R19, [R1+0x41c] ;  /* 0x00041c0001137983 */ /* 0x000f240000300800 */
[----:B----4-:R-:W-:Y:S01]  /*1d830*/  STL.64 [R1+0x18a8], R18 ;  /* 0x0018a81201007387 */ /* 0x010fe20000100a00 */
[----:B--2---:R0:W-:Y:S03]  /*1d840*/  STL.64 [R1+0x18a0], R16 ;  /* 0x0018a01001007387 */ /* 0x0041e60000100a00 */
[----:B0-----:R-:W2:Y:S01]  /*1d850*/  LDL.LU R16, [R1+0x420] ;  /* 0x0004200001107983 */ /* 0x001ea20000300800 */
[----:B------:R-:W2:Y:S02]  /*1d860*/  LDL.LU R17, [R1+0x424] ;  /* 0x0004240001117983 */ /* 0x000ea40000300800 */
[----:B------:R-:W4:Y:S02]  /*1d870*/  LDL.LU R18, [R1+0x428] ;  /* 0x0004280001127983 */ /* 0x000f240000300800 */
[----:B------:R-:W4:Y:S02]  /*1d880*/  LDL.LU R19, [R1+0x42c] ;  /* 0x00042c0001137983 */ /* 0x000f240000300800 */
[----:B------:R-:W-:-:S02]  /*1d890*/  IMAD.MOV.U32 R20, RZ, RZ, R2 ;  /* 0x000000ffff147224 */ /* 0x000fc400078e0002 */
[----:B------:R-:W-:Y:S01]  /*1d8a0*/  IMAD.MOV.U32 R21, RZ, RZ, R0 ;  /* 0x000000ffff157224 */ /* 0x000fe200078e0000 */
[----:B----4-:R-:W-:Y:S01]  /*1d8b0*/  STL.64 [R1+0x18c0], R18 ;  /* 0x0018c01201007387 */ /* 0x010fe20000100a00 */
[----:B--2---:R0:W-:Y:S03]  /*1d8c0*/  STL.64 [R1+0x18b8], R16 ;  /* 0x0018b81001007387 */ /* 0x0041e60000100a00 */
[----:B0-----:R-:W2:Y:S01]  /*1d8d0*/  LDL.LU R16, [R1+0x430] ;  /* 0x0004300001107983 */ /* 0x001ea20000300800 */
[----:B------:R-:W2:Y:S02]  /*1d8e0*/  LDL.LU R17, [R1+0x434] ;  /* 0x0004340001117983 */ /* 0x000ea40000300800 */
[----:B------:R-:W2:Y:S02]  /*1d8f0*/  LDL.LU R18, [R1+0x438] ;  /* 0x0004380001127983 */ /* 0x000ea40000300800 */
[----:B------:R-:W2:Y:S01]  /*1d900*/  LDL.LU R19, [R1+0x43c] ;  /* 0x00043c0001137983 */ /* 0x000ea20000300800 */
[----:B------:R-:W-:Y:S01]  /*1d910*/  STL [R1+0x1878], R27 ;  /* 0x0018781b01007387 */ /* 0x000fe20000100800 */
[----:B------:R0:W-:Y:S03]  /*1d920*/  STL.64 [R1+0x1870], R24 ;  /* 0x0018701801007387 */ /* 0x0001e60000100a00 */
[----:B0-----:R-:W4:Y:S01]  /*1d930*/  LDL.LU R24, [R1+0x3c0] ;  /* 0x0003c00001187983 */ /* 0x001f220000300800 */
[----:B------:R-:W4:Y:S02]  /*1d940*/  LDL.LU R25, [R1+0x3c4] ;  /* 0x0003c40001197983 */ /* 0x000f240000300800 */
[----:B------:R-:W2:Y:S02]  /*1d950*/  LDL.LU R26, [R1+0x3c8] ;  /* 0x0003c800011a7983 */ /* 0x000ea40000300800 */
[----:B------:R-:W2:Y:S01]  /*1d960*/  LDL.LU R27, [R1+0x3cc] ;  /* 0x0003cc00011b7983 */ /* 0x000ea20000300800 */
[C---:B---3--:R-:W-:Y:S01]  /*1d970*/  HMMA.16816.F32 R20, R12.reuse, R20, R4 ;  /* 0x000000140c14723c */ /* 0x048fe20000001804 */
[----:B--2---:R-:W-:Y:S01]  /*1d980*/  STL.64 [R1+0x1890], R26 ;  /* 0x0018901a01007387 */ /* 0x004fe20000100a00 */
[----:B----4-:R0:W-:Y:S03]  /*1d990*/  STL.64 [R1+0x1888], R24 ;  /* 0x0018881801007387 */ /* 0x0101e60000100a00 */
[----:B0-----:R-:W2:Y:S01]  /*1d9a0*/  LDL.LU R24, [R1+0x3d0] ;  /* 0x0003d00001187983 */ /* 0x001ea20000300800 */
[----:B------:R-:W2:Y:S02]  /*1d9b0*/  LDL.LU R25, [R1+0x3d4] ;  /* 0x0003d40001197983 */ /* 0x000ea40000300800 */
[----:B------:R-:W2:Y:S02]  /*1d9c0*/  LDL.LU R26, [R1+0x3d8] ;  /* 0x0003d800011a7983 */ /* 0x000ea40000300800 */
[----:B------:R-:W2:Y:S01]  /*1d9d0*/  LDL.LU R27, [R1+0x3dc] ;  /* 0x0003dc00011b7983 */ /* 0x000ea20000300800 */
[----:B------:R-:W3:Y:S01]  /*1d9e0*/  LDL.LU.64 R8, [R1+0x20] ;  /* 0x0000200001087983 */ /* 0x000ee20000300a00 */
[----:B------:R-:W4:Y:S02]  /*1d9f0*/  LDL.LU.64 R6, [R1+0x18e0] ;  /* 0x0018e00001067983 */ /* 0x000f240000300a00 */
[----:B------:R-:W4:Y:S09]  /*1da00*/  LDL.LU.64 R4, [R1+0x18d8] ;  /* 0x0018d80001047983 */ /* 0x000f320000300a00 */
[----:B------:R0:W-:Y:S01]  /*1da10*/  STL.64 [R1+0x470], R20 ;  /* 0x0004701401007387 */ /* 0x0001e20000100a00 */
[----:B------:R-:W-:Y:S04]  /*1da20*/  STL.64 [R1+0x478], R22 ;  /* 0x0004781601007387 */ /* 0x000fe80000100a00 */
[----:B0-----:R-:W4:Y:S02]  /*1da30*/  LDL.LU.64 R20, [R1+0x18d0] ;  /* 0x0018d00001147983 */ /* 0x001f240000300a00 */
[C---:B----4-:R-:W-:Y:S11]  /*1da40*/  HMMA.16816.F32 R4, R12.reuse, R20, R4 ;  /* 0x000000140c04723c */ /* 0x050ff60000001804 */
[----:B------:R-:W-:Y:S11]  /*1da50*/  @!UPT UIADD3 URZ, URZ, URZ, URZ ;  /* 0x0000003f3f3ff290 */ /* 0x000ff6000fffe03f */
[----:B------:R-:W-:Y:S01]  /*1da60*/  @!UPT UIADD3 URZ, URZ, URZ, URZ ;  /* 0x0000003f3f3ff290 */ /* 0x000fe2000fffe03f */
[----:B------:R0:W-:Y:S01]  /*1da70*/  STL.64 [R1+0x460], R4 ;  /* 0x0004600401007387 */ /* 0x0001e20000100a00 */
[----:B------:R-:W-:Y:S03]  /*1da80*/  STL.64 [R1+0x468], R6 ;  /* 0x0004680601007387 */ /* 0x000fe60000100a00 */
[----:B0-----:R-:W4:Y:S01]  /*1da90*/  LDL.LU.64 R4, [R1+0x18c8] ;  /* 0x0018c80001047983 */ /* 0x001f220000300a00 */
[----:B------:R0:W-:Y:S03]  /*1daa0*/  STL.64 [R1+0x1838], R20 ;  /* 0x0018381401007387 */ /* 0x0001e60000100a00 */
[----:B0-----:R-:W2:Y:S01]  /*1dab0*/  LDL.64 R20, [R1+0x60] ;  /* 0x0000600001147983 */ /* 0x001ea20000100a00 */
[C---:B----4-:R-:W-:Y:S03]  /*1dac0*/  HMMA.16816.F32 R4, R12.reuse, R4, R16 ;  /* 0x000000040c04723c */ /* 0x050fe60000001810 */
[----:B------:R-:W4:Y:S01]  /*1dad0*/  LDL.LU.64 R18, [R1+0x18c0] ;  /* 0x0018c00001127983 */ /* 0x000f220000300a00 */
[----:B------:R-:W4:Y:S11]  /*1dae0*/  LDL.LU.64 R16, [R1+0x18b8] ;  /* 0x0018b80001107983 */ /* 0x000f360000300a00 */
[----:B------:R-:W-:Y:S08]  /*1daf0*/  @!UPT UIADD3 URZ, URZ, URZ, URZ ;  /* 0x0000003f3f3ff290 */ /* 0x000ff0000fffe03f */
[----:B------:R0:W-:Y:S01]  /*1db00*/  STL.64 [R1+0x450], R4 ;  /* 0x0004500401007387 */ /* 0x0001e20000100a00 */
[----:B------:R-:W-:Y:S03]  /*1db10*/  STL.64 [R1+0x458], R6 ;  /* 0x0004580601007387 */ /* 0x000fe60000100a00 */
[----:B0-----:R-:W4:Y:S02]  /*1db20*/  LDL.LU.64 R4, [R1+0x18b0] ;  /* 0x0018b00001047983 */ /* 0x001f240000300a00 */
[C---:B----4-:R-:W-:Y:S11]  /*1db30*/  HMMA.16816.F32 R16, R12.reuse, R4, R16 ;  /* 0x000000040c10723c */ /* 0x050ff60000001810 */
[----:B------:R-:W-:Y:S11]  /*1db40*/  @!UPT UIADD3 URZ, URZ, URZ, URZ ;  /* 0x0000003f3f3ff290 */ /* 0x000ff6000fffe03f */
[----:B------:R-:W-:Y:S01]  /*1db50*/  @!UPT UIADD3 URZ, URZ, URZ, URZ ;  /* 0x0000003f3f3ff290 */ /* 0x000fe2000fffe03f */
[----:B------:R-:W-:Y:S01]  /*1db60*/  STL.64 [R1+0x440], R16 ;  /* 0x0004401001007387 */ /* 0x000fe20000100a00 */
[----:B------:R0:W-:Y:S03]  /*1db70*/  STL.64 [R1+0x448], R18 ;  /* 0x0004481201007387 */ /* 0x0001e60000100a00 */
[----:B0-----:R-:W3:Y:S01]  /*1db80*/  LDL.LU.64 R18, [R1+0x18a8] ;  /* 0x0018a80001127983 */ /* 0x001ee20000300a00 */
[----:B------:R-:W3:Y:S02]  /*1db90*/  LDL.LU.64 R16, [R1+0x18a0] ;  /* 0x0018a00001107983 */ /* 0x000ee40000300a00 */
[----:B------:R0:W-:Y:S02]  /*1dba0*/  STL.64 [R1+0x1830], R4 ;  /* 0x0018300401007387 */ /* 0x0001e40000100a00 */
        /* <DEDUP_REMOVED lines=10> */
[----:B------:R-:W2:Y:S11]  /*1dc50*/  LDL.LU R7, [R1+0x3ac] ;  /* 0x0003ac0001077983 */ /* 0x000eb60000300800 */
[----:B------:R-:W-:Y:S02]  /*1dc60*/  @!UPT UIADD3 URZ, URZ, URZ, URZ ;  /* 0x0000003f3f3ff290 */ /* 0x000fe4000fffe03f */
[----:B------:R0:W-:Y:S01]  /*1dc70*/  STL.64 [R1+0x430], R16 ;  /* 0x0004301001007387 */ /* 0x0001e20000100a00 */
[----:B------:R1:W-:Y:S03]  /*1dc80*/  STL.64 [R1+0x438], R18 ;  /* 0x0004381201007387 */ /* 0x0003e60000100a00 */
[----:B0-----:R-:W1:Y:S02]  /*1dc90*/  LDL.LU.64 R16, [R1+0x1898] ;  /* 0x0018980001107983 */ /* 0x001e640000300a00 */
[C---:B-1----:R-:W-:Y:S02]  /*1dca0*/  HMMA.16816.F32 R16, R12.reuse, R16, R24 ;  /* 0x000000100c10723c */ /* 0x042fe40000001818 */
[----:B------:R-:W3:Y:S01]  /*1dcb0*/  LDL.LU.64 R26, [R1+0x1890] ;  /* 0x00189000011a7983 */ /* 0x000ee20000300a00 */
[----:B------:R-:W3:Y:S11]  /*1dcc0*/  LDL.LU.64 R24, [R1+0x1888] ;  /* 0x0018880001187983 */ /* 0x000ef60000300a00 */
[----:B------:R-:W-:Y:S09]  /*1dcd0*/  @!UPT UIADD3 URZ, URZ, URZ, URZ ;  /* 0x0000003f3f3ff290 */ /* 0x000ff2000fffe03f */
[----:B------:R0:W-:Y:S01]  /*1dce0*/  STL.64 [R1+0x420], R16 ;  /* 0x0004201001007387 */ /* 0x0001e20000100a00 */
[----:B------:R-:W-:Y:S03]  /*1dcf0*/  STL.64 [R1+0x428], R18 ;  /* 0x0004281201007387 */ /* 0x000fe60000100a00 */
[----:B0-----:R-:W3:Y:S02]  /*1dd00*/  LDL.LU.64 R16, [R1+0x1880] ;  /* 0x0018800001107983 */ /* 0x001ee40000300a00 */
[C---:B---3--:R-:W-:Y:S01]  /*1dd10*/  HMMA.16816.F32 R24, R12.reuse, R16, R24 ;  /* 0x000000100c18723c */ /* 0x048fe20000001818 */
[----:B------:R-:W-:Y:S11]  /*1dd20*/  IMAD.MOV.U32 R29, RZ, RZ, R16 ;  /* 0x000000ffff1d7224 */ /* 0x000ff600078e0010 */
[----:B------:R-:W-:Y:S11]  /*1dd30*/  @!UPT UIADD3 URZ, URZ, URZ, URZ ;  /* 0x0000003f3f3ff290 */ /* 0x000ff6000fffe03f */
[----:B------:R-:W-:Y:S01]  /*1dd40*/  STL.64 [R1+0x410], R24 ;  /* 0x0004101801007387 */ /* 0x000fe20000100a00 */
[----:B------:R0:W-:Y:S03]  /*1dd50*/  STL.64 [R1+0x418], R26 ;  /* 0x0004181a01007387 */ /* 0x0001e60000100a00 */
[----:B0-----:R-:W3:Y:S01]  /*1dd60*/  LDL.LU R27, [R1+0x1878] ;  /* 0x00187800011b7983 */ /* 0x001ee20000300800 */
[----:B------:R-:W4:Y:S02]  /*1dd70*/  LDL.LU.64 R24, [R1+0x1870] ;  /* 0x0018700001187983 */ /* 0x000f240000300a00 */
[----:B------:R-:W-:Y:S02]  /*1dd80*/  IMAD.MOV.U32 R26, RZ, RZ, R17 ;  /* 0x000000ffff1a7224 */ /* 0x000fe400078e0011 */
[----:B------:R-:W4:Y:S01]  /*1dd90*/  LDL.LU.64 R18, [R1+0x1868] ;  /* 0x0018680001127983 */ /* 0x000f220000300a00 */
[----:B------:R-:W4:Y:S02]  /*1dda0*/  LDL.LU.64 R16, [R1+0x1860] ;  /* 0x0018600001107983 */ /* 0x000f240000300a00 */
[----:B----4-:R-:W-:Y:S02]  /*1ddb0*/  HMMA.16816.F32 R12, R12, R24, R16 ;  /* 0x000000180c0c723c */ /* 0x010fe40000001810 */
[----:B------:R-:W2:Y:S01]  /*1ddc0*/  LDL.LU.64 R18, [R1+0x1858] ;  /* 0x0018580001127983 */ /* 0x000ea20000300a00 */
[----:B------:R-:W2:Y:S02]  /*1ddd0*/  LDL.LU.64 R16, [R1+0x1850] ;  /* 0x0018500001107983 */ /* 0x000ea40000300a00 */
[----:B---3--:R-:W-:Y:S02]  /*1dde0*/  STL [R1+0x17e8], R27 ;  /* 0x0017e81b01007387 */ /* 0x008fe40000100800 */
[----:B------:R-:W-:Y:S11]  /*1ddf0*/  STL.64 [R1+0x17e0], R24 ;  /* 0x0017e01801007387 */ /* 0x000ff60000100a00 */
[----:B------:R-:W-:Y:S05]  /*1de00*/  @!UPT UIADD3 URZ, URZ, URZ, URZ ;  /* 0x0000003f3f3ff290 */ /* 0x000fea000fffe03f */
[----:B------:R0:W-:Y:S01]  /*1de10*/  STL.64 [R1+0x3e0], R12 ;  /* 0x0003e00c01007387 */ /* 0x0001e20000100a00 */
[----:B------:R-:W-:Y:S03]  /*1de20*/  STL.64 [R1+0x3e8], R14 ;  /* 0x0003e80e01007387 */ /* 0x000fe60000100a00 */
[----:B0-----:R-:W3:Y:S01]  /*1de30*/  LDL.LU.64 R12, [R1+0x10] ;  /* 0x00001000010c7983 */ /* 0x001ee20000300a00 */
[----:B------:R-:W-:Y:S02]  /*1de40*/  IMAD.MOV.U32 R10, RZ, RZ, R20 ;  /* 0x000000ffff0a7224 */ /* 0x000fe400078e0014 */
[----:B------:R-:W-:Y:S01]  /*1de50*/  IMAD.MOV.U32 R3, RZ, RZ, R21 ;  /* 0x000000ffff037224 */ /* 0x000fe200078e0015 */
[C---:B--2---:R-:W-:Y:S01]  /*1de60*/  HMMA.16816.F32 R4, R16.reuse, R20, R4 ;  /* 0x000000141004723c */ /* 0x044fe20000001804 */
[----:B---3--:R0:W-:Y:S04]  /*1de70*/  STL.64 [R1+0x1808], R12 ;  /* 0x0018080c01007387 */ /* 0x0081e80000100a00 */
[----:B0-----:R-:W2:Y:S11]  /*1de80*/  LDL.64 R12, [R1+0x40] ;  /* 0x00004000010c7983 */ /* 0x001eb60000100a00 */
[----:B------:R-:W-:Y:S07]  /*1de90*/  @!UPT UIADD3 URZ, URZ, URZ, URZ ;  /* 0x0000003f3f3ff290 */ /* 0x000fee000fffe03f */
[----:B------:R-:W-:Y:S02]  /*1dea0*/  STL.64 [R1+0x3d0], R4 ;  /* 0x0003d00401007387 */ /* 0x000fe40000100a00 */
[----:B------:R0:W-:Y:S02]  /*1deb0*/  STL.64 [R1+0x3d8], R6 ;  /* 0x0003d80601007387 */ /* 0x0001e40000100a00 */
[----:B0-----:R-:W3:Y:S01]  /*1dec0*/  LDL.LU.64 R6, [R1+0x1848] ;  /* 0x0018480001067983 */ /* 0x001ee20000300a00 */
[----:B------:R-:W3:Y:S02]  /*1ded0*/  LDL.LU.64 R4, [R1+0x1840] ;  /* 0x0018400001047983 */ /* 0x000ee40000300a00 */
[----:B------:R-:W3:Y:S02]  /*1dee0*/  LDL.LU.64 R20, [R1+0x1838] ;  /* 0x0018380001147983 */ /* 0x000ee40000300a00 */
[----:B---3--:R-:W-:Y:S01]  /*1def0*/  HMMA.16816.F32 R4, R16, R20, R4 ;  /* 0x000000141004723c */ /* 0x008fe20000001804 */
[----:B------:R-:W-:-:S02]  /*1df00*/  IMAD.MOV.U32 R28, RZ, RZ, R20 ;  /* 0x000000ffff1c7224 */ /* 0x000fc400078e0014 */
[----:B------:R-:W-:Y:S11]  /*1df10*/  IMAD.MOV.U32 R11, RZ, RZ, R21 ;  /* 0x000000ffff0b7224 */ /* 0x000ff600078e0015 */
[----:B------:R-:W-:Y:S09]  /*1df20*/  @!UPT UIADD3 URZ, URZ, URZ, URZ ;  /* 0x0000003f3f3ff290 */ /* 0x000ff2000fffe03f */
[----:B------:R0:W-:Y:S01]  /*1df30*/  STL.64 [R1+0x3c0], R4 ;  /* 0x0003c00401007387 */ /* 0x0001e20000100a00 */
[----:B------:R-:W-:Y:S03]  /*1df40*/  STL.64 [R1+0x3c8], R6 ;  /* 0x0003c80601007387 */ /* 0x000fe60000100a00 */
[----:B0-----:R-:W3:Y:S01]  /*1df50*/  LDL.LU.64 R4, [R1+0x1830] ;  /* 0x0018300001047983 */ /* 0x001ee20000300a00 */
[----:B------:R-:W2:Y:S02]  /*1df60*/  LDL.LU.64 R22, [R1+0x1828] ;  /* 0x0018280001167983 */ /* 0x000ea40000300a00 */
[----:B------:R-:W2:Y:S02]  /*1df70*/  LDL.LU.64 R20, [R1+0x1820] ;  /* 0x0018200001147983 */ /* 0x000ea40000300a00 */
[C---:B--2---:R-:W-:Y:S11]  /*1df80*/  HMMA.16816.F32 R20, R16.reuse, R12, R20 ;  /* 0x0000000c1014723c */ /* 0x044ff60000001814 */
[----:B------:R-:W-:Y:S11]  /*1df90*/  @!UPT UIADD3 URZ, URZ, URZ, URZ ;  /* 0x0000003f3f3ff290 */ /* 0x000ff6000fffe03f */
[----:B------:R-:W-:Y:S01]  /*1dfa0*/  @!UPT UIADD3 URZ, URZ, URZ, URZ ;  /* 0x0000003f3f3ff290 */ /* 0x000fe2000fffe03f */
[----:B------:R-:W-:Y:S01]  /*1dfb0*/  STL.64 [R1+0x3b0], R20 ;  /* 0x0003b01401007387 */ /* 0x000fe20000100a00 */
[----:B------:R0:W-:Y:S03]  /*1dfc0*/  STL.64 [R1+0x3b8], R22 ;  /* 0x0003b81601007387 */ /* 0x0001e60000100a00 */
[----:B0-----:R-:W2:Y:S01]  /*1dfd0*/  LDL.LU.64 R22, [R1+0x1818] ;  /* 0x0018180001167983 */ /* 0x001ea20000300a00 */
[----:B------:R-:W2:Y:S02]  /*1dfe0*/  LDL.LU.64 R20, [R1+0x1810] ;  /* 0x0018100001147983 */ /* 0x000ea40000300a00 */
[----:B------:R-:W-:Y:S02]  /*1dff0*/  IMAD.MOV.U32 R2, RZ, RZ, R12 ;  /* 0x000000ffff027224 */ /* 0x000fe400078e000c */
[----:B------:R-:W-:Y:S01]  /*1e000*/  IMAD.MOV.U32 R0, RZ, RZ, R13 ;  /* 0x000000ffff007224 */ /* 0x000fe200078e000d */
[----:B------:R-:W4:Y:S01]  /*1e010*/  LDL.LU R12, [R1+0x2c0] ;  /* 0x0002c000010c7983 */ /* 0x000f220000300800 */
[----:B------:R-:W4:Y:S02]  /*1e020*/  LDL.LU R13, [R1+0x2c4] ;  /* 0x0002c400010d7983 */ /* 0x000f240000300800 */
[----:B------:R-:W4:Y:S02]  /*1e030*/  LDL.LU R14, [R1+0x2c8] ;  /* 0x0002c800010e7983 */ /* 0x000f240000300800 */
[----:B------:R-:W4:Y:S01]  /*1e040*/  LDL.LU R15, [R1+0x2cc] ;  /* 0x0002cc00010f7983 */ /* 0x000f220000300800 */
[----:B---3--:R0:W-:Y:S01]  /*1e050*/  STL.64 [R1+0x1790], R4 ;  /* 0x0017900401007387 */ /* 0x0081e20000100a00 */
[C---:B--2---:R-:W-:Y:S03]  /*1e060*/  HMMA.16816.F32 R20, R16.reuse, R4, R20 ;  /* 0x000000041014723c */ /* 0x044fe60000001814 */
[----:B0-----:R-:W2:Y:S11]  /*1e070*/  LDL.LU R4, [R1+0xe0] ;  /* 0x0000e00001047983 */ /* 0x001eb60000300800 */
[----:B------:R-:W-:Y:S09]  /*1e080*/  @!UPT UIADD3 URZ, URZ, URZ, URZ ;  /* 0x0000003f3f3ff290 */ /* 0x000ff2000fffe03f */
[----:B------:R0:W-:Y:S01]  /*1e090*/  STL.64 [R1+0x3a0], R20 ;  /* 0x0003a01401007387 */ /* 0x0001e20000100a00 */
[----:B------:R1:W-:Y:S02]  /*1e0a0*/  STL.64 [R1+0x3a8], R22 ;  /* 0x0003a81601007387 */ /* 0x0003e40000100a00 */
[----:B------:R-:W2:Y:S02]  /*1e0b0*/  LDL.LU R5, [R1+0xe4] ;  /* 0x0000e40001057983 */ /* 0x000ea40000300800 */
[----:B------:R-:W3:Y:S01]  /*1e0c0*/  LDL.LU R6, [R1+0xe8] ;  /* 0x0000e80001067983 */ /* 0x000ee20000300800 */
[----:B------:R-:W3:Y:S04]  /*1e0d0*/  LDL.LU R7, [R1+0xec] ;  /* 0x0000ec0001077983 */ /* 0x000ee80000300800 */
[----:B0-----:R-:W2:Y:S01]  /*1e0e0*/  LDL.LU R20, [R1+0x1a0] ;  /* 0x0001a00001147983 */ /* 0x001ea20000300800 */
[----:B------:R-:W2:Y:S02]  /*1e0f0*/  LDL.LU R21, [R1+0x1a4] ;  /* 0x0001a40001157983 */ /* 0x000ea40000300800 */
[----:B-1----:R-:W2:Y:S02]  /*1e100*/  LDL.LU R22, [R1+0x1a8] ;  /* 0x0001a80001167983 */ /* 0x002ea40000300800 */
[----:B------:R-:W2:Y:S01]  /*1e110*/  LDL.LU R23, [R1+0x1ac] ;  /* 0x0001ac0001177983 */ /* 0x000ea20000300800 */
[----:B----4-:R-:W-:Y:S01]  /*1e120*/  HMMA.16816.F32 R12, R16, R8, R12 ;  /* 0x00000008100c723c */ /* 0x010fe2000000180c */
[----:B------:R-:W-:-:S02]  /*1e130*/  IMAD.MOV.U32 R24, RZ, RZ, R29 ;  /* 0x000000ffff187224 */ /* 0x000fc400078e001d */
[----:B------:R-:W-:Y:S01]  /*1e140*/  IMAD.MOV.U32 R25, RZ, RZ, R26 ;  /* 0x000000ffff197224 */ /* 0x000fe200078e001a */
[----:B--2---:R-:W-:Y:S01]  /*1e150*/  STL.64 [R1+0x17f8], R22 ;  /* 0x0017f81601007387 */ /* 0x004fe20000100a00 */
[----:B------:R-:W-:Y:S03]  /*1e160*/  STL.64 [R1+0x17f0], R20 ;  /* 0x0017f01401007387 */ /* 0x000fe60000100a00 */
[----:B------:R0:W-:Y:S02]  /*1e170*/  STL.64 [R1+0x1800], R24 ;  /* 0x0018001801007387 */ /* 0x0001e40000100a00 */
[----:B0-----:R-:W2:Y:S01]  /*1e180*/  LDL.LU R24, [R1+0x2b0] ;  /* 0x0002b00001187983 */ /* 0x001ea20000300800 */
[----:B------:R-:W2:Y:S02]  /*1e190*/  LDL.LU R25, [R1+0x2b4] ;  /* 0x0002b40001197983 */ /* 0x000ea40000300800 */
[----:B------:R-:W2:Y:S02]  /*1e1a0*/  LDL.LU R26, [R1+0x2b8] ;  /* 0x0002b800011a7983 */ /* 0x000ea40000300800 */
[----:B------:R-:W2:Y:S01]  /*1e1b0*/  LDL.LU R27, [R1+0x2bc] ;  /* 0x0002bc00011b7983 */ /* 0x000ea20000300800 */
[----:B------:R-:W4:Y:S01]  /*1e1c0*/  LDL.LU R20, [R1+0x1c0] ;  /* 0x0001c00001147983 */ /* 0x000f220000300800 */
[----:B------:R-:W4:Y:S02]  /*1e1d0*/  LDL.LU R21, [R1+0x1c4] ;  /* 0x0001c40001157983 */ /* 0x000f240000300800 */
[----:B------:R-:W4:Y:S02]  /*1e1e0*/  LDL.LU R22, [R1+0x1c8] ;  /* 0x0001c80001167983 */ /* 0x000f240000300800 */
[----:B------:R-:W4:Y:S01]  /*1e1f0*/  LDL.LU R23, [R1+0x1cc] ;  /* 0x0001cc0001177983 */ /* 0x000f220000300800 */
[----:B---3--:R-:W-:Y:S01]  /*1e200*/  STL.64 [R1+0x17a0], R6 ;  /* 0x0017a00601007387 */ /* 0x008fe20000100a00 */
[----:B------:R0:W-:Y:S02]  /*1e210*/  STL.64 [R1+0x1798], R4 ;  /* 0x0017980401007387 */ /* 0x0001e40000100a00 */
[----:B0-----:R-:W-:-:S02]  /*1e220*/  IMAD.MOV.U32 R4, RZ, RZ, R28 ;  /* 0x000000ffff047224 */ /* 0x001fc400078e001c */
[----:B------:R-:W-:-:S05]  /*1e230*/  IMAD.MOV.U32 R5, RZ, RZ, R11 ;  /* 0x000000ffff057224 */ /* 0x000fca00078e000b */
[----:B------:R-:W-:Y:S01]  /*1e240*/  STL.64 [R1+0x17b8], R4 ;  /* 0x0017b80401007387 */ /* 0x000fe20000100a00 */
[----:B------:R0:W-:Y:S02]  /*1e250*/  STL.64 [R1+0x390], R12 ;  /* 0x0003900c01007387 */ /* 0x0001e40000100a00 */
[----:B------:R-:W-:Y:S01]  /*1e260*/  STL.64 [R1+0x398], R14 ;  /* 0x0003980e01007387 */ /* 0x000fe20000100a00 */
[----:B0-----:R-:W2:Y:S01]  /*1e270*/  LDL.LU.64 R12, [R1+0x1808] ;  /* 0x00180800010c7983 */ /* 0x001ea20000300a00 */
[----:B------:R0:W-:Y:S02]  /*1e280*/  STL.64 [R1+0x1788], R8 ;  /* 0x0017880801007387 */ /* 0x0001e40000100a00 */
[----:B------:R-:W-:Y:S01]  /*1e290*/  IMAD.MOV.U32 R4, RZ, RZ, R10 ;  /* 0x000000ffff047224 */ /* 0x000fe200078e000a */
        /* <DEDUP_REMOVED lines=9> */
[----:B------:R-:W3:Y:S01]  /*1e330*/  LDL.LU R11, [R1+0xfc] ;  /* 0x0000fc00010b7983 */ /* 0x000ee20000300800 */
[C---:B------:R-:W-:Y:S01]  /*1e340*/  HMMA.16816.F32 R24, R16.reuse, R12, R24 ;  /* 0x0000000c1018723c */ /* 0x040fe20000001818 */
[----:B---3--:R-:W-:Y:S01]  /*1e350*/  STL.64 [R1+0x17c8], R10 ;  /* 0x0017c80a01007387 */ /* 0x008fe20000100a00 */
        /* <DEDUP_REMOVED lines=8> */
[----:B0-----:R-:W4:Y:S01]  /*1e3e0*/  LDL.LU.64 R24, [R1+0x1800] ;  /* 0x0018000001187983 */ /* 0x001f220000300a00 */
[----:B------:R0:W-:Y:S03]  /*1e3f0*/  STL.64 [R1+0x1780], R12 ;  /* 0x0017800c01007387 */ /* 0x0001e60000100a00 */
[----:B0-----:R-:W3:Y:S01]  /*1e400*/  LDL.LU R12, [R1+0x1b0] ;  /* 0x0001b000010c7983 */ /* 0x001ee20000300800 */
[----:B------:R-:W3:Y:S02]  /*1e410*/  LDL.LU R13, [R1+0x1b4] ;  /* 0x0001b400010d7983 */ /* 0x000ee40000300800 */
[----:B------:R-:W3:Y:S02]  /*1e420*/  LDL.LU R14, [R1+0x1b8] ;  /* 0x0001b800010e7983 */ /* 0x000ee40000300800 */
[----:B------:R-:W3:Y:S01]  /*1e430*/  LDL.LU R15, [R1+0x1bc] ;  /* 0x0001bc00010f7983 */ /* 0x000ee20000300800 */
[C---:B----4-:R-:W-:Y:S01]  /*1e440*/  HMMA.16816.F32 R24, R16.reuse, R24, R20 ;  /* 0x000000181018723c */ /* 0x050fe20000001814 */
[----:B------:R-:W4:Y:S01]  /*1e450*/  LDL.LU.64 R22, [R1+0x17f8] ;  /* 0x0017f80001167983 */ /* 0x000f220000300a00 */
[----:B------:R-:W4:Y:S11]  /*1e460*/  LDL.LU.64 R20, [R1+0x17f0] ;  /* 0x0017f00001147983 */ /* 0x000f360000300a00 */
[----:B------:R-:W-:Y:S10]  /*1e470*/  @!UPT UIADD3 URZ, URZ, URZ, URZ ;  /* 0x0000003f3f3ff290 */ /* 0x000ff4000fffe03f */
[----:B------:R-:W-:Y:S01]  /*1e480*/  STL.64 [R1+0x370], R24 ;  /* 0x0003701801007387 */ /* 0x000fe20000100a00 */
[----:B------:R0:W-:Y:S03]  /*1e490*/  STL.64 [R1+0x378], R26 ;  /* 0x0003781a01007387 */ /* 0x0001e60000100a00 */
[----:B0-----:R-:W2:Y:S01]  /*1e4a0*/  LDL.LU R27, [R1+0x17e8] ;  /* 0x0017e800011b7983 */ /* 0x001ea20000300800 */
[----:B------:R-:W4:Y:S02]  /*1e4b0*/  LDL.LU.64 R24, [R1+0x17e0] ;  /* 0x0017e00001187983 */ /* 0x000f240000300a00 */
[----:B------:R-:W-:Y:S01]  /*1e4c0*/  IMAD.MOV.U32 R5, RZ, RZ, R3 ;  /* 0x000000ffff057224 */ /* 0x000fe200078e0003 */
[----:B----4-:R-:W-:Y:S01]  /*1e4d0*/  HMMA.16816.F32 R16, R16, R24, R20 ;  /* 0x000000181010723c */ /* 0x010fe20000001814 */
[----:B------:R-:W4:Y:S01]  /*1e4e0*/  LDL.LU.64 R22, [R1+0x17d8] ;  /* 0x0017d80001167983 */ /* 0x000f220000300a00 */
[----:B------:R-:W4:Y:S11]  /*1e4f0*/  LDL.LU.64 R20, [R1+0x17d0] ;  /* 0x0017d00001147983 */ /* 0x000f360000300a00 */
[----:B------:R-:W-:Y:S10]  /*1e500*/  @!UPT UIADD3 URZ, URZ, URZ, URZ ;  /* 0x0000003f3f3ff290 */ /* 0x000ff4000fffe03f */
[----:B------:R-:W-:Y:S01]  /*1e510*/  STL.64 [R1+0x2d0], R16 ;  /* 0x0002d01001007387 */ /* 0x000fe20000100a00 */
[----:B------:R-:W-:Y:S02]  /*1e520*/  STL.64 [R1+0x2d8], R18 ;  /* 0x0002d81201007387 */ /* 0x000fe40000100a00 */
[----:B--2---:R-:W-:Y:S02]  /*1e530*/  STL [R1+0x1778], R27 ;  /* 0x0017781b01007387 */ /* 0x004fe40000100800 */
[----:B------:R0:W-:Y:S02]  /*1e540*/  STL.64 [R1+0x1770], R24 ;  /* 0x0017701801007387 */ /* 0x0001e40000100a00 */
[----:B0-----:R-:W2:Y:S01]  /*1e550*/  LDL.LU R24, [R1+0x260] ;  /* 0x0002600001187983 */ /* 0x001ea20000300800 */
[----:B------:R-:W2:Y:S02]  /*1e560*/  LDL.LU R25, [R1+0x264] ;  /* 0x0002640001197983 */ /* 0x000ea40000300800 */
[----:B------:R-:W2:Y:S02]  /*1e570*/  LDL.LU R26, [R1+0x268] ;  /* 0x00026800011a7983 */ /* 0x000ea40000300800 */
[----:B------:R-:W2:Y:S01]  /*1e580*/  LDL.LU R27, [R1+0x26c] ;  /* 0x00026c00011b7983 */ /* 0x000ea20000300800 */
[C---:B----4-:R-:W-:Y:S01]  /*1e590*/  HMMA.16816.F32 R4, R20.reuse, R4, R8 ;  /* 0x000000041404723c */ /* 0x050fe20000001808 */
[----:B------:R-:W4:Y:S01]  /*1e5a0*/  LDL.LU.64 R10, [R1+0x17c8] ;  /* 0x0017c800010a7983 */ /* 0x000f220000300a00 */
[----:B------:R-:W4:Y:S11]  /*1e5b0*/  LDL.LU.64 R8, [R1+0x17c0] ;  /* 0x0017c00001087983 */ /* 0x000f360000300a00 */
[----:B------:R-:W-:Y:S10]  /*1e5c0*/  @!UPT UIADD3 URZ, URZ, URZ, URZ ;  /* 0x0000003f3f3ff290 */ /* 0x000ff4000fffe03f */
[----:B------:R0:W-:Y:S01]  /*1e5d0*/  STL.64 [R1+0x2c0], R4 ;  /* 0x0002c00401007387 */ /* 0x0001e20000100a00 */
[----:B------:R4:W-:Y:S03]  /*1e5e0*/  STL.64 [R1+0x2c8], R6 ;  /* 0x0002c80601007387 */ /* 0x0009e60000100a00 */
[----:B0-----:R-:W4:Y:S02]  /*1e5f0*/  LDL.LU.64 R4, [R1+0x17b8] ;  /* 0x0017b80001047983 */ /* 0x001f240000300a00 */
[----:B----4-:R-:W-:Y:S02]  /*1e600*/  HMMA.16816.F32 R4, R20, R4, R8 ;  /* 0x000000041404723c */ /* 0x010fe40000001808 */
[----:B------:R-:W4:Y:S01]  /*1e610*/  LDL.LU.64 R10, [R1+0x17b0] ;  /* 0x0017b000010a7983 */ /* 0x000f220000300a00 */
[----:B------:R-:W4:Y:S11]  /*1e620*/  LDL.LU.64 R8, [R1+0x17a8] ;  /* 0x0017a80001087983 */ /* 0x000f360000300a00 */
[----:B------:R-:W-:Y:S09]  /*1e630*/  @!UPT UIADD3 URZ, URZ, URZ, URZ ;  /* 0x0000003f3f3ff290 */ /* 0x000ff2000fffe03f */
[----:B------:R-:W-:Y:S01]  /*1e640*/  STL.64 [R1+0x2b0], R4 ;  /* 0x0002b00401007387 */ /* 0x000fe20000100a00 */
[----:B------:R0:W-:Y:S03]  /*1e650*/  STL.64 [R1+0x2b8], R6 ;  /* 0x0002b80601007387 */ /* 0x0001e60000100a00 */
[----:B0-----:R-:W2:Y:S01]  /*1e660*/  LDL.LU.64 R6, [R1+0x17a0] ;  /* 0x0017a00001067983 */ /* 0x001ea20000300a00 */
[----:B------:R-:W2:Y:S02]  /*1e670*/  LDL.LU.64 R4, [R1+0x1798] ;  /* 0x0017980001047983 */ /* 0x000ea40000300a00 */
[----:B------:R-:W-:Y:S02]  /*1e680*/  IMAD.MOV.U32 R16, RZ, RZ, R2 ;  /* 0x000000ffff107224 */ /* 0x000fe400078e0002 */
[----:B------:R-:W-:-:S07]  /*1e690*/  IMAD.MOV.U32 R17, RZ, RZ, R0 ;  /* 0x000000ffff117224 */ /* 0x000fce00078e0000 */
[C---:B--2---:R-:W-:Y:S01]  /*1e6a0*/  HMMA.16816.F32 R16, R20.reuse, R16, R4 ;  /* 0x000000101410723c */ /* 0x044fe20000001804 */
[----:B------:R-:W4:Y:S11]  /*1e6b0*/  LDL.LU.64 R4, [R1+0x1790] ;  /* 0x0017900001047983 */ /* 0x000f360000300a00 */
[----:B------:R-:W-:Y:S11]  /*1e6c0*/  @!UPT UIADD3 URZ, URZ, URZ, URZ ;  /* 0x0000003f3f3ff290 */ /* 0x000ff6000fffe03f */
[----:B------:R-:W-:Y:S01]  /*1e6d0*/  STL.64 [R1+0x2a0], R16 ;  /* 0x0002a01001007387 */ /* 0x000fe20000100a00 */
[----:B------:R-:W-:Y:S03]  /*1e6e0*/  STL.64 [R1+0x2a8], R18 ;  /* 0x0002a81201007387 */ /* 0x000fe60000100a00 */
[----:B------:R-:W0:Y:S04]  /*1e6f0*/  S2R R2, SR_TID.X ;  /* 0x0000000000027919 */ /* 0x000e280000002100 */
[----:B------:R-:W1:Y:S01]  /*1e700*/  S2R R29, SR_TID.X ;  /* 0x00000000001d7919 */ /* 0x000e620000002100 */
[----:B----4-:R-:W-:Y:S11]  /*1e710*/  HMMA.16816.F32 R8, R20, R4, R8 ;  /* 0x000000041408723c */ /* 0x010ff60000001808 */
[----:B------:R-:W-:Y:S11]  /*1e720*/  @!UPT UIADD3 URZ, URZ, URZ, URZ ;  /* 0x0000003f3f3ff290 */ /* 0x000ff6000fffe03f */
[----:B------:R-:W-:Y:S01]  /*1e730*/  @!UPT UIADD3 URZ, URZ, URZ, URZ ;  /* 0x0000003f3f3ff290 */ /* 0x000fe2000fffe03f */
[----:B------:R2:W-:Y:S01]  /*1e740*/  STL.64 [R1+0x290], R8 ;  /* 0x0002900801007387 */ /* 0x0005e20000100a00 */
[----:B------:R-:W-:Y:S03]  /*1e750*/  STL.64 [R1+0x298], R10 ;  /* 0x0002980a01007387 */ /* 0x000fe60000100a00 */
[----:B--2---:R-:W3:Y:S01]  /*1e760*/  LDL.LU.64 R8, [R1+0x1788] ;  /* 0x0017880001087983 */ /* 0x004ee20000300a00 */
[C---:B0-----:R-:W-:Y:S01]  /*1e770*/  IMAD.SHL.U32 R28, R2.reuse, 0x2, RZ ;  /* 0x00000002021c7824 */ /* 0x041fe200078e00ff */
[C---:B------:R-:W-:Y:S01]  /*1e780*/  LOP3.LUT R3, R2.reuse, 0x7, RZ, 0xc0, !PT ;  /* 0x0000000702037812 */ /* 0x040fe200078ec0ff */
[----:B------:R-:W-:-:S03]  /*1e790*/  IMAD.SHL.U32 R2, R2, 0x200, RZ ;  /* 0x0000020002027824 */ /* 0x000fc600078e00ff */
[----:B------:R-:W-:Y:S01]  /*1e7a0*/  LOP3.LUT R28, R28, 0x10, RZ, 0xc0, !PT ;  /* 0x000000101c1c7812 */ /* 0x000fe200078ec0ff */
[----:B------:R-:W-:-:S03]  /*1e7b0*/  IMAD R3, R3, 0x410, RZ ;  /* 0x0000041003037824 */ /* 0x000fc600078e02ff */
[----:B-1----:R-:W-:Y:S02]  /*1e7c0*/  LOP3.LUT R19, R28, 0x60, R29, 0xf8, !PT ;  /* 0x000000601c137812 */ /* 0x002fe400078ef81d */
[----:B------:R-:W-:Y:S02]  /*1e7d0*/  LOP3.LUT R2, R2, 0x2000, RZ, 0xc0, !PT ;  /* 0x0000200002027812 */ /* 0x000fe400078ec0ff */
[----:B------:R-:W-:Y:S01]  /*1e7e0*/  LOP3.LUT R19, R3, R19, RZ, 0x3c, !PT ;  /* 0x0000001303137212 */ /* 0x000fe200078e3cff */
[----:B------:R-:W-:-:S04]  /*1e7f0*/  IMAD.MOV.U32 R3, RZ, RZ, R5 ;  /* 0x000000ffff037224 */ /* 0x000fc800078e0005 */
[----:B------:R-:W-:Y:S02]  /*1e800*/  IMAD.IADD R19, R2, 0x1, R19 ;  /* 0x0000000102137824 */ /* 0x000fe400078e0213 */
[----:B------:R-:W-:-:S03]  /*1e810*/  IMAD.MOV.U32 R2, RZ, RZ, R4 ;  /* 0x000000ffff027224 */ /* 0x000fc600078e0004 */
[----:B------:R-:W0:Y:S04]  /*1e820*/  LDSM.16.MT88.4 R4, [R19+0x8300] ;  /* 0x008300001304783b */ /* 0x000e280000004200 */
[----:B0-----:R-:W-:Y:S01]  /*1e830*/  STL.64 [R1+0x1768], R6 ;  /* 0x0017680601007387 */ /* 0x001fe20000100a00 */
[----:B------:R0:W-:Y:S03]  /*1e840*/  STL.64 [R1+0x1760], R4 ;  /* 0x0017600401007387 */ /* 0x0001e60000100a00 */
[----:B0-----:R-:W2:Y:S01]  /*1e850*/  LDL.LU R4, [R1+0x4e0] ;  /* 0x0004e00001047983 */ /* 0x001ea20000300800 */
[----:B------:R-:W2:Y:S02]  /*1e860*/  LDL.LU R5, [R1+0x4e4] ;  /* 0x0004e40001057983 */ /* 0x000ea40000300800 */
[----:B------:R-:W2:Y:S02]  /*1e870*/  LDL.LU R6, [R1+0x4e8] ;  /* 0x0004e80001067983 */ /* 0x000ea40000300800 */
[----:B------:R-:W2:Y:S01]  /*1e880*/  LDL.LU R7, [R1+0x4ec] ;  /* 0x0004ec0001077983 */ /* 0x000ea20000300800 */
[C---:B---3--:R-:W-:Y:S11]  /*1e890*/  HMMA.16816.F32 R12, R20.reuse, R8, R12 ;  /* 0x00000008140c723c */ /* 0x048ff6000000180c */
[----:B------:R-:W-:Y:S11]  /*1e8a0*/  @!UPT UIADD3 URZ, URZ, URZ, URZ ;  /* 0x0000003f3f3ff290 */ /* 0x000ff6000fffe03f */
[----:B------:R-:W-:Y:S01]  /*1e8b0*/  @!UPT UIADD3 URZ, URZ, URZ, URZ ;  /* 0x0000003f3f3ff290 */ /* 0x000fe2000fffe03f */
[----:B------:R0:W-:Y:S01]  /*1e8c0*/  STL.64 [R1+0x280], R12 ;  /* 0x0002800c01007387 */ /* 0x0001e20000100a00 */
[----:B------:R-:W-:Y:S03]  /*1e8d0*/  STL.64 [R1+0x288], R14 ;  /* 0x0002880e01007387 */ /* 0x000fe60000100a00 */
[----:B0-----:R-:W3:Y:S01]  /*1e8e0*/  LDL.LU.64 R12, [R1+0x1780] ;  /* 0x00178000010c7983 */ /* 0x001ee20000300a00 */
[----:B------:R-:W-:Y:S02]  /*1e8f0*/  IMAD.MOV.U32 R16, RZ, RZ, R8 ;  /* 0x000000ffff107224 */ /* 0x000fe400078e0008 */
[----:B------:R-:W-:Y:S02]  /*1e900*/  IMAD.MOV.U32 R0, RZ, RZ, R9 ;  /* 0x000000ffff007224 */ /* 0x000fe400078e0009 */
[----:B------:R-:W0:Y:S04]  /*1e910*/  LDSM.16.MT88.4 R8, [R19+0x8380] ;  /* 0x008380001308783b */ /* 0x000e280000004200 */
[----:B0-----:R-:W-:Y:S01]  /*1e920*/  STL.64 [R1+0x16e0], R10 ;  /* 0x0016e00a01007387 */ /* 0x001fe20000100a00 */
[----:B------:R0:W-:Y:S03]  /*1e930*/  STL.64 [R1+0x16d8], R8 ;  /* 0x0016d80801007387 */ /* 0x0001e60000100a00 */
[----:B0-----:R-:W4:Y:S01]  /*1e940*/  LDL.LU R8, [R1+0x180] ;  /* 0x0001800001087983 */ /* 0x001f220000300800 */
[----:B------:R-:W4:Y:S02]  /*1e950*/  LDL.LU R9, [R1+0x184] ;  /* 0x0001840001097983 */ /* 0x000f240000300800 */
[----:B------:R-:W4:Y:S02]  /*1e960*/  LDL.LU R10, [R1+0x188] ;  /* 0x00018800010a7983 */ /* 0x000f240000300800 */
[----:B------:R-:W4:Y:S01]  /*1e970*/  LDL.LU R11, [R1+0x18c] ;  /* 0x00018c00010b7983 */ /* 0x000f220000300800 */
[----:B---3--:R-:W-:Y:S01]  /*1e980*/  HMMA.16816.F32 R24, R20, R12, R24 ;  /* 0x0000000c1418723c */ /* 0x008fe20000001818 */
[----:B------:R-:W-:Y:S11]  /*1e990*/  IMAD.MOV.U32 R28, RZ, RZ, R12 ;  /* 0x000000ffff1c7224 */ /* 0x000ff600078e000c */
[----:B------:R-:W-:Y:S11]  /*1e9a0*/  @!UPT UIADD3 URZ, URZ, URZ, URZ ;  /* 0x0000003f3f3ff290 */ /* 0x000ff6000fffe03f */
[----:B------:R-:W-:Y:S01]  /*1e9b0*/  STL.64 [R1+0x270], R24 ;  /* 0x0002701801007387 */ /* 0x000fe20000100a00 */
[----:B------:R0:W-:Y:S02]  /*1e9c0*/  STL.64 [R1+0x278], R26 ;  /* 0x0002781a01007387 */ /* 0x0001e40000100a00 */
[----:B0-----:R-:W-:Y:S01]  /*1e9d0*/  IMAD.MOV.U32 R26, RZ, RZ, R13 ;  /* 0x000000ffff1a7224 */ /* 0x001fe200078e000d */
[----:B------:R-:W3:Y:S04]  /*1e9e0*/  LDL.LU R27, [R1+0x1778] ;  /* 0x00177800011b7983 */ /* 0x000ee80000300800 */
[----:B------:R-:W0:Y:S01]  /*1e9f0*/  LDSM.16.MT88.4 R12, [R19+0xc000] ;  /* 0x00c00000130c783b */ /* 0x000e220000004200 */
[----:B------:R-:W4:Y:S03]  /*1ea00*/  LDL.LU.64 R24, [R1+0x1770] ;  /* 0x0017700001187983 */ /* 0x000f260000300a00 */
[----:B0-----:R-:W-:Y:S01]  /*1ea10*/  STL.64 [R1+0x1620], R14 ;  /* 0x0016200e01007387 */ /* 0x001fe20000100a00 */
[----:B------:R0:W-:Y:S03]  /*1ea20*/  STL.64 [R1+0x1618], R12 ;  /* 0x0016180c01007387 */ /* 0x0001e60000100a00 */
[----:B0-----:R-:W2:Y:S01]  /*1ea30*/  LDL.LU R12, [R1+0x360] ;  /* 0x00036000010c7983 */ /* 0x001ea20000300800 */
[----:B------:R-:W2:Y:S02]  /*1ea40*/  LDL.LU R13, [R1+0x364] ;  /* 0x00036400010d7983 */ /* 0x000ea40000300800 */
[----:B------:R-:W2:Y:S02]  /*1ea50*/  LDL.LU R14, [R1+0x368] ;  /* 0x00036800010e7983 */ /* 0x000ea40000300800 */
[----:B------:R-:W2:Y:S02]  /*1ea60*/  LDL.LU R15, [R1+0x36c] ;  /* 0x00036c00010f7983 */ /* 0x000ea40000300800 */
[----:B--2---:R-:W-:Y:S01]  /*1ea70*/  STL.64 [R1+0x1660], R14 ;  /* 0x0016600e01007387 */ /* 0x004fe20000100a00 */
[----:B------:R0:W-:Y:S02]  /*1ea80*/  STL.64 [R1+0x1658], R12 ;  /* 0x0016580c01007387 */ /* 0x0001e40000100a00 */
[----:B0-----:R-:W-:-:S02]  /*1ea90*/  IMAD.MOV.U32 R12, RZ, RZ, R16 ;  /* 0x000000ffff0c7224 */ /* 0x001fc400078e0010 */
[----:B------:R-:W-:Y:S01]  /*1eaa0*/  IMAD.MOV.U32 R13, RZ, RZ, R0 ;  /* 0x000000ffff0d7224 */ /* 0x000fe200078e0000 */
[----:B------:R-:W0:Y:S04]  /*1eab0*/  LDSM.16.MT88.4 R16, [R19+0xc080] ;  /* 0x00c080001310783b */ /* 0x000e280000004200 */
[----:B------:R1:W-:Y:S04]  /*1eac0*/  STL.64 [R1+0x1748], R12 ;  /* 0x0017480c01007387 */ /* 0x0003e80000100a00 */
[----:B-1----:R-:W2:Y:S02]  /*1ead0*/  LDL.64 R12, [R1] ;  /* 0x00000000010c7983 */ /* 0x002ea40000100a00 */
[----:B--2---:R-:W-:Y:S11]  /*1eae0*/  HMMA.16816.F32 R4, R20, R12, R4 ;  /* 0x0000000c1404723c */ /* 0x004ff60000001804 */
[----:B------:R-:W-:Y:S11]  /*1eaf0*/  @!UPT UIADD3 URZ, URZ, URZ, URZ ;  /* 0x0000003f3f3ff290 */ /* 0x000ff6000fffe03f */
[----:B------:R-:W-:Y:S01]  /*1eb00*/  @!UPT UIADD3 URZ, URZ, URZ, URZ ;  /* 0x0000003f3f3ff290 */ /* 0x000fe2000fffe03f */
[----:B------:R-:W-:Y:S01]  /*1eb10*/  STL.64 [R1+0x260], R4 ;  /* 0x0002600401007387 */ /* 0x000fe20000100a00 */
[----:B------:R1:W-:Y:S03]  /*1eb20*/  STL.64 [R1+0x268], R6 ;  /* 0x0002680601007387 */ /* 0x0003e60000100a00 */
[----:B-1----:R-:W2:Y:S01]  /*1eb30*/  LDL.LU.64 R6, [R1+0x1768] ;  /* 0x0017680001067983 */ /* 0x002ea20000300a00 */
[----:B------:R-:W2:Y:S02]  /*1eb40*/  LDL.LU.64 R4, [R1+0x1760] ;  /* 0x0017600001047983 */ /* 0x000ea40000300a00 */
[----:B0-----:R-:W-:Y:S02]  /*1eb50*/  STL.64 [R1+0x15a8], R18 ;  /* 0x0015a81201007387 */ /* 0x001fe40000100a00 */
[----:B------:R0:W-:Y:S02]  /*1eb60*/  STL.64 [R1+0x15a0], R16 ;  /* 0x0015a01001007387 */ /* 0x0001e40000100a00 */
[----:B0-----:R-:W-:-:S02]  /*1eb70*/  IMAD.MOV.U32 R16, RZ, RZ, R28 ;  /* 0x000000ffff107224 */ /* 0x001fc400078e001c */
[----:B------:R-:W-:Y:S01]  /*1eb80*/  IMAD.MOV.U32 R17, RZ, RZ, R26 ;  /* 0x000000ffff117224 */ /* 0x000fe200078e001a */
[----:B------:R-:W2:Y:S01]  /*1eb90*/  LDL.LU R28, [R1+0x175c] ;  /* 0x00175c00011c7983 */ /* 0x000ea20000300800 */
[----:B------:R-:W3:Y:S03]  /*1eba0*/  LDL.LU R26, [R1+0x1758] ;  /* 0x00175800011a7983 */ /* 0x000ee60000300800 */
[----:B------:R0:W-:Y:S04]  /*1ebb0*/  STL.64 [R1+0x1710], R16 ;  /* 0x0017101001007387 */ /* 0x0001e80000100a00 */
[----:B0-----:R-:W2:Y:S01]  /*1ebc0*/  LDL.LU.64 R16, [R1+0x40] ;  /* 0x0000400001107983 */ /* 0x001ea20000300a00 */
[----:B------:R-:W-:-:S02]  /*1ebd0*/  IMAD.MOV.U32 R29, RZ, RZ, R12 ;  /* 0x000000ffff1d7224 */ /* 0x000fc400078e000c */
[----:B------:R-:W-:Y:S02]  /*1ebe0*/  IMAD.MOV.U32 R0, RZ, RZ, R13 ;  /* 0x000000ffff007224 */ /* 0x000fe400078e000d */
[----:B----4-:R-:W-:Y:S01]  /*1ebf0*/  HMMA.16816.F32 R12, R20, R24, R8 ;  /* 0x00000018140c723c */ /* 0x010fe20000001808 */
[----:B--2---:R-:W-:Y:S01]  /*1ec00*/  STL.64 [R1+0x1730], R16 ;  /* 0x0017301001007387 */ /* 0x004fe20000100a00 */
[----:B------:R-:W2:Y:S11]  /*1ec10*/  LDL.LU R8, [R1+0x580] ;  /* 0x0005800001087983 */ /* 0x000eb60000300800 */
[----:B------:R-:W-:Y:S10]  /*1ec20*/  @!UPT UIADD3 URZ, URZ, URZ, URZ ;  /* 0x0000003f3f3ff290 */ /* 0x000ff4000fffe03f */
[----:B------:R0:W-:Y:S02]  /*1ec30*/  STL.64 [R1+0x1c0], R12 ;  /* 0x0001c00c01007387 */ /* 0x0001e40000100a00 */
[----:B------:R1:W-:Y:S01]  /*1ec40*/  STL.64 [R1+0x1c8], R14 ;  /* 0x0001c80e01007387 */ /* 0x0003e20000100a00 */
[----:B------:R-:W2:Y:S01]  /*1ec50*/  LDL.LU R9, [R1+0x584] ;  /* 0x0005840001097983 */ /* 0x000ea20000300800 */
[----:B------:R-:W4:Y:S02]  /*1ec60*/  LDL.LU R10, [R1+0x588] ;  /* 0x00058800010a7983 */ /* 0x000f240000300800 */
[----:B------:R-:W4:Y:S01]  /*1ec70*/  LDL.LU R11, [R1+0x58c] ;  /* 0x00058c00010b7983 */ /* 0x000f220000300800 */
[----:B0-----:R-:W3:Y:S01]  /*1ec80*/  LDL.LU R12, [R1+0x590] ;  /* 0x00059000010c7983 */ /* 0x001ee20000300800 */
[----:B------:R-:W3:Y:S02]  /*1ec90*/  LDL.LU R13, [R1+0x594] ;  /* 0x00059400010d7983 */ /* 0x000ee40000300800 */
[----:B-1----:R-:W3:Y:S02]  /*1eca0*/  LDL.LU R14, [R1+0x598] ;  /* 0x00059800010e7983 */ /* 0x002ee40000300800 */
[----:B------:R-:W3:Y:S01]  /*1ecb0*/  LDL.LU R15, [R1+0x59c] ;  /* 0x00059c00010f7983 */ /* 0x000ee20000300800 */
[----:B------:R-:W0:Y:S04]  /*1ecc0*/  S2R R18, SR_TID.X ;  /* 0x0000000000127919 */ /* 0x000e280000002100 */
[----:B------:R-:W1:Y:S01]  /*1ecd0*/  S2R R22, SR_TID.X ;  /* 0x0000000000167919 */ /* 0x000e620000002100 */
[C---:B0-----:R-:W-:Y:S01]  /*1ece0*/  IMAD.SHL.U32 R19, R18.reuse, 0x2, RZ ;  /* 0x0000000212137824 */ /* 0x041fe200078e00ff */
[C---:B------:R-:W-:Y:S01]  /*1ecf0*/  LOP3.LUT R23, R18.reuse, 0x7, RZ, 0xc0, !PT ;  /* 0x0000000712177812 */ /* 0x040fe200078ec0ff */
[----:B------:R-:W-:-:S03]  /*1ed00*/  IMAD.SHL.U32 R18, R18, 0x200, RZ ;  /* 0x0000020012127824 */ /* 0x000fc600078e00ff */
[----:B------:R-:W-:Y:S01]  /*1ed10*/  LOP3.LUT R19, R19, 0x10, RZ, 0xc0, !PT ;  /* 0x0000001013137812 */ /* 0x000fe200078ec0ff */
[----:B----4-:R-:W-:Y:S01]  /*1ed20*/  STL.64 [R1+0x1740], R10 ;  /* 0x0017400a01007387 */ /* 0x010fe20000100a00 */
[----:B--2---:R0:W-:Y:S03]  /*1ed30*/  STL.64 [R1+0x1738], R8 ;  /* 0x0017380801007387 */ /* 0x0041e60000100a00 */
[----:B0-----:R-:W2:Y:S01]  /*1ed40*/  LDL.LU.64 R8, [R1+0x60] ;  /* 0x0000600001087983 */ /* 0x001ea20000300a00 */
[----:B------:R-:W4:Y:S02]  /*1ed50*/  LDL.LU.64 R16, [R1+0x50] ;  /* 0x0000500001107983 */ /* 0x000f240000300a00 */
[----:B---3--:R-:W-:Y:S02]  /*1ed60*/  STL.64 [R1+0x16f0], R26 ;  /* 0x0016f01a01007387 */ /* 0x008fe40000100a00 */
[----:B------:R0:W-:Y:S02]  /*1ed70*/  STL.64 [R1+0x16e8], R24 ;  /* 0x0016e81801007387 */ /* 0x0001e40000100a00 */
[----:B0-----:R-:W3:Y:S01]  /*1ed80*/  LDL.LU R24, [R1+0x560] ;  /* 0x0005600001187983 */ /* 0x001ee20000300800 */
[----:B------:R-:W3:Y:S02]  /*1ed90*/  LDL.LU R25, [R1+0x564] ;  /* 0x0005640001197983 */ /* 0x000ee40000300800 */
[----:B------:R-:W2:Y:S02]  /*1eda0*/  LDL.LU R26, [R1+0x568] ;  /* 0x00056800011a7983 */ /* 0x000ea40000300800 */
[----:B------:R-:W2:Y:S02]  /*1edb0*/  LDL.LU R27, [R1+0x56c] ;  /* 0x00056c00011b7983 */ /* 0x000ea40000300800 */
[----:B------:R-:W-:Y:S01]  /*1edc0*/  IMAD R23, R23, 0x410, RZ ;  /* 0x0000041017177824 */ /* 0x000fe200078e02ff */
[----:B-1----:R-:W-:-:S02]  /*1edd0*/  LOP3.LUT R19, R19, 0x60, R22, 0xf8, !PT ;  /* 0x0000006013137812 */ /* 0x002fc400078ef816 */
[----:B------:R-:W-:Y:S02]  /*1ede0*/  LOP3.LUT R18, R18, 0x2000, RZ, 0xc0, !PT ;  /* 0x0000200012127812 */ /* 0x000fe400078ec0ff */
[----:B------:R-:W-:-:S05]  /*1edf0*/  LOP3.LUT R19, R23, R19, RZ, 0x3c, !PT ;  /* 0x0000001317137212 */ /* 0x000fca00078e3cff */
[----:B------:R-:W-:-:S05]  /*1ee00*/  IMAD.IADD R19, R18, 0x1, R19 ;  /* 0x0000000112137824 */ /* 0x000fca00078e0213 */
[----:B------:R-:W0:Y:S04]  /*1ee10*/  LDSM.16.MT88.4 R20, [R19+0xc100] ;  /* 0x00c100001314783b */ /* 0x000e280000004200 */
[----:B--2---:R-:W-:Y:S01]  /*1ee20*/  STL.64 [R1+0x1728], R26 ;  /* 0x0017281a01007387 */ /* 0x004fe20000100a00 */
[----:B---3--:R1:W-:Y:S03]  /*1ee30*/  STL.64 [R1+0x1720], R24 ;  /* 0x0017201801007387 */ /* 0x0083e60000100a00 */
[----:B-1----:R-:W2:Y:S01]  /*1ee40*/  LDL.LU R24, [R1+0x570] ;  /* 0x0005700001187983 */ /* 0x002ea20000300800 */
[----:B------:R-:W2:Y:S02]  /*1ee50*/  LDL.LU R25, [R1+0x574] ;  /* 0x0005740001197983 */ /* 0x000ea40000300800 */
[----:B------:R-:W2:Y:S02]  /*1ee60*/  LDL.LU R26, [R1+0x578] ;  /* 0x00057800011a7983 */ /* 0x000ea40000300800 */
[----:B------:R-:W2:Y:S01]  /*1ee70*/  LDL.LU R27, [R1+0x57c] ;  /* 0x00057c00011b7983 */ /* 0x000ea20000300800 */
[----:B0-----:R-:W-:Y:S01]  /*1ee80*/  STL.64 [R1+0x1530], R22 ;  /* 0x0015301601007387 */ /* 0x001fe20000100a00 */
[----:B------:R0:W-:Y:S03]  /*1ee90*/  STL.64 [R1+0x1528], R20 ;  /* 0x0015281401007387 */ /* 0x0001e60000100a00 */
[----:B0-----:R-:W3:Y:S01]  /*1eea0*/  LDL.LU R20, [R1+0x90] ;  /* 0x0000900001147983 */ /* 0x001ee20000300800 */
[----:B------:R-:W3:Y:S02]  /*1eeb0*/  LDL.LU R21, [R1+0x94] ;  /* 0x0000940001157983 */ /* 0x000ee40000300800 */
[----:B------:R-:W2:Y:S02]  /*1eec0*/  LDL.LU R22, [R1+0x98] ;  /* 0x0000980001167983 */ /* 0x000ea40000300800 */
[----:B------:R-:W2:Y:S01]  /*1eed0*/  LDL.LU R23, [R1+0x9c] ;  /* 0x00009c0001177983 */ /* 0x000ea20000300800 */
[----:B------:R-:W-:Y:S01]  /*1eee0*/  HMMA.16816.F32 R12, R4, R8, R12 ;  /* 0x00000008040c723c */ /* 0x000fe2000000180c */
[----:B--2---:R-:W-:Y:S01]  /*1eef0*/  STL.64 [R1+0x1670], R22 ;  /* 0x0016701601007387 */ /* 0x004fe20000100a00 */
[----:B---3--:R0:W-:Y:S03]  /*1ef00*/  STL.64 [R1+0x1668], R20 ;  /* 0x0016681401007387 */ /* 0x0081e60000100a00 */
[----:B0-----:R-:W2:Y:S01]  /*1ef10*/  LDL.LU R20, [R1+0xa0] ;  /* 0x0000a00001147983 */ /* 0x001ea20000300800 */
[----:B------:R-:W2:Y:S02]  /*1ef20*/  LDL.LU R21, [R1+0xa4] ;  /* 0x0000a40001157983 */ /* 0x000ea40000300800 */
[----:B------:R-:W3:Y:S02]  /*1ef30*/  LDL.LU R22, [R1+0xa8] ;  /* 0x0000a80001167983 */ /* 0x000ee40000300800 */
[----:B------:R-:W3:Y:S02]  /*1ef40*/  LDL.LU R23, [R1+0xac] ;  /* 0x0000ac0001177983 */ /* 0x000ee40000300800 */
[----:B---3--:R-:W-:Y:S01]  /*1ef50*/  STL.64 [R1+0x1680], R22 ;  /* 0x0016801601007387 */ /* 0x008fe20000100a00 */
[----:B--2---:R0:W-:Y:S02]  /*1ef60*/  STL.64 [R1+0x1678], R20 ;  /* 0x0016781401007387 */ /* 0x0041e40000100a00 */
[----:B0-----:R-:W-:-:S02]  /*1ef70*/  IMAD.MOV.U32 R20, RZ, RZ, R2 ;  /* 0x000000ffff147224 */ /* 0x001fc400078e0002 */
[----:B------:R-:W-:Y:S01]  /*1ef80*/  IMAD.MOV.U32 R21, RZ, RZ, R3 ;  /* 0x000000ffff157224 */ /* 0x000fe200078e0003 */
[----:B------:R-:W2:Y:S01]  /*1ef90*/  LDL.LU R2, [R1+0x1754] ;  /* 0x0017540001027983 */ /* 0x000ea20000300800 */
[----:B------:R-:W3:Y:S04]  /*1efa0*/  LDL.LU R3, [R1+0x1750] ;  /* 0x0017500001037983 */ /* 0x000ee80000300800 */
[----:B------:R0:W-:Y:S02]  /*1efb0*/  STL.64 [R1+0x1b0], R12 ;  /* 0x0001b00c01007387 */ /* 0x0001e40000100a00 */
[----:B------:R1:W-:Y:S01]  /*1efc0*/  STL.64 [R1+0x1b8], R14 ;  /* 0x0001b80e01007387 */ /* 0x0003e20000100a00 */
[----:B0-----:R-:W2:Y:S01]  /*1efd0*/  LDL.LU.64 R12, [R1+0x1748] ;  /* 0x00174800010c7983 */ /* 0x001ea20000300a00 */
[----:B-1----:R-:W-:-:S02]  /*1efe0*/  IMAD.MOV.U32 R15, RZ, RZ, R8 ;  /* 0x000000ffff0f7224 */ /* 0x002fc400078e0008 */
[----:B------:R-:W-:Y:S02]  /*1eff0*/  IMAD.MOV.U32 R14, RZ, RZ, R9 ;  /* 0x000000ffff0e7224 */ /* 0x000fe400078e0009 */
[----:B------:R-:W4:Y:S01]  /*1f000*/  LDL.LU.64 R10, [R1+0x1740] ;  /* 0x00174000010a7983 */ /* 0x000f220000300a00 */
[----:B------:R-:W4:Y:S02]  /*1f010*/  LDL.LU.64 R8, [R1+0x1738] ;  /* 0x0017380001087983 */ /* 0x000f240000300a00 */
[C---:B----4-:R-:W-:Y:S11]  /*1f020*/  HMMA.16816.F32 R8, R4.reuse, R16, R8 ;  /* 0x000000100408723c */ /* 0x050ff60000001808 */
[----:B------:R-:W-:Y:S11]  /*1f030*/  @!UPT UIADD3 URZ, URZ, URZ, URZ ;  /* 0x0000003f3f3ff290 */ /* 0x000ff6000fffe03f */
[----:B------:R-:W-:Y:S01]  /*1f040*/  @!UPT UIADD3 URZ, URZ, URZ, URZ ;  /* 0x0000003f3f3ff290 */ /* 0x000fe2000fffe03f */
[----:B------:R0:W-:Y:S01]  /*1f050*/  STL.64 [R1+0x1a0], R8 ;  /* 0x0001a00801007387 */ /* 0x0001e20000100a00 */
[----:B------:R-:W-:Y:S02]  /*1f060*/  STL.64 [R1+0x1a8], R10 ;  /* 0x0001a80a01007387 */ /* 0x000fe40000100a00 */
[----:B0-----:R-:W-:Y:S02]  /*1f070*/  IMAD.MOV.U32 R9, RZ, RZ, R16 ;  /* 0x000000ffff097224 */ /* 0x001fe400078e0010 */
[----:B------:R-:W-:Y:S02]  /*1f080*/  IMAD.MOV.U32 R8, RZ, RZ, R17 ;  /* 0x000000ffff087224 */ /* 0x000fe400078e0011 */
        /* <DEDUP_REMOVED lines=8> */
[----:B------:R-:W-:Y:S02]  /*1f110*/  IMAD.MOV.U32 R11, RZ, RZ, R16 ;  /* 0x000000ffff0b7224 */ /* 0x000fe400078e0010 */
[----:B------:R-:W-:Y:S01]  /*1f120*/  IMAD.MOV.U32 R10, RZ, RZ, R17 ;  /* 0x000000ffff0a7224 */ /* 0x000fe200078e0011 */
[----:B------:R-:W2:Y:S01]  /*1f130*/  LDL.LU R16, [R1+0x170] ;  /* 0x0001700001107983 */ /* 0x000ea20000300800 */
[----:B------:R-:W2:Y:S01]  /*1f140*/  LDL.LU R17, [R1+0x174] ;  /* 0x0001740001117983 */ /* 0x000ea20000300800 */
[----:B----4-:R-:W-:Y:S11]  /*1f150*/  HMMA.16816.F32 R24, R4, R20, R24 ;  /* 0x000000140418723c */ /* 0x010ff60000001818 */
[----:B------:R-:W-:Y:S11]  /*1f160*/  @!UPT UIADD3 URZ, URZ, URZ, URZ ;  /* 0x0000003f3f3ff290 */ /* 0x000ff6000fffe03f */
[----:B------:R-:W-:Y:S01]  /*1f170*/  @!UPT UIADD3 URZ, URZ, URZ, URZ ;  /* 0x0000003f3f3ff290 */ /* 0x000fe2000fffe03f */
[----:B------:R-:W-:Y:S01]  /*1f180*/  STL.64 [R1+0x180], R24 ;  /* 0x0001801801007387 */ /* 0x000fe20000100a00 */
[----:B------:R0:W-:Y:S02]  /*1f190*/  STL.64 [R1+0x1690], R20 ;  /* 0x0016901401007387 */ /* 0x0001e40000100a00 */
[----:B0-----:R-:W-:Y:S02]  /*1f1a0*/  IMAD.MOV.U32 R20, RZ, RZ, R11 ;  /* 0x000000ffff147224 */ /* 0x001fe400078e000b */
[----:B------:R-:W-:-:S05]  /*1f1b0*/  IMAD.MOV.U32 R21, RZ, RZ, R10 ;  /* 0x000000ffff157224 */ /* 0x000fca00078e000a */
[----:B------:R0:W-:Y:S02]  /*1f1c0*/  STL.64 [R1+0x16a8], R20 ;  /* 0x0016a81401007387 */ /* 0x0001e40000100a00 */
[----:B0-----:R-:W-:Y:S02]  /*1f1d0*/  IMAD.MOV.U32 R21, RZ, RZ, R8 ;  /* 0x000000ffff157224 */ /* 0x001fe400078e0008 */
[----:B------:R-:W-:Y:S01]  /*1f1e0*/  IMAD.MOV.U32 R20, RZ, RZ, R9 ;  /* 0x000000ffff147224 */ /* 0x000fe200078e0009 */
[----:B------:R-:W4:Y:S01]  /*1f1f0*/  LDL.LU R8, [R1+0x4d0] ;  /* 0x0004d00001087983 */ /* 0x000f220000300800 */
[----:B------:R-:W4:Y:S02]  /*1f200*/  LDL.LU R9, [R1+0x4d4] ;  /* 0x0004d40001097983 */ /* 0x000f240000300800 */
[----:B------:R-:W4:Y:S02]  /*1f210*/  LDL.LU R10, [R1+0x4d8] ;  /* 0x0004d800010a7983 */ /* 0x000f240000300800 */
[----:B------:R-:W4:Y:S02]  /*1f220*/  LDL.LU R11, [R1+0x4dc] ;  /* 0x0004dc00010b7983 */ /* 0x000f240000300800 */
[----:B---3--:R-:W-:-:S02]  /*1f230*/  IMAD.MOV.U32 R18, RZ, RZ, R3 ;  /* 0x000000ffff127224 */ /* 0x008fc400078e0003 */
[----:B--2---:R-:W-:Y:S02]  /*1f240*/  IMAD.MOV.U32 R19, RZ, RZ, R2 ;  /* 0x000000ffff137224 */ /* 0x004fe400078e0002 */
[----:B------:R-:W-:-:S05]  /*1f250*/  IMAD.MOV.U32 R24, RZ, RZ, R29 ;  /* 0x000000ffff187224 */ /* 0x000fca00078e001d */
[----:B------:R-:W-:Y:S01]  /*1f260*/  HMMA.16816.F32 R16, R4, R12, R16 ;  /* 0x0000000c0410723c */ /* 0x000fe20000001810 */
[----:B------:R-:W-:Y:S02]  /*1f270*/  IMAD.MOV.U32 R25, RZ, RZ, R0 ;  /* 0x000000ffff197224 */ /* 0x000fe400078e0000 */
[----:B------:R-:W-:Y:S02]  /*1f280*/  IMAD.MOV.U32 R3, RZ, RZ, R26 ;  /* 0x000000ffff037224 */ /* 0x000fe400078e001a */
[----:B------:R-:W-:Y:S01]  /*1f290*/  IMAD.MOV.U32 R2, RZ, RZ, R27 ;  /* 0x000000ffff027224 */ /* 0x000fe200078e001b */
[----:B----4-:R-:W-:Y:S01]  /*1f2a0*/  STL.64 [R1+0x1700], R10 ;  /* 0x0017000a01007387 */ /* 0x010fe20000100a00 */
[----:B------:R-:W-:Y:S02]  /*1f2b0*/  STL.64 [R1+0x16f8], R8 ;  /* 0x0016f80801007387 */ /* 0x000fe40000100a00 */
[----:B------:R-:W2:Y:S02]  /*1f2c0*/  LDL.LU R29, [R1+0x171c] ;  /* 0x00171c00011d7983 */ /* 0x000ea40000300800 */
[----:B------:R-:W3:Y:S01]  /*1f2d0*/  LDL.LU R0, [R1+0x1718] ;  /* 0x0017180001007983 */ /* 0x000ee20000300800 */
[----:B------:R0:W-:Y:S04]  /*1f2e0*/  STL.64 [R1+0x1708], R24 ;  /* 0x0017081801007387 */ /* 0x0001e80000100a00 */
[----:B0-----:R-:W4:Y:S01]  /*1f2f0*/  LDL.LU R24, [R1+0x160] ;  /* 0x0001600001187983 */ /* 0x001f220000300800 */
[----:B------:R-:W4:Y:S02]  /*1f300*/  LDL.LU R25, [R1+0x164] ;  /* 0x0001640001197983 */ /* 0x000f240000300800 */
[----:B------:R-:W4:Y:S02]  /*1f310*/  LDL.LU R26, [R1+0x168] ;  /* 0x00016800011a7983 */ /* 0x000f240000300800 */
[----:B------:R-:W4:Y:S01]  /*1f320*/  LDL.LU R27, [R1+0x16c] ;  /* 0x00016c00011b7983 */ /* 0x000f220000300800 */
[----:B------:R-:W2:Y:S01]  /*1f330*/  LDL.LU R8, [R1+0x150] ;  /* 0x0001500001087983 */ /* 0x000ea20000300800 */
[----:B------:R-:W2:Y:S02]  /*1f340*/  LDL.LU R9, [R1+0x154] ;  /* 0x0001540001097983 */ /* 0x000ea40000300800 */
[----:B------:R-:W2:Y:S02]  /*1f350*/  LDL.LU R10, [R1+0x158] ;  /* 0x00015800010a7983 */ /* 0x000ea40000300800 */
[----:B------:R-:W2:Y:S01]  /*1f360*/  LDL.LU R11, [R1+0x15c] ;  /* 0x00015c00010b7983 */ /* 0x000ea20000300800 */
[----:B------:R0:W-:Y:S01]  /*1f370*/  STL.64 [R1+0x16c0], R20 ;  /* 0x0016c01401007387 */ /* 0x0001e20000100a00 */
[----:B------:R-:W-:Y:S02]  /*1f380*/  STL [R1+0x14a4], R2 ;  /* 0x0014a40201007387 */ /* 0x000fe40000100800 */
[----:B------:R-:W-:Y:S02]  /*1f390*/  STL [R1+0x14a0], R3 ;  /* 0x0014a00301007387 */ /* 0x000fe40000100800 */
[----:B------:R1:W-:Y:S01]  /*1f3a0*/  STL.64 [R1+0x170], R16 ;  /* 0x0001701001007387 */ /* 0x0003e20000100a00 */
[----:B------:R-:W-:Y:S01]  /*1f3b0*/  STL.64 [R1+0x178], R18 ;  /* 0x0001781201007387 */ /* 0x000fe20000100a00 */
[----:B0-----:R-:W-:-:S03]  /*1f3c0*/  IMAD.MOV.U32 R21, RZ, RZ, R14 ;  /* 0x000000ffff157224 */ /* 0x001fc600078e000e */
[----:B-1----:R-:W4:Y:S01]  /*1f3d0*/  LDL.LU.64 R16, [R1+0x1710] ;  /* 0x0017100001107983 */ /* 0x002f220000300a00 */
[----:B------:R0:W-:Y:S02]  /*1f3e0*/  STL.64 [R1+0x1688], R12 ;  /* 0x0016880c01007387 */ /* 0x0001e40000100a00 */
[----:B------:R-:W-:Y:S01]  /*1f3f0*/  IMAD.MOV.U32 R20, RZ, RZ, R15 ;  /* 0x000000ffff147224 */ /* 0x000fe200078e000f */
[----:B0-----:R-:W2:Y:S01]  /*1f400*/  LDL.LU R12, [R1+0xb0] ;  /* 0x0000b000010c7983 */ /* 0x001ea20000300800 */
[----:B------:R-:W2:Y:S02]  /*1f410*/  LDL.LU R13, [R1+0xb4] ;  /* 0x0000b400010d7983 */ /* 0x000ea40000300800 */
[----:B------:R-:W2:Y:S02]  /*1f420*/  LDL.LU R14, [R1+0xb8] ;  /* 0x0000b800010e7983 */ /* 0x000ea40000300800 */
[----:B------:R-:W2:Y:S02]  /*1f430*/  LDL.LU R15, [R1+0xbc] ;  /* 0x0000bc00010f7983 */ /* 0x000ea40000300800 */
[----:B--2---:R-:W-:Y:S01]  /*1f440*/  STL.64 [R1+0x16a0], R14 ;  /* 0x0016a00e01007387 */ /* 0x004fe20000100a00 */
[----:B------:R0:W-:Y:S03]  /*1f450*/  STL.64 [R1+0x1698], R12 ;  /* 0x0016980c01007387 */ /* 0x0001e60000100a00 */
        /* <DEDUP_REMOVED lines=9> */
[----:B------:R-:W4:Y:S02]  /*1f4f0*/  LDL.LU R14, [R1+0x488] ;  /* 0x00048800010e7983 */ /* 0x000f240000300800 */
[----:B------:R-:W4:Y:S02]  /*1f500*/  LDL.LU R15, [R1+0x48c] ;  /* 0x00048c00010f7983 */ /* 0x000f240000300800 */
[----:B----4-:R-:W-:Y:S01]  /*1f510*/  STL.64 [R1+0x16d0], R14 ;  /* 0x0016d00e01007387 */ /* 0x010fe20000100a00 */
[----:B--2---:R0:W-:Y:S03]  /*1f520*/  STL.64 [R1+0x16c8], R12 ;  /* 0x0016c80c01007387 */ /* 0x0041e60000100a00 */
[----:B0-----:R-:W2:Y:S01]  /*1f530*/  LDL.LU R12, [R1+0x4a0] ;  /* 0x0004a000010c7983 */ /* 0x001ea20000300800 */
[----:B------:R-:W2:Y:S02]  /*1f540*/  LDL.LU R13, [R1+0x4a4] ;  /* 0x0004a400010d7983 */ /* 0x000ea40000300800 */
[----:B------:R-:W2:Y:S02]  /*1f550*/  LDL.LU R14, [R1+0x4a8] ;  /* 0x0004a800010e7983 */ /* 0x000ea40000300800 */
[----:B------:R-:W2:Y:S02]  /*1f560*/  LDL.LU R15, [R1+0x4ac] ;  /* 0x0004ac00010f7983 */ /* 0x000ea40000300800 */
[----:B------:R0:W-:Y:S01]  /*1f570*/  STL.64 [R1+0x160], R24 ;  /* 0x0001601801007387 */ /* 0x0001e20000100a00 */
[----:B------:R1:W-:Y:S03]  /*1f580*/  STL.64 [R1+0x168], R26 ;  /* 0x0001681a01007387 */ /* 0x0003e60000100a00 */
[----:B0-----:R-:W1:Y:S02]  /*1f590*/  LDL.LU.64 R24, [R1+0x1708] ;  /* 0x0017080001187983 */ /* 0x001e640000300a00 */
[C---:B-1----:R-:W-:Y:S02]  /*1f5a0*/  HMMA.16816.F32 R24, R4.reuse, R24, R8 ;  /* 0x000000180418723c */ /* 0x042fe40000001808 */
[----:B------:R-:W4:Y:S01]  /*1f5b0*/  LDL.LU.64 R10, [R1+0x1700] ;  /* 0x00170000010a7983 */ /* 0x000f220000300a00 */
[----:B------:R-:W4:Y:S11]  /*1f5c0*/  LDL.LU.64 R8, [R1+0x16f8] ;  /* 0x0016f80001087983 */ /* 0x000f360000300a00 */
[----:B------:R-:W-:Y:S09]  /*1f5d0*/  @!UPT UIADD3 URZ, URZ, URZ, URZ ;  /* 0x0000003f3f3ff290 */ /* 0x000ff2000fffe03f */
[----:B------:R-:W-:Y:S01]  /*1f5e0*/  STL.64 [R1+0x150], R24 ;  /* 0x0001501801007387 */ /* 0x000fe20000100a00 */
[----:B------:R0:W-:Y:S03]  /*1f5f0*/  STL.64 [R1+0x158], R26 ;  /* 0x0001581a01007387 */ /* 0x0001e60000100a00 */
[----:B0-----:R-:W2:Y:S01]  /*1f600*/  LDL.LU.64 R26, [R1+0x16f0] ;  /* 0x0016f000011a7983 */ /* 0x001ea20000300a00 */
[----:B------:R-:W4:Y:S02]  /*1f610*/  LDL.LU.64 R24, [R1+0x16e8] ;  /* 0x0016e80001187983 */ /* 0x000f240000300a00 */
[----:B----4-:R-:W-:Y:S01]  /*1f620*/  HMMA.16816.F32 R4, R4, R24, R8 ;  /* 0x000000180404723c */ /* 0x010fe20000001808 */
[----:B------:R-:W2:Y:S01]  /*1f630*/  LDL.LU.64 R10, [R1+0x16e0] ;  /* 0x0016e000010a7983 */ /* 0x000ea20000300a00 */
[----:B------:R-:W2:Y:S11]  /*1f640*/  LDL.LU.64 R8, [R1+0x16d8] ;  /* 0x0016d80001087983 */ /* 0x000eb60000300a00 */
[----:B------:R-:W-:Y:S10]  /*1f650*/  @!UPT UIADD3 URZ, URZ, URZ, URZ ;  /* 0x0000003f3f3ff290 */ /* 0x000ff4000fffe03f */
[----:B------:R0:W-:Y:S01]  /*1f660*/  STL.64 [R1+0xf0], R4 ;  /* 0x0000f00401007387 */ /* 0x0001e20000100a00 */
[----:B------:R1:W-:Y:S03]  /*1f670*/  STL.64 [R1+0xf8], R6 ;  /* 0x0000f80601007387 */ /* 0x0003e60000100a00 */
[----:B0-----:R-:W4:Y:S01]  /*1f680*/  LDL.LU.64 R4, [R1] ;  /* 0x0000000001047983 */ /* 0x001f220000300a00 */
[----:B-1----:R-:W3:Y:S01]  /*1f690*/  LDL.64 R6, [R1+0x8] ;  /* 0x0000080001067983 */ /* 0x002ee20000100a00 */
[C---:B--2---:R-:W-:Y:S02]  /*1f6a0*/  HMMA.16816.F32 R20, R8.reuse, R20, R12 ;  /* 0x000000140814723c */ /* 0x044fe4000000180c */
[----:B------:R-:W2:Y:S01]  /*1f6b0*/  LDL.LU.64 R14, [R1+0x16d0] ;  /* 0x0016d000010e7983 */ /* 0x000ea20000300a00 */
[----:B------:R-:W2:Y:S11]  /*1f6c0*/  LDL.LU.64 R12, [R1+0x16c8] ;  /* 0x0016c800010c7983 */ /* 0x000eb60000300a00 */
[----:B------:R-:W-:Y:S09]  /*1f6d0*/  @!UPT UIADD3 URZ, URZ, URZ, URZ ;  /* 0x0000003f3f3ff290 */ /* 0x000ff2000fffe03f */
[----:B------:R0:W-:Y:S01]  /*1f6e0*/  STL.64 [R1+0xe0], R20 ;  /* 0x0000e01401007387 */ /* 0x0001e20000100a00 */
[----:B------:R2:W-:Y:S03]  /*1f6f0*/  STL.64 [R1+0xe8], R22 ;  /* 0x0000e81601007387 */ /* 0x0005e60000100a00 */
[----:B0-----:R-:W2:Y:S02]  /*1f700*/  LDL.LU.64 R20, [R1+0x16c0] ;  /* 0x0016c00001147983 */ /* 0x001ea40000300a00 */
        /* <DEDUP_REMOVED lines=15> */
[----:B------:R-:W2:Y:S11]  /*1f800*/  LDL.LU.64 R12, [R1+0x1688] ;  /* 0x00168800010c7983 */ /* 0x000eb60000300a00 */
[----:B------:R-:W-:Y:S10]  /*1f810*/  @!UPT UIADD3 URZ, URZ, URZ, URZ ;  /* 0x0000003f3f3ff290 */ /* 0x000ff4000fffe03f */
[----:B------:R-:W-:Y:S01]  /*1f820*/  STL.64 [R1+0xb0], R20 ;  /* 0x0000b01401007387 */ /* 0x000fe20000100a00 */
[----:B------:R0:W-:Y:S03]  /*1f830*/  STL.64 [R1+0xb8], R22 ;  /* 0x0000b81601007387 */ /* 0x0001e60000100a00 */
[----:B0-----:R-:W2:Y:S01]  /*1f840*/  LDL.LU.64 R22, [R1+0x1680] ;  /* 0x0016800001167983 */ /* 0x001ea20000300a00 */
[----:B------:R-:W2:Y:S02]  /*1f850*/  LDL.LU.64 R20, [R1+0x1678] ;  /* 0x0016780001147983 */ /* 0x000ea40000300a00 */
[C---:B--2---:R-:W-:Y:S01]  /*1f860*/  HMMA.16816.F32 R12, R8.reuse, R12, R20 ;  /* 0x0000000c080c723c */ /* 0x044fe20000001814 */
[----:B------:R-:W2:Y:S01]  /*1f870*/  LDL.LU.64 R22, [R1+0x1670] ;  /* 0x0016700001167983 */ /* 0x000ea20000300a00 */
[----:B------:R-:W2:Y:S11]  /*1f880*/  LDL.LU.64 R20, [R1+0x1668] ;  /* 0x0016680001147983 */ /* 0x000eb60000300a00 */
[----:B------:R-:W-:Y:S10]  /*1f890*/  @!UPT UIADD3 URZ, URZ, URZ, URZ ;  /* 0x0000003f3f3ff290 */ /* 0x000ff4000fffe03f */
[----:B------:R-:W-:Y:S01]  /*1f8a0*/  STL.64 [R1+0xa0], R12 ;  /* 0x0000a00c01007387 */ /* 0x000fe20000100a00 */
[----:B------:R0:W-:Y:S03]  /*1f8b0*/  STL.64 [R1+0xa8], R14 ;  /* 0x0000a80e01007387 */ /* 0x0001e60000100a00 */
[----:B0-----:R-:W4:Y:S01]  /*1f8c0*/  LDL.LU.64 R14, [R1+0x1660] ;  /* 0x00166000010e7983 */ /* 0x001f220000300a00 */
[----:B------:R-:W4:Y:S02]  /*1f8d0*/  LDL.LU.64 R12, [R1+0x1658] ;  /* 0x00165800010c7983 */ /* 0x000f240000300a00 */
[----:B---3--:R-:W-:Y:S01]  /*1f8e0*/  STL.64 [R1+0x15b8], R6 ;  /* 0x0015b80601007387 */ /* 0x008fe20000100a00 */
[C---:B--2---:R-:W-:Y:S08]  /*1f8f0*/  HMMA.16816.F32 R16, R8.reuse, R16, R20 ;  /* 0x000000100810723c */ /* 0x044ff00000001814 */
[----:B----4-:R-:W-:Y:S11]  /*1f900*/  HMMA.16816.F32 R12, R8, R4, R12 ;  /* 0x00000004080c723c */ /* 0x010ff6000000180c */
[----:B------:R-:W-:Y:S04]  /*1f910*/  @!UPT UIADD3 URZ, URZ, URZ, URZ ;  /* 0x0000003f3f3ff290 */ /* 0x000fe8000fffe03f */
[----:B------:R-:W-:Y:S01]  /*1f920*/  STL.64 [R1+0x90], R16 ;  /* 0x0000901001007387 */ /* 0x000fe20000100a00 */
[----:B------:R-:W-:Y:S02]  /*1f930*/  STL.64 [R1+0x98], R18 ;  /* 0x0000981201007387 */ /* 0x000fe40000100a00 */
[----:B------:R-:W2:Y:S05]  /*1f940*/  LDL.LU R20, [R1+0x200] ;  /* 0x0002000001147983 */ /* 0x000eaa0000300800 */
[----:B------:R-:W-:Y:S01]  /*1f950*/  STL.64 [R1+0x80], R12 ;  /* 0x0000800c01007387 */ /* 0x000fe20000100a00 */
[----:B------:R-:W-:Y:S02]  /*1f960*/  STL.64 [R1+0x88], R14 ;  /* 0x0000880e01007387 */ /* 0x000fe40000100a00 */
[----:B------:R-:W2:Y:S02]  /*1f970*/  LDL.LU R21, [R1+0x204] ;  /* 0x0002040001157983 */ /* 0x000ea40000300800 */
[----:B------:R-:W3:Y:S02]  /*1f980*/  LDL.LU R22, [R1+0x208] ;  /* 0x0002080001167983 */ /* 0x000ee40000300800 */
[----:B------:R-:W-:-:S02]  /*1f990*/  IMAD.MOV.U32 R23, RZ, RZ, R27 ;  /* 0x000000ffff177224 */ /* 0x000fc400078e001b */
[----:B------:R-:W4:Y:S04]  /*1f9a0*/  LDL.LU R27, [R1+0x1650] ;  /* 0x00165000011b7983 */ /* 0x000f280000300800 */
[----:B---3--:R-:W-:Y:S01]  /*1f9b0*/  STL.64 [R1+0x1550], R22 ;  /* 0x0015501601007387 */ /* 0x008fe20000100a00 */
[----:B--2---:R0:W-:Y:S02]  /*1f9c0*/  STL.64 [R1+0x1548], R20 ;  /* 0x0015481401007387 */ /* 0x0041e40000100a00 */
[----:B0-----:R-:W-:Y:S02]  /*1f9d0*/  IMAD.MOV.U32 R20, RZ, RZ, R26 ;  /* 0x000000ffff147224 */ /* 0x001fe400078e001a */
[----:B------:R-:W-:Y:S01]  /*1f9e0*/  IMAD.MOV.U32 R21, RZ, RZ, R0 ;  /* 0x000000ffff157224 */ /* 0x000fe200078e0000 */
[----:B------:R-:W2:Y:S01]  /*1f9f0*/  LDL.LU R26, [R1+0x164c] ;  /* 0x00164c00011a7983 */ /* 0x000ea20000300800 */
[----:B------:R-:W3:Y:S02]  /*1fa00*/  LDL.LU R0, [R1+0x1648] ;  /* 0x0016480001007983 */ /* 0x000ee40000300800 */
[----:B------:R-:W-:-:S02]  /*1fa10*/  IMAD.MOV.U32 R22, RZ, RZ, R29 ;  /* 0x000000ffff167224 */ /* 0x000fc400078e001d */
[----:B------:R-:W-:Y:S01]  /*1fa20*/  IMAD.MOV.U32 R23, RZ, RZ, R28 ;  /* 0x000000ffff177224 */ /* 0x000fe200078e001c */
[----:B------:R-:W3:Y:S01]  /*1fa30*/  LDL.LU R29, [R1+0x1644] ;  /* 0x00164400011d7983 */ /* 0x000ee20000300800 */
[----:B------:R-:W3:Y:S02]  /*1fa40*/  LDL.LU R28, [R1+0x1640] ;  /* 0x00164000011c7983 */ /* 0x000ee40000300800 */
[----:B------:R-:W3:Y:S02]  /*1fa50*/  LDL.LU R12, [R1+0x70] ;  /* 0x00007000010c7983 */ /* 0x000ee40000300800 */
[----:B------:R-:W3:Y:S01]  /*1fa60*/  LDL.LU R13, [R1+0x74] ;  /* 0x00007400010d7983 */ /* 0x000ee20000300800 */
[----:B------:R-:W3:Y:S01]  /*1fa70*/  LDL.LU R14, [R1+0x78] ;  /* 0x00007800010e7983 */ /* 0x000ee20000300800 */
[----:B------:R-:W3:Y:S02]  /*1fa80*/  LDL.LU R15, [R1+0x7c] ;  /* 0x00007c00010f7983 */ /* 0x000ee40000300800 */
[----:B------:R0:W-:Y:S02]  /*1fa90*/  STL.64 [R1+0x1560], R22 ;  /* 0x0015601601007387 */ /* 0x0001e40000100a00 */
[----:B------:R1:W-:Y:S01]  /*1faa0*/  STL.64 [R1+0x1558], R20 ;  /* 0x0015581401007387 */ /* 0x0003e20000100a00 */
[----:B0-----:R-:W3:Y:S04]  /*1fab0*/  LDL R22, [R1+0x48] ;  /* 0x0000480001167983 */ /* 0x001ee80000100800 */
[----:B------:R-:W3:Y:S01]  /*1fac0*/  LDL R23, [R1+0x4c] ;  /* 0x00004c0001177983 */ /* 0x000ee20000100800 */
[----:B----4-:R-:W-:-:S02]  /*1fad0*/  IMAD.MOV.U32 R7, RZ, RZ, R27 ;  /* 0x000000ffff077224 */ /* 0x010fc400078e001b */
[----:B--2---:R-:W-:Y:S02]  /*1fae0*/  IMAD.MOV.U32 R6, RZ, RZ, R26 ;  /* 0x000000ffff067224 */ /* 0x004fe400078e001a */
[----:B---3--:R-:W-:Y:S02]  /*1faf0*/  IMAD.MOV.U32 R5, RZ, RZ, R0 ;  /* 0x000000ffff057224 */ /* 0x008fe400078e0000 */
[----:B------:R-:W-:Y:S01]  /*1fb00*/  IMAD.MOV.U32 R4, RZ, RZ, R29 ;  /* 0x000000ffff047224 */ /* 0x000fe200078e001d */
[----:B------:R0:W-:Y:S01]  /*1fb10*/  STL.64 [R1+0x15f0], R22 ;  /* 0x0015f01601007387 */ /* 0x0001e20000100a00 */
[----:B------:R-:W2:Y:S02]  /*1fb20*/  LDL.LU R29, [R1+0x163c] ;  /* 0x00163c00011d7983 */ /* 0x000ea40000300800 */
[----:B------:R-:W3:Y:S02]  /*1fb30*/  LDL.LU R0, [R1+0x1638] ;  /* 0x0016380001007983 */ /* 0x000ee40000300800 */
[----:B------:R-:W4:Y:S01]  /*1fb40*/  LDL.LU R26, [R1+0x1634] ;  /* 0x00163400011a7983 */ /* 0x000f220000300800 */
[----:B------:R-:W4:Y:S01]  /*1fb50*/  LDL.LU R27, [R1+0x1630] ;  /* 0x00163000011b7983 */ /* 0x000f220000300800 */
[----:B-1----:R-:W2:Y:S02]  /*1fb60*/  LDL.LU R20, [R1+0x340] ;  /* 0x0003400001147983 */ /* 0x002ea40000300800 */
[----:B------:R-:W2:Y:S01]  /*1fb70*/  LDL.LU R21, [R1+0x344] ;  /* 0x0003440001157983 */ /* 0x000ea20000300800 */
[----:B0-----:R-:W2:Y:S01]  /*1fb80*/  LDL.LU R22, [R1+0x348] ;  /* 0x0003480001167983 */ /* 0x001ea20000300800 */
[----:B---3--:R-:W-:-:S03]  /*1fb90*/  IMAD.MOV.U32 R23, RZ, RZ, R0 ;  /* 0x000000ffff177224 */ /* 0x008fc600078e0000 */
[----:B------:R-:W3:Y:S04]  /*1fba0*/  LDL.LU R0, [R1+0x162c] ;  /* 0x00162c0001007983 */ /* 0x000ee80000300800 */
[----:B--2---:R0:W-:Y:S01]  /*1fbb0*/  STL.64 [R1+0x1600], R22 ;  /* 0x0016001601007387 */ /* 0x0041e20000100a00 */
[----:B------:R-:W-:Y:S03]  /*1fbc0*/  STL.64 [R1+0x15f8], R20 ;  /* 0x0015f81401007387 */ /* 0x000fe60000100a00 */
[----:B0-----:R-:W2:Y:S04]  /*1fbd0*/  LDL R22, [R1+0x68] ;  /* 0x0000680001167983 */ /* 0x001ea80000100800 */
[----:B------:R-:W2:Y:S01]  /*1fbe0*/  LDL R23, [R1+0x6c] ;  /* 0x00006c0001177983 */ /* 0x000ea20000100800 */
[----:B------:R-:W2:Y:S02]  /*1fbf0*/  LDL.LU R16, [R1+0x330] ;  /* 0x0003300001107983 */ /* 0x000ea40000300800 */
[----:B------:R-:W2:Y:S02]  /*1fc00*/  LDL.LU R17, [R1+0x334] ;  /* 0x0003340001117983 */ /* 0x000ea40000300800 */
[----:B------:R-:W2:Y:S01]  /*1fc10*/  LDL.LU R18, [R1+0x338] ;  /* 0x0003380001127983 */ /* 0x000ea20000300800 */
[----:B------:R-:W2:Y:S01]  /*1fc20*/  LDL.LU R19, [R1+0x33c] ;  /* 0x00033c0001137983 */ /* 0x000ea20000300800 */
[----:B------:R-:W-:Y:S03]  /*1fc30*/  HMMA.16816.F32 R8, R8, R24, R12 ;  /* 0x000000180808723c */ /* 0x000fe6000000180c */
[----:B--2---:R-:W-:Y:S01]  /*1fc40*/  STL.64 [R1+0x1610], R18 ;  /* 0x0016101201007387 */ /* 0x004fe20000100a00 */
[----:B------:R3:W-:Y:S02]  /*1fc50*/  STL.64 [R1+0x1608], R16 ;  /* 0x0016081001007387 */ /* 0x0007e40000100a00 */
[----:B---3--:R-:W-:-:S02]  /*1fc60*/  IMAD.MOV.U32 R16, RZ, RZ, R0 ;  /* 0x000000ffff107224 */ /* 0x008fc400078e0000 */
[----:B------:R-:W2:Y:S01]  /*1fc70*/  LDL.LU R0, [R1+0x1628] ;  /* 0x0016280001007983 */ /* 0x000ea20000300800 */
[----:B------:R-:W3:Y:S02]  /*1fc80*/  LDL.LU R17, [R1+0x354] ;  /* 0x0003540001117983 */ /* 0x000ee40000300800 */
[----:B------:R-:W3:Y:S02]  /*1fc90*/  LDL.LU R18, [R1+0x358] ;  /* 0x0003580001127983 */ /* 0x000ee40000300800 */
[----:B------:R-:W3:Y:S01]  /*1fca0*/  LDL.LU R19, [R1+0x35c] ;  /* 0x00035c0001137983 */ /* 0x000ee20000300800 */
[----:B------:R0:W-:Y:S01]  /*1fcb0*/  STL.64 [R1+0x15c8], R6 ;  /* 0x0015c80601007387 */ /* 0x0001e20000100a00 */
[----:B------:R-:W-:Y:S03]  /*1fcc0*/  STL.64 [R1+0x15c0], R4 ;  /* 0x0015c00401007387 */ /* 0x000fe60000100a00 */
[----:B0-----:R-:W3:Y:S01]  /*1fcd0*/  LDL R6, [R1+0x28] ;  /* 0x0000280001067983 */ /* 0x001ee20000100800 */
[----:B--2---:R-:W-:-:S05]  /*1fce0*/  IMAD.MOV.U32 R7, RZ, RZ, R0 ;  /* 0x000000ffff077224 */ /* 0x004fca00078e0000 */
[----:B---3--:R0:W-:Y:S04]  /*1fcf0*/  STL.64 [R1+0x15d8], R6 ;  /* 0x0015d80601007387 */ /* 0x0081e80000100a00 */
[----:B0-----:R-:W2:Y:S01]  /*1fd00*/  LDL.64 R6, [R1+0x38] ;  /* 0x0000380001067983 */ /* 0x001ea20000100a00 */
[----:B------:R-:W3:Y:S02]  /*1fd10*/  LDL.LU.64 R14, [R1+0x1620] ;  /* 0x00162000010e7983 */ /* 0x000ee40000300a00 */
[----:B------:R-:W3:Y:S02]  /*1fd20*/  LDL.LU.64 R12, [R1+0x1618] ;  /* 0x00161800010c7983 */ /* 0x000ee40000300a00 */
[----:B------:R-:W-:Y:S01]  /*1fd30*/  STL [R1+0x74], R9 ;  /* 0x0000740901007387 */ /* 0x000fe20000100800 */
[----:B------:R0:W-:Y:S01]  /*1fd40*/  STL.64 [R1+0x78], R10 ;  /* 0x0000780a01007387 */ /* 0x0001e20000100a00 */
[----:B----4-:R1:W-:Y:S03]  /*1fd50*/  STL.64 [R1+0x15b0], R26 ;  /* 0x0015b01a01007387 */ /* 0x0103e60000100a00 */
[----:B0-----:R-:W4:Y:S04]  /*1fd60*/  LDL R10, [R1+0x18] ;  /* 0x00001800010a7983 */ /* 0x001f280000100800 */
[----:B------:R-:W4:Y:S04]  /*1fd70*/  LDL R11, [R1+0x1c] ;  /* 0x00001c00010b7983 */ /* 0x000f280000100800 */
[----:B-1----:R-:W2:Y:S01]  /*1fd80*/  LDL.64 R26, [R1+0x58] ;  /* 0x00005800011a7983 */ /* 0x002ea20000100a00 */
[----:B------:R-:W-:-:S03]  /*1fd90*/  IMAD.MOV.U32 R0, RZ, RZ, R8 ;  /* 0x000000ffff007224 */ /* 0x000fc600078e0008 */
[----:B----4-:R0:W-:Y:S01]  /*1fda0*/  STL.64 [R1+0x15d0], R10 ;  /* 0x0015d00a01007387 */ /* 0x0101e20000100a00 */
[----:B------:R-:W4:Y:S02]  /*1fdb0*/  LDL.LU R8, [R1+0x310] ;  /* 0x0003100001087983 */ /* 0x000f240000300800 */
[----:B------:R-:W4:Y:S01]  /*1fdc0*/  LDL.LU R9, [R1+0x314] ;  /* 0x0003140001097983 */ /* 0x000f220000300800 */
[----:B0-----:R-:W2:Y:S01]  /*1fdd0*/  LDL.LU R10, [R1+0x318] ;  /* 0x00031800010a7983 */ /* 0x001ea20000300800 */
[----:B------:R-:W2:Y:S01]  /*1fde0*/  LDL.LU R11, [R1+0x31c] ;  /* 0x00031c00010b7983 */ /* 0x000ea20000300800 */
[----:B---3--:R-:W-:Y:S02]  /*1fdf0*/  HMMA.16816.F32 R20, R12, R22, R16 ;  /* 0x000000160c14723c */ /* 0x008fe40000001810 */
[----:B--2---:R-:W-:Y:S01]  /*1fe00*/  STL.64 [R1+0x15e8], R10 ;  /* 0x0015e80a01007387 */ /* 0x004fe20000100a00 */
[----:B----4-:R0:W-:Y:S03]  /*1fe10*/  STL.64 [R1+0x15e0], R8 ;  /* 0x0015e00801007387 */ /* 0x0101e60000100a00 */
[----:B0-----:R-:W2:Y:S01]  /*1fe20*/  LDL.LU R8, [R1+0x320] ;  /* 0x0003200001087983 */ /* 0x001ea20000300800 */
[----:B------:R-:W2:Y:S02]  /*1fe30*/  LDL.LU R9, [R1+0x324] ;  /* 0x0003240001097983 */ /* 0x000ea40000300800 */
[----:B------:R-:W-:Y:S02]  /*1fe40*/  STL [R1+0x132c], R0 ;  /* 0x00132c0001007387 */ /* 0x000fe40000100800 */
[----:B------:R-:W3:Y:S01]  /*1fe50*/  LDL.LU.64 R18, [R1+0x1610] ;  /* 0x0016100001127983 */ /* 0x000ee20000300a00 */
[----:B------:R-:W3:Y:S11]  /*1fe60*/  LDL.LU.64 R16, [R1+0x1608] ;  /* 0x0016080001107983 */ /* 0x000ef60000300a00 */
[----:B------:R-:W-:Y:S02]  /*1fe70*/  STL.64 [R1+0x700], R20 ;  /* 0x0007001401007387 */ /* 0x000fe40000100a00 */
[----:B------:R-:W-:-:S02]  /*1fe80*/  IMAD.MOV.U32 R10, RZ, RZ, R29 ;  /* 0x000000ffff0a7224 */ /* 0x000fc400078e001d */
[----:B------:R-:W-:Y:S01]  /*1fe90*/  IMAD.MOV.U32 R11, RZ, RZ, R28 ;  /* 0x000000ffff0b7224 */ /* 0x000fe200078e001c */
[----:B------:R0:W-:Y:S01]  /*1fea0*/  STL.64 [R1+0x708], R22 ;  /* 0x0007081601007387 */ /* 0x0001e20000100a00 */
[----:B------:R-:W-:Y:S02]  /*1feb0*/  IMAD.MOV.U32 R29, RZ, RZ, R21 ;  /* 0x000000ffff1d7224 */ /* 0x000fe400078e0015 */
[----:B------:R-:W-:Y:S01]  /*1fec0*/  IMAD.MOV.U32 R28, RZ, RZ, R20 ;  /* 0x000000ffff1c7224 */ /* 0x000fe200078e0014 */
[----:B0-----:R-:W4:Y:S01]  /*1fed0*/  LDL.LU.64 R22, [R1+0x1600] ;  /* 0x0016000001167983 */ /* 0x001f220000300a00 */
[----:B------:R-:W4:Y:S03]  /*1fee0*/  LDL.LU.64 R20, [R1+0x15f8] ;  /* 0x0015f80001147983 */ /* 0x000f260000300a00 */
[----:B------:R-:W-:Y:S02]  /*1fef0*/  STL [R1+0x10fc], R28 ;  /* 0x0010fc1c01007387 */ /* 0x000fe40000100800 */
[----:B------:R-:W-:Y:S01]  /*1ff00*/  STL [R1+0x10f8], R29 ;  /* 0x0010f81d01007387 */ /* 0x000fe20000100800 */
[C---:B----4-:R-:W-:Y:S11]  /*1ff10*/  HMMA.16816.F32 R20, R12.reuse, R26, R20 ;  /* 0x0000001a0c14723c */ /* 0x050ff60000001814 */
[----:B------:R-:W-:Y:S11]  /*1ff20*/  @!UPT UIADD3 URZ, URZ, URZ, URZ ;  /* 0x0000003f3f3ff290 */ /* 0x000ff6000fffe03f */
[----:B------:R-:W-:Y:S01]  /*1ff30*/  @!UPT UIADD3 URZ, URZ, URZ, URZ ;  /* 0x0000003f3f3ff290 */ /* 0x000fe2000fffe03f */
[----:B------:R-:W-:Y:S01]  /*1ff40*/  STL.64 [R1+0x6f0], R20 ;  /* 0x0006f01401007387 */ /* 0x000fe20000100a00 */
[----:B------:R0:W-:Y:S03]  /*1ff50*/  STL.64 [R1+0x6f8], R22 ;  /* 0x0006f81601007387 */ /* 0x0001e60000100a00 */
[----:B0-----:R-:W3:Y:S01]  /*1ff60*/  LDL.LU.64 R22, [R1+0x15f0] ;  /* 0x0015f00001167983 */ /* 0x001ee20000300a00 */
[----:B--2---:R-:W-:Y:S01]  /*1ff70*/  HMMA.16816.F32 R8, R12, R6, R8 ;  /* 0x000000060c08723c */ /* 0x004fe20000001808 */
[----:B------:R-:W2:Y:S02]  /*1ff80*/  LDL.LU R24, [R1+0x2f0] ;  /* 0x0002f00001187983 */ /* 0x000ea40000300800 */
[----:B------:R-:W-:Y:S02]  /*1ff90*/  IMAD.MOV.U32 R2, RZ, RZ, R26 ;  /* 0x000000ffff027224 */ /* 0x000fe400078e001a */
[----:B------:R-:W-:-:S03]  /*1ffa0*/  IMAD.MOV.U32 R0, RZ, RZ, R27 ;  /* 0x000000ffff007224 */ /* 0x000fc600078e001b */
[----:B---3--:R-:W-:Y:S11]  /*1ffb0*/  HMMA.16816.F32 R16, R12, R22, R16 ;  /* 0x000000160c10723c */ /* 0x008ff60000001810 */
[----:B------:R-:W-:Y:S11]  /*1ffc0*/  @!UPT UIADD3 URZ, URZ, URZ, URZ ;  /* 0x0000003f3f3ff290 */ /* 0x000ff6000fffe03f */
[----:B------:R-:W-:Y:S01]  /*1ffd0*/  @!UPT UIADD3 URZ, URZ, URZ, URZ ;  /* 0x0000003f3f3ff290 */ /* 0x000fe2000fffe03f */
[----:B------:R0:W-:Y:S01]  /*1ffe0*/  STL.64 [R1+0x730], R16 ;  /* 0x0007301001007387 */ /* 0x0001e20000100a00 */
[----:B------:R1:W-:Y:S02]  /*1fff0*/  STL.64 [R1+0x738], R18 ;  /* 0x0007381201007387 */ /* 0x0003e40000100a00 */
[----:B------:R-:W2:Y:S02]  /*20000*/  LDL.LU R25, [R1+0x2f4] ;  /* 0x0002f40001197983 */ /* 0x000ea40000300800 */
[----:B------:R-:W2:Y:S01]  /*20010*/  LDL.LU R26, [R1+0x2f8] ;  /* 0x0002f800011a7983 */ /* 0x000ea20000300800 */
[----:B------:R-:W2:Y:S01]  /*20020*/  LDL.LU R27, [R1+0x2fc] ;  /* 0x0002fc00011b7983 */ /* 0x000ea20000300800 */
[----:B------:R3:W-:Y:S03]  /*20030*/  STL.64 [R1+0x1570], R22 ;  /* 0x0015701601007387 */ /* 0x0007e60000100a00 */
[----:B0-----:R-:W4:Y:S01]  /*20040*/  LDL.LU R16, [R1+0x250] ;  /* 0x0002500001107983 */ /* 0x001f220000300800 */
[----:B------:R-:W4:Y:S02]  /*20050*/  LDL.LU R17, [R1+0x254] ;  /* 0x0002540001117983 */ /* 0x000f240000300800 */
[----:B-1----:R-:W4:Y:S02]  /*20060*/  LDL.LU R18, [R1+0x258] ;  /* 0x0002580001127983 */ /* 0x002f240000300800 */
[----:B------:R-:W4:Y:S02]  /*20070*/  LDL.LU R19, [R1+0x25c] ;  /* 0x00025c0001137983 */ /* 0x000f240000300800 */
[----:B---3--:R-:W-:-:S02]  /*20080*/  IMAD.MOV.U32 R22, RZ, RZ, R2 ;  /* 0x000000ffff167224 */ /* 0x008fc400078e0002 */
[----:B------:R-:W-:-:S05]  /*20090*/  IMAD.MOV.U32 R23, RZ, RZ, R0 ;  /* 0x000000ffff177224 */ /* 0x000fca00078e0000 */
[----:B------:R0:W-:Y:S01]  /*200a0*/  STL.64 [R1+0x1588], R22 ;  /* 0x0015881601007387 */ /* 0x0001e20000100a00 */
[----:B------:R-:W-:Y:S02]  /*200b0*/  IMAD.MOV.U32 R2, RZ, RZ, R6 ;  /* 0x000000ffff027224 */ /* 0x000fe400078e0006 */
[----:B------:R-:W-:Y:S01]  /*200c0*/  IMAD.MOV.U32 R0, RZ, RZ, R7 ;  /* 0x000000ffff007224 */ /* 0x000fe200078e0007 */
[----:B0-----:R-:W3:Y:S01]  /*200d0*/  LDL.64 R22, [R1+0x68] ;  /* 0x0000680001167983 */ /* 0x001ee20000100a00 */
[----:B------:R-:W-:Y:S02]  /*200e0*/  STL.64 [R1+0x720], R8 ;  /* 0x0007200801007387 */ /* 0x000fe40000100a00 */
[----:B------:R0:W-:Y:S02]  /*200f0*/  STL.64 [R1+0x728], R10 ;  /* 0x0007280a01007387 */ /* 0x0001e40000100a00 */
[----:B0-----:R-:W2:Y:S01]  /*20100*/  LDL.LU.64 R10, [R1+0x15e8] ;  /* 0x0015e800010a7983 */ /* 0x001ea20000300a00 */
[----:B------:R-:W2:Y:S02]  /*20110*/  LDL.LU.64 R8, [R1+0x15e0] ;  /* 0x0015e00001087983 */ /* 0x000ea40000300a00 */
[----:B------:R-:W2:Y:S02]  /*20120*/  LDL.LU.64 R6, [R1+0x15d8] ;  /* 0x0015d80001067983 */ /* 0x000ea40000300a00 */
[C---:B--2---:R-:W-:Y:S01]  /*20130*/  HMMA.16816.F32 R4, R12.reuse, R6, R8 ;  /* 0x000000060c04723c */ /* 0x044fe20000001808 */
[----:B------:R-:W2:Y:S11]  /*20140*/  LDL.LU.64 R10, [R1+0x15d0] ;  /* 0x0015d000010a7983 */ /* 0x000eb60000300a00 */
[----:B------:R-:W-:Y:S11]  /*20150*/  @!UPT UIADD3 URZ, URZ, URZ, URZ ;  /* 0x0000003f3f3ff290 */ /* 0x000ff6000fffe03f */
[----:B------:R-:W-:Y:S01]  /*20160*/  STL.64 [R1+0x550], R4 ;  /* 0x0005500401007387 */ /* 0x000fe20000100a00 */
[----:B------:R0:W-:Y:S03]  /*20170*/  STL.64 [R1+0x558], R6 ;  /* 0x0005580601007387 */ /* 0x0001e60000100a00 */
[----:B0-----:R-:W2:Y:S01]  /*20180*/  LDL.LU.64 R6, [R1+0x15c8] ;  /* 0x0015c80001067983 */ /* 0x001ea20000300a00 */
[----:B------:R-:W2:Y:S02]  /*20190*/  LDL.LU.64 R4, [R1+0x15c0] ;  /* 0x0015c00001047983 */ /* 0x000ea40000300a00 */
[C---:B--2---:R-:W-:Y:S11]  /*201a0*/  HMMA.16816.F32 R4, R12.reuse, R10, R4 ;  /* 0x0000000a0c04723c */ /* 0x044ff60000001804 */
[----:B------:R-:W-:Y:S11]  /*201b0*/  @!UPT UIADD3 URZ, URZ, URZ, URZ ;  /* 0x0000003f3f3ff290 */ /* 0x000ff6000fffe03f */
[----:B------:R-:W-:Y:S01]  /*201c0*/  @!UPT UIADD3 URZ, URZ, URZ, URZ ;  /* 0x0000003f3f3ff290 */ /* 0x000fe2000fffe03f */
[----:B------:R-:W-:Y:S01]  /*201d0*/  STL.64 [R1+0x540], R4 ;  /* 0x0005400401007387 */ /* 0x000fe20000100a00 */
[----:B------:R0:W-:Y:S03]  /*201e0*/  STL.64 [R1+0x548], R6 ;  /* 0x0005480601007387 */ /* 0x0001e60000100a00 */
[----:B0-----:R-:W2:Y:S01]  /*201f0*/  LDL.LU.64 R6, [R1+0x15b8] ;  /* 0x0015b80001067983 */ /* 0x001ea20000300a00 */
[----:B------:R0:W-:Y:S02]  /*20200*/  STL.64 [R1+0x1568], R10 ;  /* 0x0015680a01007387 */ /* 0x0001e40000100a00 */
        /* <DEDUP_REMOVED lines=20> */
[----:B0-----:R-:W4:Y:S01]  /*20350*/  LDL.LU.64 R26, [R1+0x15b0] ;  /* 0x0015b000011a7983 */ /* 0x001f220000300a00 */
[----:B------:R0:W-:Y:S02]  /*20360*/  STL.64 [R1+0x1540], R6 ;  /* 0x0015400601007387 */ /* 0x0001e40000100a00 */
[----:B------:R-:W2:Y:S02]  /*20370*/  LDL.LU R4, [R1+0x1f0] ;  /* 0x0001f00001047983 */ /* 0x000ea40000300800 */
[----:B------:R-:W2:Y:S01]  /*20380*/  LDL.LU R5, [R1+0x1f4] ;  /* 0x0001f40001057983 */ /* 0x000ea20000300800 */
[----:B0-----:R-:W2:Y:S01]  /*20390*/  LDL.LU R6, [R1+0x1f8] ;  /* 0x0001f80001067983 */ /* 0x001ea20000300800 */
[----:B------:R-:W2:Y:S01]  /*203a0*/  LDL.LU R7, [R1+0x1fc] ;  /* 0x0001fc0001077983 */ /* 0x000ea20000300800 */
[----:B----4-:R-:W-:Y:S02]  /*203b0*/  HMMA.16816.F32 R12, R12, R26, R16 ;  /* 0x0000001a0c0c723c */ /* 0x010fe40000001810 */
[----:B------:R-:W2:Y:S01]  /*203c0*/  LDL.LU.64 R18, [R1+0x15a8] ;  /* 0x0015a80001127983 */ /* 0x000ea20000300a00 */
[----:B------:R-:W2:Y:S02]  /*203d0*/  LDL.LU.64 R16, [R1+0x15a0] ;  /* 0x0015a00001107983 */ /* 0x000ea40000300a00 */
[----:B------:R0:W-:Y:S02]  /*203e0*/  STL.64 [R1+0x1538], R26 ;  /* 0x0015381a01007387 */ /* 0x0001e40000100a00 */
[----:B0-----:R-:W-:-:S02]  /*203f0*/  IMAD.MOV.U32 R26, RZ, RZ, R2 ;  /* 0x000000ffff1a7224 */ /* 0x001fc400078e0002 */
[----:B------:R-:W-:Y:S02]  /*20400*/  IMAD.MOV.U32 R27, RZ, RZ, R0 ;  /* 0x000000ffff1b7224 */ /* 0x000fe400078e0000 */
[----:B---3--:R-:W-:Y:S11]  /*20410*/  IMAD.MOV.U32 R2, RZ, RZ, R22 ;  /* 0x000000ffff027224 */ /* 0x008ff600078e0016 */
[----:B------:R-:W-:Y:S01]  /*20420*/  @!UPT UIADD3 URZ, URZ, URZ, URZ ;  /* 0x0000003f3f3ff290 */ /* 0x000fe2000fffe03f */
[----:B------:R-:W-:Y:S01]  /*20430*/  STL.64 [R1+0x580], R12 ;  /* 0x0005800c01007387 */ /* 0x000fe20000100a00 */
[----:B------:R0:W-:Y:S02]  /*20440*/  STL.64 [R1+0x588], R14 ;  /* 0x0005880e01007387 */ /* 0x0001e40000100a00 */
        /* <DEDUP_REMOVED lines=14> */
[----:B------:R-:W-:Y:S01]  /*20530*/  STL.64 [R1+0x760], R20 ;  /* 0x0007601401007387 */ /* 0x000fe20000100a00 */
[----:B------:R0:W-:Y:S03]  /*20540*/  STL.64 [R1+0x768], R22 ;  /* 0x0007681601007387 */ /* 0x0001e60000100a00 */
[----:B0-----:R-:W2:Y:S02]  /*20550*/  LDL.LU.64 R22, [R1+0x1570] ;  /* 0x0015700001167983 */ /* 0x001ea40000300a00 */
[C---:B--2---:R-:W-:Y:S02]  /*20560*/  HMMA.16816.F32 R20, R16.reuse, R22, R8 ;  /* 0x000000161014723c */ /* 0x044fe40000001808 */
[----:B------:R-:W2:Y:S11]  /*20570*/  LDL.LU.64 R10, [R1+0x1568] ;  /* 0x00156800010a7983 */ /* 0x000eb60000300a00 */
[----:B------:R-:W-:Y:S10]  /*20580*/  @!UPT UIADD3 URZ, URZ, URZ, URZ ;  /* 0x0000003f3f3ff290 */ /* 0x000ff4000fffe03f */
[----:B------:R-:W-:Y:S01]  /*20590*/  STL.64 [R1+0x750], R20 ;  /* 0x0007501401007387 */ /* 0x000fe20000100a00 */
[----:B------:R0:W-:Y:S03]  /*205a0*/  STL.64 [R1+0x758], R22 ;  /* 0x0007581601007387 */ /* 0x0001e60000100a00 */
[----:B0-----:R-:W4:Y:S01]  /*205b0*/  LDL.LU.64 R22, [R1+0x1560] ;  /* 0x0015600001167983 */ /* 0x001f220000300a00 */
[----:B------:R-:W4:Y:S02]  /*205c0*/  LDL.LU.64 R20, [R1+0x1558] ;  /* 0x0015580001147983 */ /* 0x000f240000300a00 */
[C---:B----4-:R-:W-:Y:S01]  /*205d0*/  HMMA.16816.F32 R24, R16.reuse, R26, R20 ;  /* 0x0000001a1018723c */ /* 0x050fe20000001814 */
[----:B------:R-:W4:Y:S01]  /*205e0*/  LDL.LU.64 R22, [R1+0x1550] ;  /* 0x0015500001167983 */ /* 0x000f220000300a00 */
[----:B------:R-:W4:Y:S02]  /*205f0*/  LDL.LU.64 R20, [R1+0x1548] ;  /* 0x0015480001147983 */ /* 0x000f240000300a00 */
[----:B---3--:R0:W-:Y:S11]  /*20600*/  STL.64 [R1+0x14d0], R14 ;  /* 0x0014d00e01007387 */ /* 0x0081f60000100a00 */
[----:B------:R-:W-:Y:S08]  /*20610*/  @!UPT UIADD3 URZ, URZ, URZ, URZ ;  /* 0x0000003f3f3ff290 */ /* 0x000ff0000fffe03f */
[----:B------:R-:W-:Y:S01]  /*20620*/  STL.64 [R1+0x740], R24 ;  /* 0x0007401801007387 */ /* 0x000fe20000100a00 */
[----:B------:R-:W-:Y:S02]  /*20630*/  STL.64 [R1+0x748], R26 ;  /* 0x0007481a01007387 */ /* 0x000fe40000100a00 */
[----:B------:R-:W3:Y:S01]  /*20640*/  LDL.LU R12, [R1+0x100] ;  /* 0x00010000010c7983 */ /* 0x000ee20000300800 */
[C---:B----4-:R-:W-:Y:S11]  /*20650*/  HMMA.16816.F32 R20, R16.reuse, R14, R20 ;  /* 0x0000000e1014723c */ /* 0x050ff60000001814 */
[----:B------:R-:W-:Y:S11]  /*20660*/  @!UPT UIADD3 URZ, URZ, URZ, URZ ;  /* 0x0000003f3f3ff290 */ /* 0x000ff6000fffe03f */
[----:B------:R-:W-:Y:S01]  /*20670*/  @!UPT UIADD3 URZ, URZ, URZ, URZ ;  /* 0x0000003f3f3ff290 */ /* 0x000fe2000fffe03f */
[----:B------:R1:W-:Y:S01]  /*20680*/  STL.64 [R1+0x570], R20 ;  /* 0x0005701401007387 */ /* 0x0003e20000100a00 */
[----:B------:R4:W-:Y:S02]  /*20690*/  STL.64 [R1+0x578], R22 ;  /* 0x0005781601007387 */ /* 0x0009e40000100a00 */
[----:B------:R-:W3:Y:S02]  /*206a0*/  LDL.LU R13, [R1+0x104] ;  /* 0x00010400010d7983 */ /* 0x000ee40000300800 */
[----:B0-----:R-:W2:Y:S01]  /*206b0*/  LDL.LU R14, [R1+0x108] ;  /* 0x00010800010e7983 */ /* 0x001ea20000300800 */
[----:B------:R-:W2:Y:S04]  /*206c0*/  LDL.LU R15, [R1+0x10c] ;  /* 0x00010c00010f7983 */ /* 0x000ea80000300800 */
[----:B-1----:R-:W3:Y:S01]  /*206d0*/  LDL.LU R20, [R1+0x140] ;  /* 0x0001400001147983 */ /* 0x002ee20000300800 */
[----:B------:R-:W3:Y:S02]  /*206e0*/  LDL.LU R21, [R1+0x144] ;  /* 0x0001440001157983 */ /* 0x000ee40000300800 */
[----:B----4-:R-:W4:Y:S02]  /*206f0*/  LDL.LU R22, [R1+0x148] ;  /* 0x0001480001167983 */ /* 0x010f240000300800 */
[----:B------:R-:W4:Y:S01]  /*20700*/  LDL.LU R23, [R1+0x14c] ;  /* 0x00014c0001177983 */ /* 0x000f220000300800 */
[----:B------:R-:W4:Y:S01]  /*20710*/  LDL.LU R24, [R1+0x1e0] ;  /* 0x0001e00001187983 */ /* 0x000f220000300800 */
[----:B------:R-:W4:Y:S02]  /*20720*/  LDL.LU R25, [R1+0x1e4] ;  /* 0x0001e40001197983 */ /* 0x000f240000300800 */
[----:B------:R-:W4:Y:S02]  /*20730*/  LDL.LU R26, [R1+0x1e8] ;  /* 0x0001e800011a7983 */ /* 0x000f240000300800 */
[----:B------:R-:W4:Y:S01]  /*20740*/  LDL.LU R27, [R1+0x1ec] ;  /* 0x0001ec00011b7983 */ /* 0x000f220000300800 */
[----:B--2---:R0:W-:Y:S01]  /*20750*/  STL.64 [R1+0x14e0], R14 ;  /* 0x0014e00e01007387 */ /* 0x0041e20000100a00 */
[----:B---3--:R-:W-:Y:S03]  /*20760*/  STL.64 [R1+0x14d8], R12 ;  /* 0x0014d80c01007387 */ /* 0x008fe60000100a00 */
[----:B0-----:R-:W2:Y:S01]  /*20770*/  LDL.64 R14, [R1+0x48] ;  /* 0x00004800010e7983 */ /* 0x001ea20000100a00 */
[C---:B------:R-:W-:Y:S03]  /*20780*/  HMMA.16816.F32 R4, R16.reuse, R10, R4 ;  /* 0x0000000a1004723c */ /* 0x040fe60000001804 */
[----:B--2---:R0:W-:Y:S04]  /*20790*/  STL.64 [R1+0x14f8], R14 ;  /* 0x0014f80e01007387 */ /* 0x0041e80000100a00 */
[----:B0-----:R-:W2:Y:S04]  /*207a0*/  LDL.64 R14, [R1+0x58] ;  /* 0x00005800010e7983 */ /* 0x001ea80000100a00 */
[----:B--2---:R-:W-:Y:S11]  /*207b0*/  STL.64 [R1+0x1510], R14 ;  /* 0x0015100e01007387 */ /* 0x004ff60000100a00 */
[----:B------:R-:W-:Y:S01]  /*207c0*/  @!UPT UIADD3 URZ, URZ, URZ, URZ ;  /* 0x0000003f3f3ff290 */ /* 0x000fe2000fffe03f */
[----:B------:R-:W-:Y:S02]  /*207d0*/  STL.64 [R1+0x530], R4 ;  /* 0x0005300401007387 */ /* 0x000fe40000100a00 */
[----:B------:R0:W-:Y:S02]  /*207e0*/  STL.64 [R1+0x538], R6 ;  /* 0x0005380601007387 */ /* 0x0001e40000100a00 */
[----:B0-----:R-:W4:Y:S01]  /*207f0*/  LDL.LU.64 R6, [R1+0x1540] ;  /* 0x0015400001067983 */ /* 0x001f220000300a00 */
[----:B------:R0:W-:Y:S02]  /*20800*/  STL.64 [R1+0x14c8], R10 ;  /* 0x0014c80a01007387 */ /* 0x0001e40000100a00 */
[----:B------:R-:W2:Y:S02]  /*20810*/  LDL.LU R8, [R1+0x1d0] ;  /* 0x0001d00001087983 */ /* 0x000ea40000300800 */
[----:B------:R-:W2:Y:S01]  /*20820*/  LDL.LU R9, [R1+0x1d4] ;  /* 0x0001d40001097983 */ /* 0x000ea20000300800 */
[----:B0-----:R-:W3:Y:S01]  /*20830*/  LDL.LU R10, [R1+0x1d8] ;  /* 0x0001d800010a7983 */ /* 0x001ee20000300800 */
[----:B------:R-:W3:Y:S03]  /*20840*/  LDL.LU R11, [R1+0x1dc] ;  /* 0x0001dc00010b7983 */ /* 0x000ee60000300800 */
[----:B---3--:R-:W-:Y:S01]  /*20850*/  STL.64 [R1+0x14f0], R10 ;  /* 0x0014f00a01007387 */ /* 0x008fe20000100a00 */
[----:B--2---:R0:W-:Y:S03]  /*20860*/  STL.64 [R1+0x14e8], R8 ;  /* 0x0014e80801007387 */ /* 0x0041e60000100a00 */
[----:B0-----:R-:W2:Y:S01]  /*20870*/  LDL.LU R8, [R1+0x110] ;  /* 0x0001100001087983 */ /* 0x001ea20000300800 */
[----:B------:R-:W2:Y:S02]  /*20880*/  LDL.LU R9, [R1+0x114] ;  /* 0x0001140001097983 */ /* 0x000ea40000300800 */
[----:B------:R-:W3:Y:S02]  /*20890*/  LDL.LU R10, [R1+0x118] ;  /* 0x00011800010a7983 */ /* 0x000ee40000300800 */
[----:B------:R-:W3:Y:S01]  /*208a0*/  LDL.LU R11, [R1+0x11c] ;  /* 0x00011c00010b7983 */ /* 0x000ee20000300800 */
[----:B----4-:R-:W-:Y:S01]  /*208b0*/  HMMA.16816.F32 R24, R16, R6, R24 ;  /* 0x000000061018723c */ /* 0x010fe20000001818 */
[----:B---3--:R-:W-:Y:S01]  /*208c0*/  STL.64 [R1+0x1508], R10 ;  /* 0x0015080a01007387 */ /* 0x008fe20000100a00 */
[----:B--2---:R0:W-:Y:S03]  /*208d0*/  STL.64 [R1+0x1500], R8 ;  /* 0x0015000801007387 */ /* 0x0041e60000100a00 */
        /* <DEDUP_REMOVED lines=9> */
[----:B------:R-:W2:Y:S02]  /*20970*/  LDL.LU R11, [R1+0x13c] ;  /* 0x00013c00010b7983 */ /* 0x000ea40000300800 */
[----:B------:R-:W-:Y:S01]  /*20980*/  STL.64 [R1+0x520], R24 ;  /* 0x0005201801007387 */ /* 0x000fe20000100a00 */
[----:B------:R0:W-:Y:S03]  /*20990*/  STL.64 [R1+0x528], R26 ;  /* 0x0005281a01007387 */ /* 0x0001e60000100a00 */
[----:B0-----:R-:W3:Y:S01]  /*209a0*/  LDL.LU.64 R26, [R1+0x1538] ;  /* 0x00153800011a7983 */ /* 0x001ee20000300a00 */
[----:B------:R-:W-:-:S02]  /*209b0*/  IMAD.MOV.U32 R14, RZ, RZ, R2 ;  /* 0x000000ffff0e7224 */ /* 0x000fc400078e0002 */
[----:B------:R-:W-:Y:S01]  /*209c0*/  IMAD.MOV.U32 R15, RZ, RZ, R0 ;  /* 0x000000ffff0f7224 */ /* 0x000fe200078e0000 */
[----:B---3--:R-:W-:Y:S01]  /*209d0*/  HMMA.16816.F32 R16, R16, R26, R20 ;  /* 0x0000001a1010723c */ /* 0x008fe20000001814 */
[----:B------:R-:W2:Y:S01]  /*209e0*/  LDL.LU.64 R22, [R1+0x1530] ;  /* 0x0015300001167983 */ /* 0x000ea20000300a00 */
[----:B------:R-:W2:Y:S11]  /*209f0*/  LDL.LU.64 R20, [R1+0x1528] ;  /* 0x0015280001147983 */ /* 0x000eb60000300a00 */
[----:B------:R-:W-:Y:S10]  /*20a00*/  @!UPT UIADD3 URZ, URZ, URZ, URZ ;  /* 0x0000003f3f3ff290 */ /* 0x000ff4000fffe03f */
[----:B------:R-:W-:Y:S01]  /*20a10*/  STL.64 [R1+0x4e0], R16 ;  /* 0x0004e01001007387 */ /* 0x000fe20000100a00 */
[----:B------:R0:W-:Y:S03]  /*20a20*/  STL.64 [R1+0x4e8], R18 ;  /* 0x0004e81201007387 */ /* 0x0001e60000100a00 */
[----:B0-----:R-:W3:Y:S01]  /*20a30*/  LDL.64 R18, [R1+0x38] ;  /* 0x0000380001127983 */ /* 0x001ee20000100a00 */
[C---:B--2---:R-:W-:Y:S03]  /*20a40*/  HMMA.16816.F32 R12, R20.reuse, R14, R8 ;  /* 0x0000000e140c723c */ /* 0x044fe60000001808 */
[----:B------:R-:W2:Y:S01]  /*20a50*/  LDL.LU.64 R10, [R1+0x1520] ;  /* 0x00152000010a7983 */ /* 0x000ea20000300a00 */
[----:B------:R-:W2:Y:S11]  /*20a60*/  LDL.LU.64 R8, [R1+0x1518] ;  /* 0x0015180001087983 */ /* 0x000eb60000300a00 */
[----:B------:R-:W-:Y:S08]  /*20a70*/  @!UPT UIADD3 URZ, URZ, URZ, URZ ;  /* 0x0000003f3f3ff290 */ /* 0x000ff0000fffe03f */
        /* <DEDUP_REMOVED lines=10> */
[----:B------:R-:W2:Y:S02]  /*20b20*/  LDL.LU.64 R8, [R1+0x1500] ;  /* 0x0015000001087983 */ /* 0x000ea40000300a00 */
[----:B------:R-:W2:Y:S01]  /*20b30*/  LDL.LU.64 R14, [R1+0x14f8] ;  /* 0x0014f800010e7983 */ /* 0x000ea20000300a00 */
[----:B------:R-:W0:Y:S02]  /*20b40*/  S2R R2, SR_TID.X ;  /* 0x0000000000027919 */ /* 0x000e240000002100 */
[----:B0-----:R-:W-:-:S05]  /*20b50*/  IMAD.SHL.U32 R5, R2, 0x2, RZ ;  /* 0x0000000202057824 */ /* 0x001fca00078e00ff */
[----:B------:R-:W-:Y:S01]  /*20b60*/  LOP3.LUT R25, R5, 0x10, RZ, 0xc0, !PT ;  /* 0x0000001005197812 */ /* 0x000fe200078ec0ff */
        /* <DEDUP_REMOVED lines=9> */
[----:B------:R-:W3:Y:S01]  /*20c00*/  LDL.LU.64 R12, [R1+0x14d8] ;  /* 0x0014d800010c7983 */ /* 0x000ee20000300a00 */
[----:B------:R-:W0:Y:S01]  /*20c10*/  S2R R28, SR_TID.X ;  /* 0x00000000001c7919 */ /* 0x000e220000002100 */
[C---:B------:R-:W-:Y:S01]  /*20c20*/  LOP3.LUT R3, R2.reuse, 0x7, RZ, 0xc0, !PT ;  /* 0x0000000702037812 */ /* 0x040fe200078ec0ff */
[----:B---3--:R-:W-:Y:S11]  /*20c30*/  HMMA.16816.F32 R12, R20, R18, R12 ;  /* 0x00000012140c723c */ /* 0x008ff6000000180c */
[----:B------:R-:W-:Y:S11]  /*20c40*/  @!UPT UIADD3 URZ, URZ, URZ, URZ ;  /* 0x0000003f3f3ff290 */ /* 0x000ff6000fffe03f */
[----:B------:R-:W-:Y:S01]  /*20c50*/  @!UPT UIADD3 URZ, URZ, URZ, URZ ;  /* 0x0000003f3f3ff290 */ /* 0x000fe2000fffe03f */
[----:B------:R-:W-:Y:S01]  /*20c60*/  STL.64 [R1+0x6c0], R12 ;  /* 0x0006c00c01007387 */ /* 0x000fe20000100a00 */
[----:B------:R1:W-:Y:S03]  /*20c70*/  STL.64 [R1+0x6c8], R14 ;  /* 0x0006c80e01007387 */ /* 0x0003e60000100a00 */
[----:B-1----:R-:W2:Y:S01]  /*20c80*/  LDL.LU.64 R14, [R1+0x14d0] ;  /* 0x0014d000010e7983 */ /* 0x002ea20000300a00 */
[----:B------:R-:W-:Y:S02]  /*20c90*/  IMAD.SHL.U32 R2, R2, 0x200, RZ ;  /* 0x0000020002027824 */ /* 0x000fe400078e00ff */
[----:B------:R-:W-:Y:S01]  /*20ca0*/  IMAD R3, R3, 0x410, RZ ;  /* 0x0000041003037824 */ /* 0x000fe200078e02ff */
[----:B0-----:R-:W-:Y:S02]  /*20cb0*/  LOP3.LUT R25, R25, 0x60, R28, 0xf8, !PT ;  /* 0x0000006019197812 */ /* 0x001fe400078ef81c */
[----:B------:R-:W-:-:S02]  /*20cc0*/  LOP3.LUT R2, R2, 0x2000, RZ, 0xc0, !PT ;  /* 0x0000200002027812 */ /* 0x000fc400078ec0ff */
[----:B------:R-:W-:Y:S01]  /*20cd0*/  LOP3.LUT R25, R3, R25, RZ, 0x3c, !PT ;  /* 0x0000001903197212 */ /* 0x000fe200078e3cff */
[----:B------:R-:W-:-:S04]  /*20ce0*/  IMAD.MOV.U32 R3, RZ, RZ, R18 ;  /* 0x000000ffff037224 */ /* 0x000fc800078e0012 */
[----:B------:R-:W-:Y:S02]  /*20cf0*/  IMAD.IADD R25, R2, 0x1, R25 ;  /* 0x0000000102197824 */ /* 0x000fe400078e0219 */
[----:B------:R-:W-:-:S03]  /*20d00*/  IMAD.MOV.U32 R29, RZ, RZ, R19 ;  /* 0x000000ffff1d7224 */ /* 0x000fc600078e0013 */
[----:B------:R-:W0:Y:S04]  /*20d10*/  LDSM.16.MT88.4 R16, [R25+0xc180] ;  /* 0x00c180001910783b */ /* 0x000e280000004200 */
[----:B0-----:R-:W-:Y:S01]  /*20d20*/  STL.64 [R1+0x14c0], R18 ;  /* 0x0014c01201007387 */ /* 0x001fe20000100a00 */
[----:B------:R0:W-:Y:S03]  /*20d30*/  STL.64 [R1+0x14b8], R16 ;  /* 0x0014b81001007387 */ /* 0x0001e60000100a00 */
[----:B0-----:R-:W3:Y:S01]  /*20d40*/  LDL.LU R16, [R1+0x3f0] ;  /* 0x0003f00001107983 */ /* 0x001ee20000300800 */
[----:B------:R-:W3:Y:S02]  /*20d50*/  LDL.LU R17, [R1+0x3f4] ;  /* 0x0003f40001117983 */ /* 0x000ee40000300800 */
[----:B------:R-:W3:Y:S02]  /*20d60*/  LDL.LU R18, [R1+0x3f8] ;  /* 0x0003f80001127983 */ /* 0x000ee40000300800 */
[----:B------:R-:W3:Y:S01]  /*20d70*/  LDL.LU R19, [R1+0x3fc] ;  /* 0x0003fc0001137983 */ /* 0x000ee20000300800 */
[----:B--2---:R-:W-:Y:S01]  /*20d80*/  HMMA.16816.F32 R8, R20, R14, R8 ;  /* 0x0000000e1408723c */ /* 0x004fe20000001808 */
[----:B------:R-:W-:-:S02]  /*20d90*/  IMAD.MOV.U32 R2, RZ, RZ, R15 ;  /* 0x000000ffff027224 */ /* 0x000fc400078e000f */
[----:B------:R-:W0:Y:S11]  /*20da0*/  LDSM.16.MT88.4 R12, [R25+0xc200] ;  /* 0x00c20000190c783b */ /* 0x000e360000004200 */
[----:B------:R-:W-:Y:S09]  /*20db0*/  @!UPT UIADD3 URZ, URZ, URZ, URZ ;  /* 0x0000003f3f3ff290 */ /* 0x000ff2000fffe03f */
[----:B------:R-:W-:Y:S01]  /*20dc0*/  STL.64 [R1+0x4d0], R8 ;  /* 0x0004d00801007387 */ /* 0x000fe20000100a00 */
[----:B------:R1:W-:Y:S03]  /*20dd0*/  STL.64 [R1+0x4d8], R10 ;  /* 0x0004d80a01007387 */ /* 0x0003e60000100a00 */
[----:B-1----:R-:W2:Y:S04]  /*20de0*/  LDL.LU.64 R10, [R1+0x14c8] ;  /* 0x0014c800010a7983 */ /* 0x002ea80000300a00 */
[----:B0-----:R0:W-:Y:S01]  /*20df0*/  STL.64 [R1+0x1460], R14 ;  /* 0x0014600e01007387 */ /* 0x0011e20000100a00 */
[----:B------:R1:W-:Y:S02]  /*20e00*/  STL.64 [R1+0x1458], R12 ;  /* 0x0014580c01007387 */ /* 0x0003e40000100a00 */
[----:B0-----:R-:W-:-:S02]  /*20e10*/  IMAD.MOV.U32 R14, RZ, RZ, R5 ;  /* 0x000000ffff0e7224 */ /* 0x001fc400078e0005 */
[----:B------:R-:W-:-:S05]  /*20e20*/  IMAD.MOV.U32 R15, RZ, RZ, R4 ;  /* 0x000000ffff0f7224 */ /* 0x000fca00078e0004 */
[----:B------:R0:W-:Y:S01]  /*20e30*/  STL.64 [R1+0x14a8], R14 ;  /* 0x0014a80e01007387 */ /* 0x0001e20000100a00 */
[----:B-1----:R-:W2:Y:S02]  /*20e40*/  LDL.LU R12, [R1+0x2e0] ;  /* 0x0002e000010c7983 */ /* 0x002ea40000300800 */
[----:B------:R-:W2:Y:S01]  /*20e50*/  LDL.LU R13, [R1+0x2e4] ;  /* 0x0002e400010d7983 */ /* 0x000ea20000300800 */
[----:B0-----:R-:W2:Y:S01]  /*20e60*/  LDL.LU R14, [R1+0x2e8] ;  /* 0x0002e800010e7983 */ /* 0x001ea20000300800 */
[----:B------:R-:W2:Y:S02]  /*20e70*/  LDL.LU R15, [R1+0x2ec] ;  /* 0x0002ec00010f7983 */ /* 0x000ea40000300800 */
[C---:B--2---:R-:W-:Y:S01]  /*20e80*/  HMMA.16816.F32 R8, R20.reuse, R10, R12 ;  /* 0x0000000a1408723c */ /* 0x044fe2000000180c */
[----:B------:R-:W2:Y:S11]  /*20e90*/  LDL.64 R14, [R1+0x68] ;  /* 0x00006800010e7983 */ /* 0x000eb60000100a00 */
[----:B------:R-:W-:Y:S11]  /*20ea0*/  @!UPT UIADD3 URZ, URZ, URZ, URZ ;  /* 0x0000003f3f3ff290 */ /* 0x000ff6000fffe03f */
[----:B------:R-:W-:Y:S01]  /*20eb0*/  STL.64 [R1+0x4c0], R8 ;  /* 0x0004c00801007387 */ /* 0x000fe20000100a00 */
[----:B------:R-:W-:Y:S02]  /*20ec0*/  STL.64 [R1+0x4c8], R10 ;  /* 0x0004c80a01007387 */ /* 0x000fe40000100a00 */
[----:B------:R-:W0:Y:S02]  /*20ed0*/  LDSM.16.MT88.4 R8, [R25+0xc280] ;  /* 0x00c280001908783b */ /* 0x000e240000004200 */
[----:B0-----:R-:W-:Y:S02]  /*20ee0*/  STL.64 [R1+0x13f0], R10 ;  /* 0x0013f00a01007387 */ /* 0x001fe40000100a00 */
[----:B------:R0:W-:Y:S02]  /*20ef0*/  STL.64 [R1+0x13e8], R8 ;  /* 0x0013e80801007387 */ /* 0x0001e40000100a00 */
[----:B0-----:R-:W4:Y:S01]  /*20f00*/  LDL.LU R8, [R1+0x400] ;  /* 0x0004000001087983 */ /* 0x001f220000300800 */
[----:B------:R-:W4:Y:S02]  /*20f10*/  LDL.LU R9, [R1+0x404] ;  /* 0x0004040001097983 */ /* 0x000f240000300800 */
[----:B------:R-:W4:Y:S02]  /*20f20*/  LDL.LU R10, [R1+0x408] ;  /* 0x00040800010a7983 */ /* 0x000f240000300800 */
[----:B------:R-:W4:Y:S02]  /*20f30*/  LDL.LU R11, [R1+0x40c] ;  /* 0x00040c00010b7983 */ /* 0x000f240000300800 */
[C---:B----4-:R-:W-:Y:S11]  /*20f40*/  HMMA.16816.F32 R8, R20.reuse, R6, R8 ;  /* 0x000000061408723c */ /* 0x050ff60000001808 */
[----:B------:R-:W-:Y:S11]  /*20f50*/  @!UPT UIADD3 URZ, URZ, URZ, URZ ;  /* 0x0000003f3f3ff290 */ /* 0x000ff6000fffe03f */
[----:B------:R-:W-:Y:S01]  /*20f60*/  @!UPT UIADD3 URZ, URZ, URZ, URZ ;  /* 0x0000003f3f3ff290 */ /* 0x000fe2000fffe03f */
[----:B------:R0:W-:Y:S02]  /*20f70*/  STL.64 [R1+0x400], R8 ;  /* 0x0004000801007387 */ /* 0x0001e40000100a00 */
[----:B0-----:R-:W-:Y:S02]  /*20f80*/  IMAD.MOV.U32 R9, RZ, RZ, R6 ;  /* 0x000000ffff097224 */ /* 0x001fe400078e0006 */
[----:B------:R-:W-:Y:S02]  /*20f90*/  IMAD.MOV.U32 R8, RZ, RZ, R7 ;  /* 0x000000ffff087224 */ /* 0x000fe400078e0007 */
[----:B------:R-:W0:Y:S01]  /*20fa0*/  LDSM.16.MT88.4 R4, [R25+0xc300] ;  /* 0x00c300001904783b */ /* 0x000e220000004200 */
[----:B---3--:R-:W-:Y:S03]  /*20fb0*/  HMMA.16816.F32 R20, R20, R26, R16 ;  /* 0x0000001a1414723c */ /* 0x008fe60000001810 */
[----:B------:R-:W-:Y:S01]  /*20fc0*/  STL.64 [R1+0x408], R10 ;  /* 0x0004080a01007387 */ /* 0x000fe20000100a00 */
[----:B------:R1:W-:Y:S03]  /*20fd0*/  STL.64 [R1+0x14b0], R8 ;  /* 0x0014b00801007387 */ /* 0x0003e60000100a00 */
        /* <DEDUP_REMOVED lines=8> */
[----:B------:R-:W3:Y:S02]  /*21060*/  LDL.LU R6, [R1+0x458] ;  /* 0x0004580001067983 */ /* 0x000ee40000300800 */
[----:B------:R-:W3:Y:S01]  /*21070*/  LDL.LU R7, [R1+0x45c] ;  /* 0x00045c0001077983 */ /* 0x000ee20000300800 */
[----:B------:R-:W2:Y:S01]  /*21080*/  LDL.LU.64 R18, [R1+0x14c0] ;  /* 0x0014c00001127983 */ /* 0x000ea20000300a00 */
[----:B------:R-:W2:Y:S02]  /*21090*/  LDL.LU.64 R16, [R1+0x14b8] ;  /* 0x0014b80001107983 */ /* 0x000ea40000300a00 */
[----:B------:R-:W-:Y:S02]  /*210a0*/  STL.64 [R1+0x1468], R26 ;  /* 0x0014681a01007387 */ /* 0x000fe40000100a00 */
[----:B------:R-:W-:Y:S01]  /*210b0*/  STL.64 [R1+0x360], R20 ;  /* 0x0003601401007387 */ /* 0x000fe20000100a00 */
[----:B------:R-:W-:Y:S02]  /*210c0*/  STL.64 [R1+0x368], R22 ;  /* 0x0003681601007387 */ /* 0x000fe40000100a00 */
[----:B------:R-:W0:Y:S02]  /*210d0*/  LDSM.16.MT88.4 R20, [R25+0xc380] ;  /* 0x00c380001914783b */ /* 0x000e240000004200 */
[----:B0-----:R-:W-:Y:S02]  /*210e0*/  STL.64 [R1+0x12f0], R22 ;  /* 0x0012f01601007387 */ /* 0x001fe40000100a00 */
[----:B------:R0:W-:Y:S02]  /*210f0*/  STL.64 [R1+0x12e8], R20 ;  /* 0x0012e81401007387 */ /* 0x0001e40000100a00 */
[----:B0-----:R-:W4:Y:S01]  /*21100*/  LDL.LU R20, [R1+0x260] ;  /* 0x0002600001147983 */ /* 0x001f220000300800 */
[----:B------:R-:W4:Y:S02]  /*21110*/  LDL.LU R21, [R1+0x264] ;  /* 0x0002640001157983 */ /* 0x000f240000300800 */
[----:B------:R-:W2:Y:S02]  /*21120*/  LDL.LU R22, [R1+0x268] ;  /* 0x0002680001167983 */ /* 0x000ea40000300800 */
[----:B------:R-:W2:Y:S02]  /*21130*/  LDL.LU R23, [R1+0x26c] ;  /* 0x00026c0001177983 */ /* 0x000ea40000300800 */
[----:B--2---:R0:W-:Y:S01]  /*21140*/  STL.64 [R1+0x1368], R22 ;  /* 0x0013681601007387 */ /* 0x0041e20000100a00 */
[----:B----4-:R1:W-:Y:S03]  /*21150*/  STL.64 [R1+0x1360], R20 ;  /* 0x0013601401007387 */ /* 0x0103e60000100a00 */
[----:B0-----:R-:W2:Y:S01]  /*21160*/  LDL.LU.64 R22, [R1+0x18] ;  /* 0x0000180001167983 */ /* 0x001ea20000300a00 */
[----:B------:R-:W-:Y:S01]  /*21170*/  HMMA.16816.F32 R8, R16, R14, R8 ;  /* 0x0000000e1008723c */ /* 0x000fe20000001808 */
[----:B------:R-:W-:-:S02]  /*21180*/  IMAD.MOV.U32 R27, RZ, RZ, R0 ;  /* 0x000000ffff1b7224 */ /* 0x000fc400078e0000 */
[----:B------:R-:W-:Y:S02]  /*21190*/  IMAD.MOV.U32 R28, RZ, RZ, R14 ;  /* 0x000000ffff1c7224 */ /* 0x000fe400078e000e */
[----:B------:R-:W-:Y:S01]  /*211a0*/  IMAD.MOV.U32 R0, RZ, RZ, R15 ;  /* 0x000000ffff007224 */ /* 0x000fe200078e000f */
[----:B--2---:R0:W-:Y:S01]  /*211b0*/  STL.64 [R1+0x1488], R22 ;  /* 0x0014881601007387 */ /* 0x0041e20000100a00 */
[----:B-1----:R-:W2:Y:S02]  /*211c0*/  LDL.LU R20, [R1+0x460] ;  /* 0x0004600001147983 */ /* 0x002ea40000300800 */
[----:B------:R-:W2:Y:S01]  /*211d0*/  LDL.LU R21, [R1+0x464] ;  /* 0x0004640001157983 */ /* 0x000ea20000300800 */
[----:B0-----:R-:W2:Y:S01]  /*211e0*/  LDL.LU R22, [R1+0x468] ;  /* 0x0004680001167983 */ /* 0x001ea20000300800 */
[----:B------:R-:W2:Y:S11]  /*211f0*/  LDL.LU R23, [R1+0x46c] ;  /* 0x00046c0001177983 */ /* 0x000eb60000300800 */
[----:B------:R-:W-:Y:S01]  /*21200*/  @!UPT UIADD3 URZ, URZ, URZ, URZ ;  /* 0x0000003f3f3ff290 */ /* 0x000fe2000fffe03f */
[----:B------:R0:W-:Y:S02]  /*21210*/  STL.64 [R1+0x6b0], R8 ;  /* 0x0006b00801007387 */ /* 0x0001e40000100a00 */
[----:B------:R-:W-:Y:S01]  /*21220*/  STL.64 [R1+0x6b8], R10 ;  /* 0x0006b80a01007387 */ /* 0x000fe20000100a00 */
[----:B0-----:R-:W4:Y:S01]  /*21230*/  LDL.LU.64 R8, [R1+0x14b0] ;  /* 0x0014b00001087983 */ /* 0x001f220000300a00 */
[----:B------:R-:W3:Y:S02]  /*21240*/  LDL.LU.64 R14, [R1+0x14a8] ;  /* 0x0014a800010e7983 */ /* 0x000ee40000300a00 */
[----:B------:R-:W-:-:S07]  /*21250*/  IMAD.MOV.U32 R26, RZ, RZ, R24 ;  /* 0x000000ffff1a7224 */ /* 0x000fce00078e0018 */
[C---:B--2---:R-:W-:Y:S08]  /*21260*/  HMMA.16816.F32 R20, R16.reuse, R26, R20 ;  /* 0x0000001a1014723c */ /* 0x044ff00000001814 */
[----:B---3--:R-:W-:Y:S01]  /*21270*/  HMMA.16816.F32 R12, R16, R14, R4 ;  /* 0x0000000e100c723c */ /* 0x008fe20000001804 */
[----:B------:R-:W2:Y:S11]  /*21280*/  LDL.LU R4, [R1+0x1c0] ;  /* 0x0001c00001047983 */ /* 0x000eb60000300800 */
[----:B------:R-:W-:Y:S03]  /*21290*/  @!UPT UIADD3 URZ, URZ, URZ, URZ ;  /* 0x0000003f3f3ff290 */ /* 0x000fe6000fffe03f */
[----:B------:R-:W-:Y:S01]  /*212a0*/  STL.64 [R1+0x6a0], R20 ;  /* 0x0006a01401007387 */ /* 0x000fe20000100a00 */
[----:B------:R-:W-:Y:S07]  /*212b0*/  STL.64 [R1+0x6a8], R22 ;  /* 0x0006a81601007387 */ /* 0x000fee0000100a00 */
[----:B------:R-:W-:Y:S01]  /*212c0*/  STL.64 [R1+0x690], R12 ;  /* 0x0006900c01007387 */ /* 0x000fe20000100a00 */
[----:B------:R-:W-:Y:S02]  /*212d0*/  STL.64 [R1+0x698], R14 ;  /* 0x0006980e01007387 */ /* 0x000fe40000100a00 */
[----:B------:R-:W2:Y:S02]  /*212e0*/  LDL.LU R5, [R1+0x1c4] ;  /* 0x0001c40001057983 */ /* 0x000ea40000300800 */
[----:B------:R-:W3:Y:S01]  /*212f0*/  LDL.LU R6, [R1+0x1c8] ;  /* 0x0001c80001067983 */ /* 0x000ee20000300800 */
[----:B------:R-:W3:Y:S04]  /*21300*/  LDL.LU R7, [R1+0x1cc] ;  /* 0x0001cc0001077983 */ /* 0x000ee80000300800 */
[----:B---3--:R-:W-:Y:S01]  /*21310*/  STL.64 [R1+0x1378], R6 ;  /* 0x0013780601007387 */ /* 0x008fe20000100a00 */
[----:B--2---:R0:W-:Y:S03]  /*21320*/  STL.64 [R1+0x1370], R4 ;  /* 0x0013700401007387 */ /* 0x0041e60000100a00 */
[----:B0-----:R-:W2:Y:S01]  /*21330*/  LDL.LU R4, [R1+0x270] ;  /* 0x0002700001047983 */ /* 0x001ea20000300800 */
[----:B------:R-:W2:Y:S02]  /*21340*/  LDL.LU R5, [R1+0x274] ;  /* 0x0002740001057983 */ /* 0x000ea40000300800 */
[----:B------:R-:W3:Y:S02]  /*21350*/  LDL.LU R6, [R1+0x278] ;  /* 0x0002780001067983 */ /* 0x000ee40000300800 */
[----:B------:R-:W3:Y:S01]  /*21360*/  LDL.LU R7, [R1+0x27c] ;  /* 0x00027c0001077983 */ /* 0x000ee20000300800 */
[----:B------:R-:W2:Y:S01]  /*21370*/  LDL.LU R20, [R1+0x430] ;  /* 0x0004300001147983 */ /* 0x000ea20000300800 */
        /* <DEDUP_REMOVED lines=9> */
[----:B------:R-:W2:Y:S01]  /*21410*/  LDL.LU R12, [R1+0x3e0] ;  /* 0x0003e000010c7983 */ /* 0x000ea20000300800 */
[----:B------:R-:W2:Y:S02]  /*21420*/  LDL.LU R13, [R1+0x3e4] ;  /* 0x0003e400010d7983 */ /* 0x000ea40000300800 */
[----:B------:R-:W2:Y:S02]  /*21430*/  LDL.LU R14, [R1+0x3e8] ;  /* 0x0003e800010e7983 */ /* 0x000ea40000300800 */
[----:B------:R-:W2:Y:S02]  /*21440*/  LDL.LU R15, [R1+0x3ec] ;  /* 0x0003ec00010f7983 */ /* 0x000ea40000300800 */
[----:B----4-:R-:W-:-:S02]  /*21450*/  IMAD.MOV.U32 R26, RZ, RZ, R9 ;  /* 0x000000ffff1a7224 */ /* 0x010fc400078e0009 */
[----:B------:R-:W-:Y:S01]  /*21460*/  IMAD.MOV.U32 R27, RZ, RZ, R8 ;  /* 0x000000ffff1b7224 */ /* 0x000fe200078e0008 */
[----:B--2---:R-:W-:Y:S01]  /*21470*/  STL.64 [R1+0x1478], R14 ;  /* 0x0014780e01007387 */ /* 0x004fe20000100a00 */
[----:B------:R-:W-:Y:S03]  /*21480*/  STL.64 [R1+0x1470], R12 ;  /* 0x0014700c01007387 */ /* 0x000fe60000100a00 */
[----:B------:R0:W-:Y:S02]  /*21490*/  STL.64 [R1+0x1480], R26 ;  /* 0x0014801a01007387 */ /* 0x0001e40000100a00 */
[----:B------:R-:W2:Y:S01]  /*214a0*/  LDL.LU R24, [R1+0x420] ;  /* 0x0004200001187983 */ /* 0x000ea20000300800 */
[----:B------:R-:W2:Y:S04]  /*214b0*/  LDL.LU R25, [R1+0x424] ;  /* 0x0004240001197983 */ /* 0x000ea80000300800 */
[----:B0-----:R-:W2:Y:S01]  /*214c0*/  LDL.LU R26, [R1+0x428] ;  /* 0x00042800011a7983 */ /* 0x001ea20000300800 */
[----:B------:R-:W2:Y:S02]  /*214d0*/  LDL.LU R27, [R1+0x42c] ;  /* 0x00042c00011b7983 */ /* 0x000ea40000300800 */
[----:B------:R-:W4:Y:S02]  /*214e0*/  LDL.LU R12, [R1+0x410] ;  /* 0x00041000010c7983 */ /* 0x000f240000300800 */
[----:B------:R-:W4:Y:S01]  /*214f0*/  LDL.LU R13, [R1+0x414] ;  /* 0x00041400010d7983 */ /* 0x000f220000300800 */
[----:B------:R-:W4:Y:S01]  /*21500*/  LDL.LU R14, [R1+0x418] ;  /* 0x00041800010e7983 */ /* 0x000f220000300800 */
[----:B------:R-:W4:Y:S02]  /*21510*/  LDL.LU R15, [R1+0x41c] ;  /* 0x00041c00010f7983 */ /* 0x000f240000300800 */
[----:B---3--:R0:W-:Y:S02]  /*21520*/  STL.64 [R1+0x1388], R6 ;  /* 0x0013880601007387 */ /* 0x0081e40000100a00 */
[----:B------:R-:W-:Y:S01]  /*21530*/  STL.64 [R1+0x1380], R4 ;  /* 0x0013800401007387 */ /* 0x000fe20000100a00 */
[----:B0-----:R-:W3:Y:S01]  /*21540*/  LDL R6, [R1+0x28] ;  /* 0x0000280001067983 */ /* 0x001ee20000100800 */
[----:B------:R-:W-:-:S02]  /*21550*/  IMAD.MOV.U32 R7, RZ, RZ, R2 ;  /* 0x000000ffff077224 */ /* 0x000fc400078e0002 */
[----:B------:R-:W2:Y:S02]  /*21560*/  LDL.LU R2, [R1+0x14a4] ;  /* 0x0014a40001027983 */ /* 0x000ea40000300800 */
[----:B------:R-:W2:Y:S01]  /*21570*/  LDL.LU R8, [R1+0x3b0] ;  /* 0x0003b00001087983 */ /* 0x000ea20000300800 */
[----:B------:R-:W2:Y:S01]  /*21580*/  LDL.LU R9, [R1+0x3b4] ;  /* 0x0003b40001097983 */ /* 0x000ea20000300800 */
[----:B------:R-:W2:Y:S02]  /*21590*/  LDL.LU R10, [R1+0x3b8] ;  /* 0x0003b800010a7983 */ /* 0x000ea40000300800 */
[----:B------:R-:W2:Y:S02]  /*215a0*/  LDL.LU R11, [R1+0x3bc] ;  /* 0x0003bc00010b7983 */ /* 0x000ea40000300800 */
[----:B--2---:R0:W-:Y:S01]  /*215b0*/  STL.64 [R1+0x1430], R10 ;  /* 0x0014300a01007387 */ /* 0x0041e20000100a00 */
[----:B------:R-:W-:Y:S03]  /*215c0*/  STL.64 [R1+0x1428], R8 ;  /* 0x0014280801007387 */ /* 0x000fe60000100a00 */
[----:B0-----:R-:W2:Y:S04]  /*215d0*/  LDL.64 R10, [R1+0x58] ;  /* 0x00005800010a7983 */ /* 0x001ea80000100a00 */
[----:B--2---:R0:W-:Y:S02]  /*215e0*/  STL.64 [R1+0x1440], R10 ;  /* 0x0014400a01007387 */ /* 0x0041e40000100a00 */
[----:B0-----:R-:W-:-:S02]  /*215f0*/  IMAD.MOV.U32 R10, RZ, RZ, R3 ;  /* 0x000000ffff0a7224 */ /* 0x001fc400078e0003 */
[----:B------:R-:W-:Y:S01]  /*21600*/  IMAD.MOV.U32 R11, RZ, RZ, R29 ;  /* 0x000000ffff0b7224 */ /* 0x000fe200078e001d */
[----:B------:R-:W2:Y:S06]  /*21610*/  LDL.LU R3, [R1+0x14a0] ;  /* 0x0014a00001037983 */ /* 0x000eac0000300800 */
[C---:B------:R-:W-:Y:S01]  /*21620*/  HMMA.16816.F32 R8, R16.reuse, R10, R20 ;  /* 0x0000000a1008723c */ /* 0x040fe20000001814 */
[----:B------:R-:W3:Y:S01]  /*21630*/  LDL.LU.64 R22, [R1+0x1498] ;  /* 0x0014980001167983 */ /* 0x000ee20000300a00 */
[----:B------:R-:W3:Y:S11]  /*21640*/  LDL.LU.64 R20, [R1+0x1490] ;  /* 0x0014900001147983 */ /* 0x000ef60000300a00 */
[----:B------:R-:W-:Y:S10]  /*21650*/  @!UPT UIADD3 URZ, URZ, URZ, URZ ;  /* 0x0000003f3f3ff290 */ /* 0x000ff4000fffe03f */
[----:B------:R-:W-:Y:S01]  /*21660*/  STL.64 [R1+0x3f0], R8 ;  /* 0x0003f00801007387 */ /* 0x000fe20000100a00 */
[----:B------:R-:W-:Y:S01]  /*21670*/  STL.64 [R1+0x3f8], R10 ;  /* 0x0003f80a01007387 */ /* 0x000fe20000100a00 */
[C---:B---3--:R-:W-:Y:S11]  /*21680*/  HMMA.16816.F32 R20, R16.reuse, R6, R20 ;  /* 0x000000061014723c */ /* 0x048ff60000001814 */
[----:B------:R-:W-:Y:S11]  /*21690*/  @!UPT UIADD3 URZ, URZ, URZ, URZ ;  /* 0x0000003f3f3ff290 */ /* 0x000ff6000fffe03f */
[----:B------:R-:W-:Y:S01]  /*216a0*/  @!UPT UIADD3 URZ, URZ, URZ, URZ ;  /* 0x0000003f3f3ff290 */ /* 0x000fe2000fffe03f */
[----:B------:R-:W-:Y:S01]  /*216b0*/  STL.64 [R1+0x350], R20 ;  /* 0x0003501401007387 */ /* 0x000fe20000100a00 */
[----:B------:R0:W-:Y:S03]  /*216c0*/  STL.64 [R1+0x358], R22 ;  /* 0x0003581601007387 */ /* 0x0001e60000100a00 */
[----:B0-----:R-:W3:Y:S01]  /*216d0*/  LDL.LU.64 R22, [R1+0x1488] ;  /* 0x0014880001167983 */ /* 0x001ee20000300a00 */
[----:B------:R0:W-:Y:S02]  /*216e0*/  STL.64 [R1+0x1438], R6 ;  /* 0x0014380601007387 */ /* 0x0001e40000100a00 */
[----:B------:R-:W2:Y:S02]  /*216f0*/  LDL.LU R4, [R1+0x3c0] ;  /* 0x0003c00001047983 */ /* 0x000ea40000300800 */
[----:B------:R-:W2:Y:S01]  /*21700*/  LDL.LU R5, [R1+0x3c4] ;  /* 0x0003c40001057983 */ /* 0x000ea20000300800 */
[----:B0-----:R-:W2:Y:S01]  /*21710*/  LDL.LU R6, [R1+0x3c8] ;  /* 0x0003c80001067983 */ /* 0x001ea20000300800 */
[----:B------:R-:W2:Y:S01]  /*21720*/  LDL.LU R7, [R1+0x3cc] ;  /* 0x0003cc0001077983 */ /* 0x000ea20000300800 */
[C---:B---3--:R-:W-:Y:S02]  /*21730*/  HMMA.16816.F32 R24, R16.reuse, R22, R24 ;  /* 0x000000161018723c */ /* 0x048fe40000001818 */
[----:B--2---:R-:W-:Y:S01]  /*21740*/  STL.64 [R1+0x1450], R6 ;  /* 0x0014500601007387 */ /* 0x004fe20000100a00 */
[----:B------:R0:W-:Y:S03]  /*21750*/  STL.64 [R1+0x1448], R4 ;  /* 0x0014480401007387 */ /* 0x0001e60000100a00 */
[----:B0-----:R-:W2:Y:S01]  /*21760*/  LDL.LU R4, [R1+0x3d0] ;  /* 0x0003d00001047983 */ /* 0x001ea20000300800 */
[----:B------:R-:W2:Y:S02]  /*21770*/  LDL.LU R5, [R1+0x3d4] ;  /* 0x0003d40001057983 */ /* 0x000ea40000300800 */
[----:B------:R-:W2:Y:S02]  /*21780*/  LDL.LU R6, [R1+0x3d8] ;  /* 0x0003d80001067983 */ /* 0x000ea40000300800 */
[----:B------:R-:W2:Y:S11]  /*21790*/  LDL.LU R7, [R1+0x3dc] ;  /* 0x0003dc0001077983 */ /* 0x000eb60000300800 */
[----:B------:R-:W-:Y:S01]  /*217a0*/  @!UPT UIADD3 URZ, URZ, URZ, URZ ;  /* 0x0000003f3f3ff290 */ /* 0x000fe2000fffe03f */
[----:B------:R-:W-:Y:S01]  /*217b0*/  STL.64 [R1+0x340], R24 ;  /* 0x0003401801007387 */ /* 0x000fe20000100a00 */
[----:B------:R0:W-:Y:S03]  /*217c0*/  STL.64 [R1+0x348], R26 ;  /* 0x0003481a01007387 */ /* 0x0001e60000100a00 */
[----:B0-----:R-:W4:Y:S01]  /*217d0*/  LDL.LU.64 R26, [R1+0x1480] ;  /* 0x00148000011a7983 */ /* 0x001f220000300a00 */
[----:B------:R0:W-:Y:S03]  /*217e0*/  STL.64 [R1+0x1408], R22 ;  /* 0x0014081601007387 */ /* 0x0001e60000100a00 */
[----:B0-----:R-:W3:Y:S01]  /*217f0*/  LDL.64 R22, [R1+0x38] ;  /* 0x0000380001167983 */ /* 0x001ee20000100a00 */
[C---:B----4-:R-:W-:Y:S03]  /*21800*/  HMMA.16816.F32 R24, R16.reuse, R26, R12 ;  /* 0x0000001a1018723c */ /* 0x050fe6000000180c */
[----:B---3--:R0:W-:Y:S04]  /*21810*/  STL.64 [R1+0x1420], R22 ;  /* 0x0014201601007387 */ /* 0x0081e80000100a00 */
[----:B0-----:R-:W3:Y:S01]  /*21820*/  LDL.64 R22, [R1+0x48] ;  /* 0x0000480001167983 */ /* 0x001ee20000100a00 */
[----:B------:R-:W4:Y:S02]  /*21830*/  LDL.LU.64 R14, [R1+0x1478] ;  /* 0x00147800010e7983 */ /* 0x000f240000300a00 */
[----:B------:R-:W4:Y:S11]  /*21840*/  LDL.LU.64 R12, [R1+0x1470] ;  /* 0x00147000010c7983 */ /* 0x000f360000300a00 */
[----:B------:R-:W-:Y:S02]  /*21850*/  @!UPT UIADD3 URZ, URZ, URZ, URZ ;  /* 0x0000003f3f3ff290 */ /* 0x000fe4000fffe03f */
[----:B------:R-:W-:Y:S01]  /*21860*/  STL.64 [R1+0x250], R24 ;  /* 0x0002501801007387 */ /* 0x000fe20000100a00 */
[----:B------:R0:W-:Y:S04]  /*21870*/  STL.64 [R1+0x258], R26 ;  /* 0x0002581a01007387 */ /* 0x0001e80000100a00 */
[----:B0-----:R-:W4:Y:S02]  /*21880*/  LDL.LU.64 R26, [R1+0x1468] ;  /* 0x00146800011a7983 */ /* 0x001f240000300a00 */
[----:B----4-:R-:W-:Y:S02]  /*21890*/  HMMA.16816.F32 R16, R16, R26, R12 ;  /* 0x0000001a1010723c */ /* 0x010fe4000000180c */
[----:B------:R-:W2:Y:S01]  /*218a0*/  LDL.LU.64 R14, [R1+0x1460] ;  /* 0x00146000010e7983 */ /* 0x000ea20000300a00 */
[----:B------:R-:W2:Y:S02]  /*218b0*/  LDL.LU.64 R12, [R1+0x1458] ;  /* 0x00145800010c7983 */ /* 0x000ea40000300a00 */
[----:B------:R0:W-:Y:S02]  /*218c0*/  STL.64 [R1+0x13f8], R26 ;  /* 0x0013f81a01007387 */ /* 0x0001e40000100a00 */
[----:B------:R-:W4:Y:S11]  /*218d0*/  LDL.LU R24, [R1+0x390] ;  /* 0x0003900001187983 */ /* 0x000f360000300800 */
[----:B------:R-:W-:Y:S05]  /*218e0*/  @!UPT UIADD3 URZ, URZ, URZ, URZ ;  /* 0x0000003f3f3ff290 */ /* 0x000fea000fffe03f */
[----:B------:R-:W-:Y:S01]  /*218f0*/  STL.64 [R1+0x240], R16 ;  /* 0x0002401001007387 */ /* 0x000fe20000100a00 */
[----:B------:R-:W-:Y:S02]  /*21900*/  STL.64 [R1+0x248], R18 ;  /* 0x0002481201007387 */ /* 0x000fe40000100a00 */
[----:B------:R-:W4:Y:S02]  /*21910*/  LDL.LU R25, [R1+0x394] ;  /* 0x0003940001197983 */ /* 0x000f240000300800 */
[----:B0-----:R-:W2:Y:S01]  /*21920*/  LDL.LU R26, [R1+0x398] ;  /* 0x00039800011a7983 */ /* 0x001ea20000300800 */
[----:B------:R-:W2:Y:S01]  /*21930*/  LDL.LU R27, [R1+0x39c] ;  /* 0x00039c00011b7983 */ /* 0x000ea20000300800 */
[----:B------:R-:W-:Y:S02]  /*21940*/  IMAD.MOV.U32 R10, RZ, RZ, R28 ;  /* 0x000000ffff0a7224 */ /* 0x000fe400078e001c */
[----:B------:R-:W-:Y:S01]  /*21950*/  IMAD.MOV.U32 R11, RZ, RZ, R0 ;  /* 0x000000ffff0b7224 */ /* 0x000fe200078e0000 */
[----:B--2---:R-:W-:Y:S01]  /*21960*/  STL.64 [R1+0x1418], R26 ;  /* 0x0014181a01007387 */ /* 0x004fe20000100a00 */
[----:B----4-:R0:W-:Y:S03]  /*21970*/  STL.64 [R1+0x1410], R24 ;  /* 0x0014101801007387 */ /* 0x0101e60000100a00 */
[----:B0-----:R-:W2:Y:S01]  /*21980*/  LDL.LU R24, [R1+0x3a0] ;  /* 0x0003a00001187983 */ /* 0x001ea20000300800 */
[----:B------:R-:W2:Y:S02]  /*21990*/  LDL.LU R25, [R1+0x3a4] ;  /* 0x0003a40001197983 */ /* 0x000ea40000300800 */
[----:B------:R-:W2:Y:S02]  /*219a0*/  LDL.LU R26, [R1+0x3a8] ;  /* 0x0003a800011a7983 */ /* 0x000ea40000300800 */
[----:B------:R-:W2:Y:S01]  /*219b0*/  LDL.LU R27, [R1+0x3ac] ;  /* 0x0003ac00011b7983 */ /* 0x000ea20000300800 */
[----:B------:R-:W4:Y:S01]  /*219c0*/  LDL.LU.64 R18, [R1+0x8] ;  /* 0x0000080001127983 */ /* 0x000f220000300a00 */
[C---:B------:R-:W-:Y:S03]  /*219d0*/  HMMA.16816.F32 R8, R12.reuse, R10, R4 ;  /* 0x0000000a0c08723c */ /* 0x040fe60000001804 */
[----:B----4-:R0:W-:Y:S01]  /*219e0*/  STL.64 [R1+0x1400], R18 ;  /* 0x0014001201007387 */ /* 0x0101e20000100a00 */
[----:B------:R-:W4:Y:S02]  /*219f0*/  LDL.LU R16, [R1+0x380] ;  /* 0x0003800001107983 */ /* 0x000f240000300800 */
[----:B------:R-:W4:Y:S01]  /*21a00*/  LDL.LU R17, [R1+0x384] ;  /* 0x0003840001117983 */ /* 0x000f220000300800 */
[----:B0-----:R-:W4:Y:S01]  /*21a10*/  LDL.LU R18, [R1+0x388] ;  /* 0x0003880001127983 */ /* 0x001f220000300800 */
[----:B------:R-:W4:Y:S02]  /*21a20*/  LDL.LU R19, [R1+0x38c] ;  /* 0x00038c0001137983 */ /* 0x000f240000300800 */
[----:B------:R-:W2:Y:S02]  /*21a30*/  LDL.LU.64 R6, [R1+0x1450] ;  /* 0x0014500001067983 */ /* 0x000ea40000300a00 */
[----:B------:R-:W2:Y:S11]  /*21a40*/  LDL.LU.64 R4, [R1+0x1448] ;  /* 0x0014480001047983 */ /* 0x000eb60000300a00 */
[----:B------:R-:W-:Y:S01]  /*21a50*/  STL.64 [R1+0x680], R8 ;  /* 0x0006800801007387 */ /* 0x000fe20000100a00 */
[----:B------:R0:W-:Y:S03]  /*21a60*/  STL.64 [R1+0x688], R10 ;  /* 0x0006880a01007387 */ /* 0x0001e60000100a00 */
[----:B0-----:R-:W2:Y:S02]  /*21a70*/  LDL.LU.64 R10, [R1+0x1440] ;  /* 0x00144000010a7983 */ /* 0x001ea40000300a00 */
[C---:B--2---:R-:W-:Y:S01]  /*21a80*/  HMMA.16816.F32 R4, R12.reuse, R10, R4 ;  /* 0x0000000a0c04723c */ /* 0x044fe20000001804 */
[----:B------:R-:W-:Y:S11]  /*21a90*/  IMAD.MOV.U32 R0, RZ, RZ, R11 ;  /* 0x000000ffff007224 */ /* 0x000ff600078e000b */
[----:B------:R-:W-:Y:S11]  /*21aa0*/  @!UPT UIADD3 URZ, URZ, URZ, URZ ;  /* 0x0000003f3f3ff290 */ /* 0x000ff6000fffe03f */
[----:B------:R0:W-:Y:S01]  /*21ab0*/  STL.64 [R1+0x670], R4 ;  /* 0x0006700401007387 */ /* 0x0001e20000100a00 */
[----:B------:R1:W-:Y:S02]  /*21ac0*/  STL.64 [R1+0x678], R6 ;  /* 0x0006780601007387 */ /* 0x0003e40000100a00 */
[----:B0-----:R-:W-:Y:S01]  /*21ad0*/  IMAD.MOV.U32 R4, RZ, RZ, R10 ;  /* 0x000000ffff047224 */ /* 0x001fe200078e000a */
[----:B-1----:R-:W2:Y:S01]  /*21ae0*/  LDL.LU.64 R6, [R1+0x1438] ;  /* 0x0014380001067983 */ /* 0x002ea20000300a00 */
[----:B------:R-:W2:Y:S02]  /*21af0*/  LDL.LU.64 R10, [R1+0x1430] ;  /* 0x00143000010a7983 */ /* 0x000ea40000300a00 */
[----:B------:R-:W2:Y:S02]  /*21b00*/  LDL.LU.64 R8, [R1+0x1428] ;  /* 0x0014280001087983 */ /* 0x000ea40000300a00 */
[----:B---3--:R-:W-:Y:S01]  /*21b10*/  IMAD.MOV.U32 R5, RZ, RZ, R23 ;  /* 0x000000ffff057224 */ /* 0x008fe200078e0017 */
[C---:B--2---:R-:W-:Y:S11]  /*21b20*/  HMMA.16816.F32 R8, R12.reuse, R22, R8 ;  /* 0x000000160c08723c */ /* 0x044ff60000001808 */
[----:B------:R-:W-:Y:S11]  /*21b30*/  @!UPT UIADD3 URZ, URZ, URZ, URZ ;  /* 0x0000003f3f3ff290 */ /* 0x000ff6000fffe03f */
[----:B------:R-:W-:Y:S01]  /*21b40*/  @!UPT UIADD3 URZ, URZ, URZ, URZ ;  /* 0x0000003f3f3ff290 */ /* 0x000fe2000fffe03f */
[----:B------:R0:W-:Y:S01]  /*21b50*/  STL.64 [R1+0x660], R8 ;  /* 0x0006600801007387 */ /* 0x0001e20000100a00 */
[----:B------:R-:W-:Y:S02]  /*21b60*/  STL.64 [R1+0x668], R10 ;  /* 0x0006680a01007387 */ /* 0x000fe40000100a00 */
[----:B0-----:R-:W-:Y:S02]  /*21b70*/  IMAD.MOV.U32 R8, RZ, RZ, R22 ;  /* 0x000000ffff087224 */ /* 0x001fe400078e0016 */
        /* <DEDUP_REMOVED lines=9> */
[----:B------:R-:W-:Y:S02]  /*21c10*/  IMAD.MOV.U32 R9, RZ, RZ, R23 ;  /* 0x000000ffff097224 */ /* 0x000fe400078e0017 */
[----:B------:R-:W4:Y:S01]  /*21c20*/  LDL.LU.64 R22, [R1+0x1408] ;  /* 0x0014080001167983 */ /* 0x000f220000300a00 */
[----:B------:R0:W-:Y:S01]  /*21c30*/  STL.64 [R1+0x1398], R6 ;  /* 0x0013980601007387 */ /* 0x0001e20000100a00 */
[C---:B--2---:R-:W-:Y:S08]  /*21c40*/  HMMA.16816.F32 R24, R12.reuse, R6, R24 ;  /* 0x000000060c18723c */ /* 0x044ff00000001818 */
[----:B----4-:R-:W-:Y:S01]  /*21c50*/  HMMA.16816.F32 R16, R12, R22, R16 ;  /* 0x000000160c10723c */ /* 0x010fe20000001810 */
[----:B0-----:R-:W-:-:S02]  /*21c60*/  IMAD.MOV.U32 R6, RZ, RZ, R10 ;  /* 0x000000ffff067224 */ /* 0x001fc400078e000a */
[----:B------:R-:W-:Y:S11]  /*21c70*/  IMAD.MOV.U32 R7, RZ, RZ, R9 ;  /* 0x000000ffff077224 */ /* 0x000ff600078e0009 */
[----:B------:R-:W-:Y:S01]  /*21c80*/  @!UPT UIADD3 URZ, URZ, URZ, URZ ;  /* 0x0000003f3f3ff290 */ /* 0x000fe2000fffe03f */
[----:B------:R-:W-:Y:S01]  /*21c90*/  STL.64 [R1+0x230], R24 ;  /* 0x0002301801007387 */ /* 0x000fe20000100a00 */
[----:B------:R-:W-:Y:S02]  /*21ca0*/  STL.64 [R1+0x238], R26 ;  /* 0x0002381a01007387 */ /* 0x000fe40000100a00 */
[----:B------:R0:W-:Y:S02]  /*21cb0*/  STL.64 [R1+0x13b0], R6 ;  /* 0x0013b00601007387 */ /* 0x0001e40000100a00 */
[----:B0-----:R-:W-:Y:S02]  /*21cc0*/  IMAD.MOV.U32 R6, RZ, RZ, R8 ;  /* 0x000000ffff067224 */ /* 0x001fe400078e0008 */
[----:B------:R-:W-:-:S05]  /*21cd0*/  IMAD.MOV.U32 R7, RZ, RZ, R5 ;  /* 0x000000ffff077224 */ /* 0x000fca00078e0005 */
[----:B------:R0:W-:Y:S01]  /*21ce0*/  STL.64 [R1+0x13c8], R6 ;  /* 0x0013c80601007387 */ /* 0x0001e20000100a00 */
[----:B------:R-:W2:Y:S02]  /*21cf0*/  LDL.LU R24, [R1+0x370] ;  /* 0x0003700001187983 */ /* 0x000ea40000300800 */
[----:B------:R-:W2:Y:S02]  /*21d00*/  LDL.LU R25, [R1+0x374] ;  /* 0x0003740001197983 */ /* 0x000ea40000300800 */
[----:B------:R-:W2:Y:S01]  /*21d10*/  LDL.LU R26, [R1+0x378] ;  /* 0x00037800011a7983 */ /* 0x000ea20000300800 */
[----:B------:R-:W2:Y:S01]  /*21d20*/  LDL.LU R27, [R1+0x37c] ;  /* 0x00037c00011b7983 */ /* 0x000ea20000300800 */
[----:B------:R-:W3:Y:S02]  /*21d30*/  LDL.LU R8, [R1+0x2d0] ;  /* 0x0002d00001087983 */ /* 0x000ee40000300800 */
[----:B------:R-:W3:Y:S02]  /*21d40*/  LDL.LU R9, [R1+0x2d4] ;  /* 0x0002d40001097983 */ /* 0x000ee40000300800 */
[----:B------:R-:W3:Y:S01]  /*21d50*/  LDL.LU R10, [R1+0x2d8] ;  /* 0x0002d800010a7983 */ /* 0x000ee20000300800 */
[----:B------:R-:W3:Y:S01]  /*21d60*/  LDL.LU R11, [R1+0x2dc] ;  /* 0x0002dc00010b7983 */ /* 0x000ee20000300800 */
[----:B0-----:R-:W-:-:S02]  /*21d70*/  IMAD.MOV.U32 R6, RZ, RZ, R4 ;  /* 0x000000ffff067224 */ /* 0x001fc400078e0004 */
[----:B------:R-:W-:-:S05]  /*21d80*/  IMAD.MOV.U32 R7, RZ, RZ, R0 ;  /* 0x000000ffff077224 */ /* 0x000fca00078e0000 */
[----:B------:R0:W-:Y:S01]  /*21d90*/  STL.64 [R1+0x13e0], R6 ;  /* 0x0013e00601007387 */ /* 0x0001e20000100a00 */
[----:B------:R-:W4:Y:S02]  /*21da0*/  LDL.LU R4, [R1+0x2c0] ;  /* 0x0002c00001047983 */ /* 0x000f240000300800 */
[----:B------:R-:W4:Y:S01]  /*21db0*/  LDL.LU R5, [R1+0x2c4] ;  /* 0x0002c40001057983 */ /* 0x000f220000300800 */
[----:B0-----:R-:W4:Y:S01]  /*21dc0*/  LDL.LU R6, [R1+0x2c8] ;  /* 0x0002c80001067983 */ /* 0x001f220000300800 */
[----:B------:R-:W4:Y:S02]  /*21dd0*/  LDL.LU R7, [R1+0x2cc] ;  /* 0x0002cc0001077983 */ /* 0x000f240000300800 */
[----:B------:R-:W-:Y:S02]  /*21de0*/  STL.64 [R1+0x140], R16 ;  /* 0x0001401001007387 */ /* 0x000fe40000100a00 */
[----:B------:R0:W-:Y:S02]  /*21df0*/  STL.64 [R1+0x148], R18 ;  /* 0x0001481201007387 */ /* 0x0001e40000100a00 */
        /* <DEDUP_REMOVED lines=24> */
[----:B------:R-:W2:Y:S02]  /*21f80*/  LDL.LU R23, [R1+0x2bc] ;  /* 0x0002bc0001177983 */ /* 0x000ea40000300800 */
[----:B------:R-:W-:Y:S01]  /*21f90*/  STL.64 [R1+0x130], R24 ;  /* 0x0001301801007387 */ /* 0x000fe20000100a00 */
[----:B------:R0:W-:Y:S03]  /*21fa0*/  STL.64 [R1+0x138], R26 ;  /* 0x0001381a01007387 */ /* 0x0001e60000100a00 */
[----:B0-----:R-:W3:Y:S02]  /*21fb0*/  LDL.LU.64 R26, [R1+0x13f8] ;  /* 0x0013f800011a7983 */ /* 0x001ee40000300a00 */
[----:B---3--:R-:W-:Y:S02]  /*21fc0*/  HMMA.16816.F32 R12, R12, R26, R8 ;  /* 0x0000001a0c0c723c */ /* 0x008fe40000001808 */
        /* <DEDUP_REMOVED lines=38> */
[----:B0-----:R-:W3:Y:S01]  /*22230*/  LDL.LU.64 R6, [R1+0x1388] ;  /* 0x0013880001067983 */ /* 0x001ee20000300a00 */
[----:B------:R-:W3:Y:S02]  /*22240*/  LDL.LU.64 R4, [R1+0x1380] ;  /* 0x0013800001047983 */ /* 0x000ee40000300a00 */
        /* <DEDUP_REMOVED lines=16> */
[----:B0-----:R-:W-:-:S05]  /*22350*/  IMAD.MOV.U32 R21, RZ, RZ, R18 ;  /* 0x000000ffff157224 */ /* 0x001fca00078e0012 */
[----:B------:R0:W-:Y:S01]  /*22360*/  STL [R1+0x1348], R21 ;  /* 0x0013481501007387 */ /* 0x0001e20000100800 */
[----:B------:R-:W2:Y:S03]  /*22370*/  LDL.LU R20, [R1+0x1a0] ;  /* 0x0001a00001147983 */ /* 0x000ea60000300800 */
[----:B0-----:R-:W2:Y:S01]  /*22380*/  LDL.LU R21, [R1+0x1a4] ;  /* 0x0001a40001157983 */ /* 0x001ea20000300800 */
[----:B------:R-:W2:Y:S02]  /*22390*/  LDL.LU R22, [R1+0x1a8] ;  /* 0x0001a80001167983 */ /* 0x000ea40000300800 */
[----:B------:R-:W2:Y:S02]  /*223a0*/  LDL.LU R23, [R1+0x1ac] ;  /* 0x0001ac0001177983 */ /* 0x000ea40000300800 */
[----:B------:R-:W3:Y:S01]  /*223b0*/  LDL.LU.64 R6, [R1+0x1358] ;  /* 0x0013580001067983 */ /* 0x000ee20000300a00 */
[----:B------:R-:W3:Y:S01]  /*223c0*/  LDL.LU.64 R4, [R1+0x1350] ;  /* 0x0013500001047983 */ /* 0x000ee20000300a00 */
[----:B------:R0:W-:Y:S02]  /*223d0*/  STL.64 [R1+0x4a0], R8 ;  /* 0x0004a00801007387 */ /* 0x0001e40000100a00 */
[----:B------:R1:W-:Y:S01]  /*223e0*/  STL.64 [R1+0x4a8], R10 ;  /* 0x0004a80a01007387 */ /* 0x0003e20000100a00 */
[----:B0-----:R-:W3:Y:S01]  /*223f0*/  LDL.LU R8, [R1+0x1b0] ;  /* 0x0001b00001087983 */ /* 0x001ee20000300800 */
[----:B------:R-:W3:Y:S02]  /*22400*/  LDL.LU R9, [R1+0x1b4] ;  /* 0x0001b40001097983 */ /* 0x000ee40000300800 */
[----:B-1----:R-:W3:Y:S02]  /*22410*/  LDL.LU R10, [R1+0x1b8] ;  /* 0x0001b800010a7983 */ /* 0x002ee40000300800 */
[----:B------:R-:W3:Y:S01]  /*22420*/  LDL.LU R11, [R1+0x1bc] ;  /* 0x0001bc00010b7983 */ /* 0x000ee20000300800 */
[----:B------:R3:W-:Y:S02]  /*22430*/  STL.64 [R1+0x12f8], R26 ;  /* 0x0012f81a01007387 */ /* 0x0007e40000100a00 */
[----:B---3--:R-:W-:Y:S07]  /*22440*/  HMMA.16816.F32 R24, R4, R14, R8 ;  /* 0x0000000e0418723c */ /* 0x008fee0000001808 */
[----:B------:R-:W-:-:S02]  /*22450*/  IMAD.MOV.U32 R9, RZ, RZ, R14 ;  /* 0x000000ffff097224 */ /* 0x000fc400078e000e */
[----:B------:R-:W-:Y:S11]  /*22460*/  IMAD.MOV.U32 R8, RZ, RZ, R15 ;  /* 0x000000ffff087224 */ /* 0x000ff600078e000f */
[----:B------:R-:W-:Y:S03]  /*22470*/  @!UPT UIADD3 URZ, URZ, URZ, URZ ;  /* 0x0000003f3f3ff290 */ /* 0x000fe6000fffe03f */
[----:B------:R-:W-:Y:S01]  /*22480*/  STL.64 [R1+0x640], R24 ;  /* 0x0006401801007387 */ /* 0x000fe20000100a00 */
[----:B------:R-:W-:Y:S02]  /*22490*/  STL.64 [R1+0x648], R26 ;  /* 0x0006481a01007387 */ /* 0x000fe40000100a00 */
[----:B------:R0:W-:Y:S02]  /*224a0*/  STL.64 [R1+0x1330], R8 ;  /* 0x0013300801007387 */ /* 0x0001e40000100a00 */
[----:B------:R-:W-:Y:S01]  /*224b0*/  IMAD.MOV.U32 R12, RZ, RZ, R24 ;  /* 0x000000ffff0c7224 */ /* 0x000fe200078e0018 */
[----:B0-----:R-:W3:Y:S01]  /*224c0*/  LDL.LU R8, [R1+0x190] ;  /* 0x0001900001087983 */ /* 0x001ee20000300800 */
[----:B------:R-:W3:Y:S02]  /*224d0*/  LDL.LU R9, [R1+0x194] ;  /* 0x0001940001097983 */ /* 0x000ee40000300800 */
[----:B------:R-:W3:Y:S02]  /*224e0*/  LDL.LU R10, [R1+0x198] ;  /* 0x00019800010a7983 */ /* 0x000ee40000300800 */
[----:B------:R-:W3:Y:S01]  /*224f0*/  LDL.LU R11, [R1+0x19c] ;  /* 0x00019c00010b7983 */ /* 0x000ee20000300800 */
[----:B------:R-:W4:Y:S01]  /*22500*/  LDL.LU R24, [R1+0x180] ;  /* 0x0001800001187983 */ /* 0x000f220000300800 */
[----:B------:R-:W4:Y:S02]  /*22510*/  LDL.LU R25, [R1+0x184] ;  /* 0x0001840001197983 */ /* 0x000f240000300800 */
[----:B------:R-:W-:-:S02]  /*22520*/  IMAD.MOV.U32 R16, RZ, RZ, R27 ;  /* 0x000000ffff107224 */ /* 0x000fc400078e001b */
[----:B------:R-:W-:Y:S02]  /*22530*/  IMAD.MOV.U32 R15, RZ, RZ, R26 ;  /* 0x000000ffff0f7224 */ /* 0x000fe400078e001a */
[----:B------:R-:W-:Y:S02]  /*22540*/  IMAD.MOV.U32 R26, RZ, RZ, R3 ;  /* 0x000000ffff1a7224 */ /* 0x000fe400078e0003 */
[----:B------:R-:W-:-:S05]  /*22550*/  IMAD.MOV.U32 R27, RZ, RZ, R2 ;  /* 0x000000ffff1b7224 */ /* 0x000fca00078e0002 */
[----:B------:R0:W-:Y:S04]  /*22560*/  STL.64 [R1+0x1340], R26 ;  /* 0x0013401a01007387 */ /* 0x0001e80000100a00 */
[----:B----4-:R-:W-:Y:S01]  /*22570*/  STL.64 [R1+0x1338], R24 ;  /* 0x0013381801007387 */ /* 0x010fe20000100a00 */
[----:B0-----:R-:W3:Y:S02]  /*22580*/  LDL.LU.64 R26, [R1+0x48] ;  /* 0x00004800011a7983 */ /* 0x001ee40000300a00 */
[----:B------:R-:W-:Y:S02]  /*22590*/  STL [R1+0x1108], R12 ;  /* 0x0011080c01007387 */ /* 0x000fe40000100800 */
[----:B------:R0:W-:Y:S02]  /*225a0*/  STL [R1+0x1104], R15 ;  /* 0x0011040f01007387 */ /* 0x0001e40000100800 */
[----:B0-----:R-:W2:Y:S01]  /*225b0*/  LDL.LU.64 R14, [R1+0x58] ;  /* 0x00005800010e7983 */ /* 0x001ea20000300a00 */
[----:B------:R-:W-:Y:S01]  /*225c0*/  STL [R1+0x1100], R16 ;  /* 0x0011001001007387 */ /* 0x000fe20000100800 */
[C---:B--2---:R-:W-:Y:S11]  /*225d0*/  HMMA.16816.F32 R20, R4.reuse, R14, R20 ;  /* 0x0000000e0414723c */ /* 0x044ff60000001814 */
[----:B------:R-:W-:Y:S11]  /*225e0*/  @!UPT UIADD3 URZ, URZ, URZ, URZ ;  /* 0x0000003f3f3ff290 */ /* 0x000ff6000fffe03f */
[----:B------:R-:W-:Y:S01]  /*225f0*/  @!UPT UIADD3 URZ, URZ, URZ, URZ ;  /* 0x0000003f3f3ff290 */ /* 0x000fe2000fffe03f */
[----:B------:R0:W-:Y:S01]  /*22600*/  STL.64 [R1+0x630], R20 ;  /* 0x0006301401007387 */ /* 0x0001e20000100a00 */
[----:B------:R-:W-:Y:S03]  /*22610*/  STL.64 [R1+0x638], R22 ;  /* 0x0006381601007387 */ /* 0x000fe60000100a00 */
[----:B0-----:R-:W2:Y:S01]  /*22620*/  LDL.LU R21, [R1+0x1348] ;  /* 0x0013480001157983 */ /* 0x001ea20000300800 */
[----:B---3--:R-:W-:Y:S01]  /*22630*/  HMMA.16816.F32 R8, R4, R26, R8 ;  /* 0x0000001a0408723c */ /* 0x008fe20000001808 */
[----:B------:R-:W-:Y:S02]  /*22640*/  IMAD.MOV.U32 R13, RZ, RZ, R20 ;  /* 0x000000ffff0d7224 */ /* 0x000fe400078e0014 */
[----:B------:R-:W-:Y:S01]  /*22650*/  IMAD.MOV.U32 R17, RZ, RZ, R22 ;  /* 0x000000ffff117224 */ /* 0x000fe200078e0016 */
[----:B------:R-:W3:Y:S02]  /*22660*/  LDL.LU.64 R2, [R1+0x5f8] ;  /* 0x0005f80001027983 */ /* 0x000ee40000300a00 */
[----:B------:R0:W-:Y:S02]  /*22670*/  STL [R1+0x1110], R13 ;  /* 0x0011100d01007387 */ /* 0x0001e40000100800 */
[----:B------:R-:W-:-:S02]  /*22680*/  IMAD.MOV.U32 R28, RZ, RZ, R14 ;  /* 0x000000ffff1c7224 */ /* 0x000fc400078e000e */
[----:B------:R-:W-:Y:S01]  /*22690*/  IMAD.MOV.U32 R20, RZ, RZ, R26 ;  /* 0x000000ffff147224 */ /* 0x000fe200078e001a */
[----:B------:R-:W-:Y:S01]  /*226a0*/  STL [R1+0x110c], R17 ;  /* 0x00110c1101007387 */ /* 0x000fe20000100800 */
[----:B------:R-:W-:Y:S02]  /*226b0*/  IMAD.MOV.U32 R12, RZ, RZ, R15 ;  /* 0x000000ffff0c7224 */ /* 0x000fe400078e000f */
[----:B0-----:R-:W-:Y:S02]  /*226c0*/  IMAD.MOV.U32 R13, RZ, RZ, R27 ;  /* 0x000000ffff0d7224 */ /* 0x001fe400078e001b */
[----:B------:R-:W4:Y:S01]  /*226d0*/  LDL.LU.64 R26, [R1+0x1340] ;  /* 0x00134000011a7983 */ /* 0x000f220000300a00 */
[----:B------:R-:W4:Y:S02]  /*226e0*/  LDL.LU.64 R24, [R1+0x1338] ;  /* 0x0013380001187983 */ /* 0x000f240000300a00 */
[----:B------:R-:W-:-:S05]  /*226f0*/  IMAD.MOV.U32 R15, RZ, RZ, R19 ;  /* 0x000000ffff0f7224 */ /* 0x000fca00078e0013 */
[----:B------:R-:W-:Y:S01]  /*22700*/  IMAD.MOV.U32 R14, RZ, RZ, R8 ;  /* 0x000000ffff0e7224 */ /* 0x000fe200078e0008 */
[----:B------:R0:W-:Y:S01]  /*22710*/  STL.64 [R1+0x620], R8 ;  /* 0x0006200801007387 */ /* 0x0001e20000100a00 */
[----:B------:R-:W-:Y:S03]  /*22720*/  STL.64 [R1+0x628], R10 ;  /* 0x0006280a01007387 */ /* 0x000fe60000100a00 */
[----:B0-----:R-:W3:Y:S01]  /*22730*/  LDL.LU.64 R8, [R1+0x1330] ;  /* 0x0013300001087983 */ /* 0x001ee20000300a00 */
[----:B------:R2:W-:Y:S02]  /*22740*/  STL [R1+0x1118], R14 ;  /* 0x0011180e01007387 */ /* 0x0005e40000100800 */
[----:B--2---:R-:W-:-:S05]  /*22750*/  IMAD.MOV.U32 R14, RZ, RZ, R21 ;  /* 0x000000ffff0e7224 */ /* 0x004fca00078e0015 */
[----:B------:R-:W-:Y:S01]  /*22760*/  STL.64 [R1+0x1308], R14 ;  /* 0x0013080e01007387 */ /* 0x000fe20000100a00 */
[----:B------:R0:W-:Y:S03]  /*22770*/  STL.64 [R1+0x1300], R12 ;  /* 0x0013000c01007387 */ /* 0x0001e60000100a00 */
[----:B0-----:R-:W2:Y:S01]  /*22780*/  LDL.LU R12, [R1+0x160] ;  /* 0x00016000010c7983 */ /* 0x001ea20000300800 */
[----:B------:R-:W2:Y:S02]  /*22790*/  LDL.LU R13, [R1+0x164] ;  /* 0x00016400010d7983 */ /* 0x000ea40000300800 */
[----:B------:R-:W2:Y:S02]  /*227a0*/  LDL.LU R14, [R1+0x168] ;  /* 0x00016800010e7983 */ /* 0x000ea40000300800 */
[----:B------:R-:W2:Y:S02]  /*227b0*/  LDL.LU R15, [R1+0x16c] ;  /* 0x00016c00010f7983 */ /* 0x000ea40000300800 */
[----:B------:R-:W-:Y:S01]  /*227c0*/  IMAD.MOV.U32 R18, RZ, RZ, R10 ;  /* 0x000000ffff127224 */ /* 0x000fe200078e000a */
[----:B--2---:R0:W-:Y:S01]  /*227d0*/  STL.64 [R1+0x1318], R14 ;  /* 0x0013180e01007387 */ /* 0x0041e20000100a00 */
[----:B------:R-:W-:Y:S03]  /*227e0*/  STL.64 [R1+0x1310], R12 ;  /* 0x0013100c01007387 */ /* 0x000fe60000100a00 */
[----:B0-----:R-:W2:Y:S01]  /*227f0*/  LDL.LU.64 R14, [R1+0x28] ;  /* 0x00002800010e7983 */ /* 0x001ea20000300a00 */
[----:B------:R0:W-:Y:S03]  /*22800*/  STL [R1+0x1114], R18 ;  /* 0x0011141201007387 */ /* 0x0001e60000100800 */
[----:B0-----:R-:W4:Y:S02]  /*22810*/  LDL.LU.64 R18, [R1+0x38] ;  /* 0x0000380001127983 */ /* 0x001f240000300a00 */
[----:B----4-:R-:W-:Y:S01]  /*22820*/  HMMA.16816.F32 R24, R4, R18, R24 ;  /* 0x000000120418723c */ /* 0x010fe20000001818 */
[----:B------:R-:W-:-:S02]  /*22830*/  IMAD.MOV.U32 R22, RZ, RZ, R18 ;  /* 0x000000ffff167224 */ /* 0x000fc400078e0012 */
[----:B------:R-:W-:Y:S11]  /*22840*/  IMAD.MOV.U32 R21, RZ, RZ, R19 ;  /* 0x000000ffff157224 */ /* 0x000ff600078e0013 */
[----:B------:R-:W-:Y:S09]  /*22850*/  @!UPT UIADD3 URZ, URZ, URZ, URZ ;  /* 0x0000003f3f3ff290 */ /* 0x000ff2000fffe03f */
[----:B------:R-:W-:Y:S01]  /*22860*/  STL.64 [R1+0x610], R24 ;  /* 0x0006101801007387 */ /* 0x000fe20000100a00 */
[----:B------:R-:W-:Y:S02]  /*22870*/  STL.64 [R1+0x618], R26 ;  /* 0x0006181a01007387 */ /* 0x000fe40000100a00 */
[----:B------:R-:W-:Y:S02]  /*22880*/  STL [R1+0x1328], R22 ;  /* 0x0013281601007387 */ /* 0x000fe40000100800 */
[----:B------:R0:W-:Y:S02]  /*22890*/  STL.64 [R1+0x1320], R20 ;  /* 0x0013201401007387 */ /* 0x0001e40000100a00 */
[----:B0-----:R-:W4:Y:S01]  /*228a0*/  LDL.LU R20, [R1+0x170] ;  /* 0x0001700001147983 */ /* 0x001f220000300800 */
[----:B------:R-:W4:Y:S02]  /*228b0*/  LDL.LU R21, [R1+0x174] ;  /* 0x0001740001157983 */ /* 0x000f240000300800 */
[----:B------:R-:W4:Y:S02]  /*228c0*/  LDL.LU R22, [R1+0x178] ;  /* 0x0001780001167983 */ /* 0x000f240000300800 */
[----:B------:R-:W4:Y:S02]  /*228d0*/  LDL.LU R23, [R1+0x17c] ;  /* 0x00017c0001177983 */ /* 0x000f240000300800 */
[----:B------:R-:W-:-:S02]  /*228e0*/  IMAD.MOV.U32 R10, RZ, RZ, R24 ;  /* 0x000000ffff0a7224 */ /* 0x000fc400078e0018 */
[----:B------:R-:W-:Y:S02]  /*228f0*/  IMAD.MOV.U32 R11, RZ, RZ, R25 ;  /* 0x000000ffff0b7224 */ /* 0x000fe400078e0019 */
[----:B------:R-:W-:Y:S01]  /*22900*/  IMAD.MOV.U32 R19, RZ, RZ, R26 ;  /* 0x000000ffff137224 */ /* 0x000fe200078e001a */
[----:B------:R-:W-:Y:S02]  /*22910*/  STL [R1+0x1124], R10 ;  /* 0x0011240a01007387 */ /* 0x000fe40000100800 */
[----:B------:R-:W-:Y:S02]  /*22920*/  STL [R1+0x1120], R11 ;  /* 0x0011200b01007387 */ /* 0x000fe40000100800 */
[----:B------:R0:W-:Y:S02]  /*22930*/  STL [R1+0x111c], R19 ;  /* 0x00111c1301007387 */ /* 0x0001e40000100800 */
[----:B------:R-:W3:Y:S01]  /*22940*/  LDL.LU R16, [R1+0x80] ;  /* 0x0000800001107983 */ /* 0x000ee20000300800 */
[----:B------:R-:W3:Y:S01]  /*22950*/  LDL.LU R17, [R1+0x84] ;  /* 0x0000840001117983 */ /* 0x000ee20000300800 */
[----:B------:R-:W3:Y:S03]  /*22960*/  LDL.LU R18, [R1+0x88] ;  /* 0x0000880001127983 */ /* 0x000ee60000300800 */
[----:B0-----:R-:W3:Y:S01]  /*22970*/  LDL.LU R19, [R1+0x8c] ;  /* 0x00008c0001137983 */ /* 0x001ee20000300800 */
[----:B------:R-:W3:Y:S02]  /*22980*/  LDL.LU R24, [R1+0x150] ;  /* 0x0001500001187983 */ /* 0x000ee40000300800 */
[----:B------:R-:W3:Y:S02]  /*22990*/  LDL.LU R25, [R1+0x154] ;  /* 0x0001540001197983 */ /* 0x000ee40000300800 */
[----:B------:R-:W3:Y:S01]  /*229a0*/  LDL.LU R26, [R1+0x158] ;  /* 0x00015800011a7983 */ /* 0x000ee20000300800 */
[----:B------:R-:W3:Y:S01]  /*229b0*/  LDL.LU R27, [R1+0x15c] ;  /* 0x00015c00011b7983 */ /* 0x000ee20000300800 */
[----:B--2---:R-:W-:-:S02]  /*229c0*/  IMAD.MOV.U32 R11, RZ, RZ, R14 ;  /* 0x000000ffff0b7224 */ /* 0x004fc400078e000e */
[----:B------:R-:W-:Y:S01]  /*229d0*/  IMAD.MOV.U32 R10, RZ, RZ, R15 ;  /* 0x000000ffff0a7224 */ /* 0x000fe200078e000f */
[----:B----4-:R-:W-:Y:S01]  /*229e0*/  HMMA.16816.F32 R20, R4, R14, R20 ;  /* 0x0000000e0414723c */ /* 0x010fe20000001814 */
[----:B---3--:R0:W-:Y:S01]  /*229f0*/  STL.64 [R1+0x1288], R18 ;  /* 0x0012881201007387 */ /* 0x0081e20000100a00 */
[----:B------:R-:W-:Y:S02]  /*22a00*/  STL.64 [R1+0x1280], R16 ;  /* 0x0012801001007387 */ /* 0x000fe40000100a00 */
[----:B0-----:R-:W-:Y:S02]  /*22a10*/  IMAD.MOV.U32 R18, RZ, RZ, R0 ;  /* 0x000000ffff127224 */ /* 0x001fe400078e0000 */
[----:B------:R-:W2:Y:S11]  /*22a20*/  LDL.LU R0, [R1+0x132c] ;  /* 0x00132c0001007983 */ /* 0x000eb60000300800 */
[----:B------:R-:W-:Y:S06]  /*22a30*/  @!UPT UIADD3 URZ, URZ, URZ, URZ ;  /* 0x0000003f3f3ff290 */ /* 0x000fec000fffe03f */
[----:B------:R-:W-:Y:S02]  /*22a40*/  STL.64 [R1+0x510], R20 ;  /* 0x0005101401007387 */ /* 0x000fe40000100a00 */
[----:B------:R0:W-:Y:S02]  /*22a50*/  STL.64 [R1+0x518], R22 ;  /* 0x0005181601007387 */ /* 0x0001e40000100a00 */
[----:B0-----:R-:W3:Y:S01]  /*22a60*/  LDL.LU R22, [R1+0x1328] ;  /* 0x0013280001167983 */ /* 0x001ee20000300800 */
[----:B------:R-:W4:Y:S02]  /*22a70*/  LDL.LU.64 R20, [R1+0x1320] ;  /* 0x0013200001147983 */ /* 0x000f240000300a00 */
[----:B------:R-:W2:Y:S02]  /*22a80*/  LDL.LU.64 R14, [R1+0x1318] ;  /* 0x00131800010e7983 */ /* 0x000ea40000300a00 */
[----:B------:R-:W2:Y:S02]  /*22a90*/  LDL.LU.64 R12, [R1+0x1310] ;  /* 0x00131000010c7983 */ /* 0x000ea40000300a00 */
[----:B------:R-:W-:-:S07]  /*22aa0*/  IMAD.MOV.U32 R19, RZ, RZ, R29 ;  /* 0x000000ffff137224 */ /* 0x000fce00078e001d */
        /* <DEDUP_REMOVED lines=8> */
[----:B0-----:R-:W-:Y:S02]  /*22b30*/  IMAD.MOV.U32 R18, RZ, RZ, R11 ;  /* 0x000000ffff127224 */ /* 0x001fe400078e000b */
[----:B------:R-:W-:-:S05]  /*22b40*/  IMAD.MOV.U32 R19, RZ, RZ, R10 ;  /* 0x000000ffff137224 */ /* 0x000fca00078e000a */
[----:B------:R3:W-:Y:S01]  /*22b50*/  STL.64 [R1+0x12b0], R18 ;  /* 0x0012b01201007387 */ /* 0x0007e20000100a00 */
[----:B----4-:R-:W-:Y:S02]  /*22b60*/  IMAD.MOV.U32 R10, RZ, RZ, R20 ;  /* 0x000000ffff0a7224 */ /* 0x010fe400078e0014 */
[----:B---3--:R-:W-:Y:S02]  /*22b70*/  IMAD.MOV.U32 R18, RZ, RZ, R22 ;  /* 0x000000ffff127224 */ /* 0x008fe400078e0016 */
[----:B------:R-:W-:-:S05]  /*22b80*/  IMAD.MOV.U32 R19, RZ, RZ, R21 ;  /* 0x000000ffff137224 */ /* 0x000fca00078e0015 */
[----:B------:R0:W-:Y:S01]  /*22b90*/  STL.64 [R1+0x12c8], R18 ;  /* 0x0012c81201007387 */ /* 0x0001e20000100a00 */
[----:B------:R-:W3:Y:S02]  /*22ba0*/  LDL.LU R20, [R1+0xf0] ;  /* 0x0000f00001147983 */ /* 0x000ee40000300800 */
[----:B------:R-:W3:Y:S02]  /*22bb0*/  LDL.LU R21, [R1+0xf4] ;  /* 0x0000f40001157983 */ /* 0x000ee40000300800 */
[----:B------:R-:W3:Y:S01]  /*22bc0*/  LDL.LU R22, [R1+0xf8] ;  /* 0x0000f80001167983 */ /* 0x000ee20000300800 */
[----:B------:R-:W3:Y:S01]  /*22bd0*/  LDL.LU R23, [R1+0xfc] ;  /* 0x0000fc0001177983 */ /* 0x000ee20000300800 */
[----:B--2---:R-:W-:-:S05]  /*22be0*/  IMAD.MOV.U32 R11, RZ, RZ, R13 ;  /* 0x000000ffff0b7224 */ /* 0x004fca00078e000d */
[----:B------:R1:W-:Y:S01]  /*22bf0*/  STL.64 [R1+0x12d0], R10 ;  /* 0x0012d00a01007387 */ /* 0x0003e20000100a00 */
[----:B------:R-:W2:Y:S02]  /*22c00*/  LDL.LU R16, [R1+0xc0] ;  /* 0x0000c00001107983 */ /* 0x000ea40000300800 */
[----:B------:R-:W2:Y:S02]  /*22c10*/  LDL.LU R17, [R1+0xc4] ;  /* 0x0000c40001117983 */ /* 0x000ea40000300800 */
[----:B0-----:R-:W4:Y:S01]  /*22c20*/  LDL.LU R18, [R1+0xc8] ;  /* 0x0000c80001127983 */ /* 0x001f220000300800 */
[----:B------:R-:W4:Y:S01]  /*22c30*/  LDL.LU R19, [R1+0xcc] ;  /* 0x0000cc0001137983 */ /* 0x000f220000300800 */
[C---:B------:R-:W-:Y:S01]  /*22c40*/  HMMA.16816.F32 R24, R4.reuse, R14, R24 ;  /* 0x0000000e0418723c */ /* 0x040fe20000001818 */
[----:B-1----:R-:W-:Y:S02]  /*22c50*/  IMAD.MOV.U32 R11, RZ, RZ, R12 ;  /* 0x000000ffff0b7224 */ /* 0x002fe400078e000c */
[----:B----4-:R-:W-:Y:S01]  /*22c60*/  STL.64 [R1+0x12e0], R18 ;  /* 0x0012e01201007387 */ /* 0x010fe20000100a00 */
[----:B--2---:R0:W-:Y:S03]  /*22c70*/  STL.64 [R1+0x12d8], R16 ;  /* 0x0012d81001007387 */ /* 0x0041e60000100a00 */
[----:B0-----:R-:W2:Y:S01]  /*22c80*/  LDL.LU R16, [R1+0xd0] ;  /* 0x0000d00001107983 */ /* 0x001ea20000300800 */
[----:B------:R-:W2:Y:S02]  /*22c90*/  LDL.LU R17, [R1+0xd4] ;  /* 0x0000d40001117983 */ /* 0x000ea40000300800 */
[----:B------:R-:W2:Y:S02]  /*22ca0*/  LDL.LU R18, [R1+0xd8] ;  /* 0x0000d80001127983 */ /* 0x000ea40000300800 */
[----:B------:R-:W2:Y:S11]  /*22cb0*/  LDL.LU R19, [R1+0xdc] ;  /* 0x0000dc0001137983 */ /* 0x000eb60000300800 */
[----:B------:R-:W-:Y:S01]  /*22cc0*/  STL.64 [R1+0x4f0], R24 ;  /* 0x0004f01801007387 */ /* 0x000fe20000100a00 */
[----:B------:R0:W-:Y:S03]  /*22cd0*/  STL.64 [R1+0x4f8], R26 ;  /* 0x0004f81a01007387 */ /* 0x0001e60000100a00 */
[----:B0-----:R-:W3:Y:S01]  /*22ce0*/  LDL.LU.64 R26, [R1+0x12f8] ;  /* 0x0012f800011a7983 */ /* 0x001ee20000300a00 */
[----:B------:R0:W-:Y:S02]  /*22cf0*/  STL.64 [R1+0x1290], R14 ;  /* 0x0012900e01007387 */ /* 0x0001e40000100a00 */
[----:B------:R-:W4:Y:S02]  /*22d00*/  LDL.LU R12, [R1+0x90] ;  /* 0x00009000010c7983 */ /* 0x000f240000300800 */
[----:B------:R-:W4:Y:S01]  /*22d10*/  LDL.LU R13, [R1+0x94] ;  /* 0x00009400010d7983 */ /* 0x000f220000300800 */
[----:B0-----:R-:W2:Y:S01]  /*22d20*/  LDL.LU R14, [R1+0x98] ;  /* 0x00009800010e7983 */ /* 0x001ea20000300800 */
[----:B------:R-:W2:Y:S03]  /*22d30*/  LDL.LU R15, [R1+0x9c] ;  /* 0x00009c00010f7983 */ /* 0x000ea60000300800 */
[----:B--2---:R-:W-:Y:S01]  /*22d40*/  STL.64 [R1+0x12a8], R14 ;  /* 0x0012a80e01007387 */ /* 0x004fe20000100a00 */
[----:B----4-:R0:W-:Y:S03]  /*22d50*/  STL.64 [R1+0x12a0], R12 ;  /* 0x0012a00c01007387 */ /* 0x0101e60000100a00 */
[----:B0-----:R-:W2:Y:S01]  /*22d60*/  LDL.LU R12, [R1+0xa0] ;  /* 0x0000a000010c7983 */ /* 0x001ea20000300800 */
[----:B------:R-:W2:Y:S02]  /*22d70*/  LDL.LU R13, [R1+0xa4] ;  /* 0x0000a400010d7983 */ /* 0x000ea40000300800 */
[----:B------:R-:W4:Y:S02]  /*22d80*/  LDL.LU R14, [R1+0xa8] ;  /* 0x0000a800010e7983 */ /* 0x000f240000300800 */
[----:B------:R-:W4:Y:S01]  /*22d90*/  LDL.LU R15, [R1+0xac] ;  /* 0x0000ac00010f7983 */ /* 0x000f220000300800 */
[----:B---3--:R-:W-:Y:S01]  /*22da0*/  HMMA.16816.F32 R4, R4, R26, R20 ;  /* 0x0000001a0404723c */ /* 0x008fe20000001814 */
[----:B----4-:R-:W-:Y:S01]  /*22db0*/  STL.64 [R1+0x12c0], R14 ;  /* 0x0012c00e01007387 */ /* 0x010fe20000100a00 */
[----:B--2---:R0:W-:Y:S03]  /*22dc0*/  STL.64 [R1+0x12b8], R12 ;  /* 0x0012b80c01007387 */ /* 0x0041e60000100a00 */
[----:B0-----:R-:W2:Y:S01]  /*22dd0*/  LDL.LU R12, [R1+0xb0] ;  /* 0x0000b000010c7983 */ /* 0x001ea20000300800 */
[----:B------:R-:W2:Y:S02]  /*22de0*/  LDL.LU R13, [R1+0xb4] ;  /* 0x0000b400010d7983 */ /* 0x000ea40000300800 */
[----:B------:R-:W2:Y:S02]  /*22df0*/  LDL.LU R14, [R1+0xb8] ;  /* 0x0000b800010e7983 */ /* 0x000ea40000300800 */
[----:B------:R-:W2:Y:S01]  /*22e00*/  LDL.LU R15, [R1+0xbc] ;  /* 0x0000bc00010f7983 */ /* 0x000ea20000300800 */
[----:B------:R-:W3:Y:S01]  /*22e10*/  LDL.LU.64 R22, [R1+0x12f0] ;  /* 0x0012f00001167983 */ /* 0x000ee20000300a00 */
[----:B------:R-:W3:Y:S11]  /*22e20*/  LDL.LU.64 R20, [R1+0x12e8] ;  /* 0x0012e80001147983 */ /* 0x000ef60000300a00 */
[----:B------:R-:W-:Y:S02]  /*22e30*/  STL.64 [R1+0x480], R4 ;  /* 0x0004800401007387 */ /* 0x000fe40000100a00 */
[----:B------:R-:W-:Y:S01]  /*22e40*/  STL.64 [R1+0x488], R6 ;  /* 0x0004880601007387 */ /* 0x000fe20000100a00 */
[----:B------:R0:W-:Y:S01]  /*22e50*/  STL.64 [R1+0x1270], R26 ;  /* 0x0012701a01007387 */ /* 0x0001e20000100a00 */
[----:B------:R-:W4:Y:S02]  /*22e60*/  LDL.LU R24, [R1+0xe0] ;  /* 0x0000e00001187983 */ /* 0x000f240000300800 */
[----:B------:R-:W4:Y:S01]  /*22e70*/  LDL.LU R25, [R1+0xe4] ;  /* 0x0000e40001197983 */ /* 0x000f220000300800 */
[----:B0-----:R-:W4:Y:S01]  /*22e80*/  LDL.LU R26, [R1+0xe8] ;  /* 0x0000e800011a7983 */ /* 0x001f220000300800 */
[----:B------:R-:W4:Y:S02]  /*22e90*/  LDL.LU R27, [R1+0xec] ;  /* 0x0000ec00011b7983 */ /* 0x000f240000300800 */
[----:B------:R-:W-:-:S02]  /*22ea0*/  IMAD.MOV.U32 R6, RZ, RZ, R9 ;  /* 0x000000ffff067224 */ /* 0x000fc400078e0009 */
[----:B------:R-:W-:Y:S02]  /*22eb0*/  IMAD.MOV.U32 R7, RZ, RZ, R8 ;  /* 0x000000ffff077224 */ /* 0x000fe400078e0008 */
[----:B------:R-:W-:-:S07]  /*22ec0*/  IMAD.MOV.U32 R10, RZ, RZ, R28 ;  /* 0x000000ffff0a7224 */ /* 0x000fce00078e001c */
[C---:B---3--:R-:W-:Y:S08]  /*22ed0*/  HMMA.16816.F32 R8, R20.reuse, R10, R16 ;  /* 0x0000000a1408723c */ /* 0x048ff00000001810 */
[----:B----4-:R-:W-:Y:S11]  /*22ee0*/  HMMA.16816.F32 R4, R20, R6, R24 ;  /* 0x000000061404723c */ /* 0x010ff60000001818 */
[----:B------:R-:W-:Y:S05]  /*22ef0*/  @!UPT UIADD3 URZ, URZ, URZ, URZ ;  /* 0x0000003f3f3ff290 */ /* 0x000fea000fffe03f */
[----:B------:R-:W-:-:S07]  /*22f00*/  IMAD.MOV.U32 R25, RZ, RZ, R10 ;  /* 0x000000ffff197224 */ /* 0x000fce00078e000a */
[----:B------:R0:W-:Y:S01]  /*22f10*/  STL.64 [R1+0x5a0], R4 ;  /* 0x0005a00401007387 */ /* 0x0001e20000100a00 */
[----:B------:R-:W-:Y:S02]  /*22f20*/  IMAD.MOV.U32 R24, RZ, RZ, R6 ;  /* 0x000000ffff187224 */ /* 0x000fe400078e0006 */
[----:B------:R-:W-:Y:S02]  /*22f30*/  STL.64 [R1+0x5a8], R6 ;  /* 0x0005a80601007387 */ /* 0x000fe40000100a00 */
[----:B------:R-:W3:Y:S01]  /*22f40*/  LDL.LU.64 R26, [R1+0x5f0] ;  /* 0x0005f000011a7983 */ /* 0x000ee20000300a00 */
[----:B0-----:R-:W4:Y:S01]  /*22f50*/  LDL.LU.64 R4, [R1+0x5e8] ;  /* 0x0005e80001047983 */ /* 0x001f220000300a00 */
[----:B------:R0:W-:Y:S03]  /*22f60*/  STL [R1+0x1128], R24 ;  /* 0x0011281801007387 */ /* 0x0001e60000100800 */
[----:B0-----:R-:W2:Y:S01]  /*22f70*/  LDL.LU R24, [R1+0x7d0] ;  /* 0x0007d00001187983 */ /* 0x001ea20000300800 */
[----:B------:R-:W2:Y:S02]  /*22f80*/  LDL.LU.64 R18, [R1+0x12e0] ;  /* 0x0012e00001127983 */ /* 0x000ea40000300a00 */
[----:B------:R-:W2:Y:S02]  /*22f90*/  LDL.LU.64 R16, [R1+0x12d8] ;  /* 0x0012d80001107983 */ /* 0x000ea40000300a00 */
[----:B------:R-:W-:Y:S01]  /*22fa0*/  STL.64 [R1+0x560], R8 ;  /* 0x0005600801007387 */ /* 0x000fe20000100a00 */
[----:B------:R0:W-:Y:S04]  /*22fb0*/  STL.64 [R1+0x568], R10 ;  /* 0x0005680a01007387 */ /* 0x0001e80000100a00 */
[----:B0-----:R-:W2:Y:S01]  /*22fc0*/  LDL.LU.64 R10, [R1+0x12d0] ;  /* 0x0012d000010a7983 */ /* 0x001ea20000300a00 */
[----:B------:R-:W-:Y:S01]  /*22fd0*/  STL [R1+0x112c], R25 ;  /* 0x00112c1901007387 */ /* 0x000fe20000100800 */
[C---:B--2---:R-:W-:Y:S02]  /*22fe0*/  HMMA.16816.F32 R8, R20.reuse, R10, R16 ;  /* 0x0000000a1408723c */ /* 0x044fe40000001810 */
[----:B------:R-:W2:Y:S11]  /*22ff0*/  LDL.LU.64 R18, [R1+0x12c8] ;  /* 0x0012c80001127983 */ /* 0x000eb60000300a00 */
[----:B------:R-:W-:Y:S10]  /*23000*/  @!UPT UIADD3 URZ, URZ, URZ, URZ ;  /* 0x0000003f3f3ff290 */ /* 0x000ff4000fffe03f */
[----:B------:R-:W-:Y:S01]  /*23010*/  STL.64 [R1+0x60], R8 ;  /* 0x0000600801007387 */ /* 0x000fe20000100a00 */
[----:B------:R-:W-:Y:S01]  /*23020*/  STL.64 [R1+0x68], R10 ;  /* 0x0000680a01007387 */ /* 0x000fe20000100a00 */
        /* <DEDUP_REMOVED lines=14> */
[----:B--2---:R-:W-:Y:S02]  /*23110*/  HMMA.16816.F32 R16, R20, R18, R12 ;  /* 0x000000121410723c */ /* 0x004fe4000000180c */
[----:B------:R-:W2:Y:S11]  /*23120*/  LDL.LU.64 R14, [R1+0x1290] ;  /* 0x00129000010e7983 */ /* 0x000eb60000300a00 */
[----:B------:R-:W-:Y:S10]  /*23130*/  @!UPT UIADD3 URZ, URZ, URZ, URZ ;  /* 0x0000003f3f3ff290 */ /* 0x000ff4000fffe03f */
[----:B------:R-:W-:Y:S01]  /*23140*/  STL.64 [R1+0x330], R16 ;  /* 0x0003301001007387 */ /* 0x000fe20000100a00 */
[----:B------:R0:W-:Y:S03]  /*23150*/  STL.64 [R1+0x338], R18 ;  /* 0x0003381201007387 */ /* 0x0001e60000100a00 */
[----:B0-----:R-:W2:Y:S01]  /*23160*/  LDL.LU.64 R18, [R1+0x1288] ;  /* 0x0012880001127983 */ /* 0x001ea20000300a00 */
[----:B------:R-:W2:Y:S02]  /*23170*/  LDL.LU.64 R16, [R1+0x1280] ;  /* 0x0012800001107983 */ /* 0x000ea40000300a00 */
[----:B------:R-:W-:-:S04]  /*23180*/  IMAD.MOV.U32 R28, RZ, RZ, c[0x0][0x188] ;  /* 0x00006200ff1c7624 */ /* 0x000fc800078e00ff */
[----:B------:R-:W-:-:S04]  /*23190*/  IMAD.SHL.U32 R11, R28, 0x40, RZ ;  /* 0x000000401c0b7824 */ /* 0x000fc800078e00ff */
[----:B------:R-:W-:-:S05]  /*231a0*/  IMAD.SHL.U32 R11, R11, 0x2, RZ ;  /* 0x000000020b0b7824 */ /* 0x000fca00078e00ff */
[----:B------:R-:W-:-:S05]  /*231b0*/  IADD3 R9, P0, R2, R11, RZ ;  /* 0x0000000b02097210 */ /* 0x000fca0007f1e0ff */
[----:B------:R0:W-:Y:S04]  /*231c0*/  STL [R1+0x1278], R9 ;  /* 0x0012780901007387 */ /* 0x0001e80000100800 */
[----:B0-----:R-:W3:Y:S01]  /*231d0*/  LDL.64 R8, [R1+0x5e0] ;  /* 0x0005e00001087983 */ /* 0x001ee20000100a00 */
[----:B--2---:R-:W-:Y:S03]  /*231e0*/  HMMA.16816.F32 R12, R20, R14, R16 ;  /* 0x0000000e140c723c */ /* 0x004fe60000001810 */
[----:B------:R-:W2:Y:S01]  /*231f0*/  LDL.LU R19, [R1+0xe54] ;  /* 0x000e540001137983 */ /* 0x000ea20000300800 */
[----:B------:R-:W2:Y:S11]  /*23200*/  LDL.LU R10, [R1+0xe4c] ;  /* 0x000e4c00010a7983 */ /* 0x000eb60000300800 */
[----:B------:R-:W-:Y:S08]  /*23210*/  @!UPT UIADD3 URZ, URZ, URZ, URZ ;  /* 0x0000003f3f3ff290 */ /* 0x000ff0000fffe03f */
[----:B------:R-:W-:Y:S01]  /*23220*/  STL.64 [R1+0x450], R12 ;  /* 0x0004500c01007387 */ /* 0x000fe20000100a00 */
[----:B------:R0:W-:Y:S02]  /*23230*/  STL.64 [R1+0x458], R14 ;  /* 0x0004580e01007387 */ /* 0x0001e40000100a00 */
[----:B------:R-:W2:Y:S01]  /*23240*/  LDL.LU R18, [R1+0xe44] ;  /* 0x000e440001127983 */ /* 0x000ea20000300800 */
[----:B0-----:R-:W3:Y:S01]  /*23250*/  LDL.LU R14, [R1+0xe3c] ;  /* 0x000e3c00010e7983 */ /* 0x001ee20000300800 */
[----:B------:R-:W3:Y:S02]  /*23260*/  LDL.LU R17, [R1+0xe34] ;  /* 0x000e340001117983 */ /* 0x000ee40000300800 */
[----:B------:R-:W3:Y:S02]  /*23270*/  LDL.LU R13, [R1+0xe2c] ;  /* 0x000e2c00010d7983 */ /* 0x000ee40000300800 */
[----:B------:R-:W3:Y:S01]  /*23280*/  LDL.LU R16, [R1+0xe50] ;  /* 0x000e500001107983 */ /* 0x000ee20000300800 */
[----:B--2---:R-:W-:Y:S04]  /*23290*/  STL.64 [R1+0x1268], R18 ;  /* 0x0012681201007387 */ /* 0x004fe80000100a00 */
[----:B---3--:R0:W-:Y:S02]  /*232a0*/  STL.64 [R1+0x1260], R16 ;  /* 0x0012601001007387 */ /* 0x0081e40000100a00 */
[----:B0-----:R-:W-:-:S02]  /*232b0*/  IMAD.MOV.U32 R16, RZ, RZ, R0 ;  /* 0x000000ffff107224 */ /* 0x001fc400078e0000 */
[----:B------:R-:W2:Y:S01]  /*232c0*/  LDL.LU R0, [R1+0x127c] ;  /* 0x00127c0001007983 */ /* 0x000ea20000300800 */
[----:B------:R-:W3:Y:S02]  /*232d0*/  LDL.LU R17, [R1+0x74] ;  /* 0x0000740001117983 */ /* 0x000ee40000300800 */
[----:B------:R-:W3:Y:S02]  /*232e0*/  LDL.LU R18, [R1+0x78] ;  /* 0x0000780001127983 */ /* 0x000ee40000300800 */
[----:B------:R-:W3:Y:S01]  /*232f0*/  LDL.LU R19, [R1+0x7c] ;  /* 0x00007c0001137983 */ /* 0x000ee20000300800 */
[----:B------:R-:W3:Y:S01]  /*23300*/  LDL.LU R15, [R1+0xe24] ;  /* 0x000e2400010f7983 */ /* 0x000ee20000300800 */
[----:B------:R-:W3:Y:S02]  /*23310*/  LDL.LU R12, [R1+0xe48] ;  /* 0x000e4800010c7983 */ /* 0x000ee40000300800 */
[----:B------:R-:W3:Y:S01]  /*23320*/  LDL.LU R29, [R1+0xe1c] ;  /* 0x000e1c00011d7983 */ /* 0x000ee20000300800 */
[----:B------:R-:W-:-:S02]  /*23330*/  IADD3 R6, P1, R26, R11, RZ ;  /* 0x0000000b1a067210 */ /* 0x000fc40007f3e0ff */
[-C--:B------:R-:W-:Y:S01]  /*23340*/  IADD3 R8, P2, R8, R11.reuse, RZ ;  /* 0x0000000b08087210 */ /* 0x080fe20007f5e0ff */
[----:B------:R-:W3:Y:S01]  /*23350*/  LDL.LU R28, [R1+0xe40] ;  /* 0x000e4000011c7983 */ /* 0x000ee20000300800 */
[----:B------:R-:W3:Y:S02]  /*23360*/  LDL R25, [R1+0x10e4] ;  /* 0x0010e40001197983 */ /* 0x000ee40000100800 */
[--C-:B--2---:R-:W-:Y:S01]  /*23370*/  IMAD.X R2, R3, 0x1, R0.reuse, P0 ;  /* 0x0000000103027824 */ /* 0x104fe200000e0600 */
[----:B----4-:R-:W-:Y:S01]  /*23380*/  IADD3 R7, P0, R4, R11, RZ ;  /* 0x0000000b04077210 */ /* 0x010fe20007f1e0ff */
[----:B------:R-:W-:-:S04]  /*23390*/  IMAD.X R3, R27, 0x1, R0, P1 ;  /* 0x000000011b037824 */ /* 0x000fc800008e0600 */
[----:B------:R-:W-:Y:S01]  /*233a0*/  STL [R1+0x1130], R7 ;  /* 0x0011300701007387 */ /* 0x000fe20000100800 */
[----:B------:R-:W2:Y:S02]  /*233b0*/  LDL.LU R9, [R1+0x1278] ;  /* 0x0012780001097983 */ /* 0x000ea40000300800 */
[----:B------:R-:W-:Y:S02]  /*233c0*/  STL [R1+0x1134], R8 ;  /* 0x0011340801007387 */ /* 0x000fe40000100800 */
[----:B------:R-:W3:Y:S02]  /*233d0*/  LDL.LU.64 R26, [R1+0x1270] ;  /* 0x00127000011a7983 */ /* 0x000ee40000300a00 */
[----:B------:R-:W-:-:S05]  /*233e0*/  IMAD.X R4, R5, 0x1, R0, P0 ;  /* 0x0000000105047824 */ /* 0x000fca00000e0600 */
[----:B------:R0:W-:Y:S04]  /*233f0*/  STL [R1+0x1138], R4 ;  /* 0x0011380401007387 */ /* 0x0001e80000100800 */
[----:B0-----:R-:W4:Y:S01]  /*23400*/  LDL.LU.64 R4, [R1+0x5e0] ;  /* 0x0005e00001047983 */ /* 0x001f220000300a00 */
[----:B------:R-:W-:-:S05]  /*23410*/  IADD3 R24, R24, 0x1, RZ ;  /* 0x0000000118187810 */ /* 0x000fca0007ffe0ff */
[----:B------:R-:W-:Y:S01]  /*23420*/  STL [R1+0x7d0], R24 ;  /* 0x0007d01801007387 */ /* 0x000fe20000100800 */
[----:B---3--:R-:W-:Y:S01]  /*23430*/  HMMA.16816.F32 R16, R20, R26, R16 ;  /* 0x0000001a1410723c */ /* 0x008fe20000001810 */
[----:B----4-:R-:W-:-:S05]  /*23440*/  IMAD.X R5, R5, 0x1, R0, P2 ;  /* 0x0000000105057824 */ /* 0x010fca00010e0600 */
[----:B------:R-:W-:Y:S11]  /*23450*/  STL [R1+0x113c], R5 ;  /* 0x00113c0501007387 */ /* 0x000ff60000100800 */
[----:B------:R-:W-:Y:S06]  /*23460*/  @!UPT UIADD3 URZ, URZ, URZ, URZ ;  /* 0x0000003f3f3ff290 */ /* 0x000fec000fffe03f */
[----:B------:R-:W-:Y:S02]  /*23470*/  STL.64 [R1+0x460], R16 ;  /* 0x0004601001007387 */ /* 0x000fe40000100a00 */
[----:B------:R0:W-:Y:S02]  /*23480*/  STL.64 [R1+0x468], R18 ;  /* 0x0004681201007387 */ /* 0x0001e40000100a00 */
[----:B------:R-:W-:Y:S02]  /*23490*/  IMAD.MOV.U32 R21, RZ, RZ, R18 ;  /* 0x000000ffff157224 */ /* 0x000fe400078e0012 */
[----:B------:R-:W-:Y:S02]  /*234a0*/  IMAD.MOV.U32 R20, RZ, RZ, R19 ;  /* 0x000000ffff147224 */ /* 0x000fe400078e0013 */
[----:B0-----:R-:W3:Y:S01]  /*234b0*/  LDL.LU.64 R18, [R1+0x1268] ;  /* 0x0012680001127983 */ /* 0x001ee20000300a00 */
[----:B------:R-:W4:Y:S02]  /*234c0*/  LDL.LU.64 R16, [R1+0x1260] ;  /* 0x0012600001107983 */ /* 0x000f240000300a00 */
[----:B--2---:R-:W-:-:S02]  /*234d0*/  IMAD.MOV.U32 R4, RZ, RZ, R9 ;  /* 0x000000ffff047224 */ /* 0x004fc400078e0009 */
[----:B------:R-:W-:Y:S02]  /*234e0*/  IMAD.MOV.U32 R5, RZ, RZ, R2 ;  /* 0x000000ffff057224 */ /* 0x000fe400078e0002 */
[----:B------:R-:W-:Y:S01]  /*234f0*/  IMAD.MOV.U32 R2, RZ, RZ, R6 ;  /* 0x000000ffff027224 */ /* 0x000fe200078e0006 */
[----:B------:R-:W-:Y:S01]  /*23500*/  STL [R1+0x1144], R20 ;  /* 0x0011441401007387 */ /* 0x000fe20000100800 */
[-C--:B------:R-:W-:Y:S01]  /*23510*/  IADD3 R10, P1, R10, R11.reuse, RZ ;  /* 0x0000000b0a0a7210 */ /* 0x080fe20007f3e0ff */
[----:B------:R-:W-:Y:S02]  /*23520*/  STL [R1+0x1140], R21 ;  /* 0x0011401501007387 */ /* 0x000fe40000100800 */
[----:B------:R-:W-:Y:S01]  /*23530*/  STL.64 [R1+0x5f8], R4 ;  /* 0x0005f80401007387 */ /* 0x000fe20000100a00 */
[-C--:B------:R-:W-:Y:S01]  /*23540*/  IADD3 R14, P3, R14, R11.reuse, RZ ;  /* 0x0000000b0e0e7210 */ /* 0x080fe20007f7e0ff */
[----:B------:R-:W-:Y:S01]  /*23550*/  STL.64 [R1+0x5f0], R2 ;  /* 0x0005f00201007387 */ /* 0x000fe20000100a00 */
[-C--:B------:R-:W-:Y:S01]  /*23560*/  IADD3 R13, P5, R13, R11.reuse, RZ ;  /* 0x0000000b0d0d7210 */ /* 0x080fe20007fbe0ff */
[----:B------:R-:W-:Y:S01]  /*23570*/  IMAD.X R12, R12, 0x1, R0, P1 ;  /* 0x000000010c0c7824 */ /* 0x000fe200008e0600 */
[----:B------:R-:W-:-:S02]  /*23580*/  IADD3 R29, P1, R29, R11, RZ ;  /* 0x0000000b1d1d7210 */ /* 0x000fc40007f3e0ff */
[-C--:B---3--:R-:W-:Y:S02]  /*23590*/  IADD3 R19, P6, R19, R11.reuse, RZ ;  /* 0x0000000b13137210 */ /* 0x088fe40007fde0ff */
[-C--:B------:R-:W-:Y:S02]  /*235a0*/  IADD3 R18, P2, R18, R11.reuse, RZ ;  /* 0x0000000b12127210 */ /* 0x080fe40007f5e0ff */
[-C--:B----4-:R-:W-:Y:S01]  /*235b0*/  IADD3 R17, P4, R17, R11.reuse, RZ ;  /* 0x0000000b11117210 */ /* 0x090fe20007f9e0ff */
[----:B------:R-:W-:Y:S01]  /*235c0*/  STL [R1+0xe54], R19 ;  /* 0x000e541301007387 */ /* 0x000fe20000100800 */
[----:B------:R-:W-:Y:S02]  /*235d0*/  STL [R1+0xe4c], R10 ;  /* 0x000e4c0a01007387 */ /* 0x000fe40000100800 */
[--C-:B------:R-:W-:Y:S02]  /*235e0*/  IMAD.X R16, R16, 0x1, R0.reuse, P6 ;  /* 0x0000000110107824 */ /* 0x100fe400030e0600 */
[----:B------:R-:W-:Y:S01]  /*235f0*/  STL [R1+0xe44], R18 ;  /* 0x000e441201007387 */ /* 0x000fe20000100800 */
[----:B------:R-:W-:Y:S01]  /*23600*/  IADD3 R15, P6, R15, R11, RZ ;  /* 0x0000000b0f0f7210 */ /* 0x000fe20007fde0ff */
[----:B------:R-:W-:Y:S01]  /*23610*/  STL [R1+0xe3c], R14 ;  /* 0x000e3c0e01007387 */ /* 0x000fe20000100800 */
[----:B------:R-:W-:Y:S02]  /*23620*/  STL [R1+0xe34], R17 ;  /* 0x000e341101007387 */ /* 0x000fe40000100800 */
[----:B------:R-:W-:Y:S02]  /*23630*/  STL [R1+0xe2c], R13 ;  /* 0x000e2c0d01007387 */ /* 0x000fe40000100800 */
[----:B------:R-:W-:Y:S01]  /*23640*/  STL [R1+0xe50], R16 ;  /* 0x000e501001007387 */ /* 0x000fe20000100800 */
[----:B------:R-:W-:Y:S01]  /*23650*/  STL [R1+0xe24], R15 ;  /* 0x000e240f01007387 */ /* 0x000fe20000100800 */
[----:B------:R0:W-:Y:S02]  /*23660*/  STL [R1+0x1258], R0 ;  /* 0x0012580001007387 */ /* 0x0001e40000100800 */
[----:B------:R-:W-:-:S02]  /*23670*/  IMAD.X R28, R28, 0x1, R0, P2 ;  /* 0x000000011c1c7824 */ /* 0x000fc400010e0600 */
[----:B------:R-:W-:Y:S01]  /*23680*/  STL [R1+0xe48], R12 ;  /* 0x000e480c01007387 */ /* 0x000fe20000100800 */
[----:B0-----:R-:W2:Y:S01]  /*23690*/  LDL.LU R0, [R1+0xe14] ;  /* 0x000e140001007983 */ /* 0x001ea20000300800 */
[----:B------:R-:W-:Y:S02]  /*236a0*/  STL [R1+0xe1c], R29 ;  /* 0x000e1c1d01007387 */ /* 0x000fe40000100800 */
[----:B------:R-:W3:Y:S02]  /*236b0*/  LDL.LU R6, [R1+0xe04] ;  /* 0x000e040001067983 */ /* 0x000ee40000300800 */
[----:B------:R-:W-:Y:S01]  /*236c0*/  STL [R1+0xe40], R28 ;  /* 0x000e401c01007387 */ /* 0x000fe20000100800 */
[----:B---3--:R0:W-:Y:S04]  /*236d0*/  STL [R1+0x124c], R6 ;  /* 0x00124c0601007387 */ /* 0x0081e80000100800 */
[----:B0-----:R-:W3:Y:S04]  /*236e0*/  LDL.LU R6, [R1+0xe30] ;  /* 0x000e300001067983 */ /* 0x001ee80000300800 */
[----:B---3--:R0:W-:Y:S04]  /*236f0*/  STL [R1+0x1250], R6 ;  /* 0x0012500601007387 */ /* 0x0081e80000100800 */
[----:B0-----:R-:W3:Y:S01]  /*23700*/  LDL.LU R6, [R1+0xe0c] ;  /* 0x000e0c0001067983 */ /* 0x001ee20000300800 */
[----:B------:R-:W-:-:S02]  /*23710*/  ISETP.NE.U32.AND P0, PT, R24, R25, PT ;  /* 0x000000191800720c */ /* 0x000fc40003f05070 */
[----:B--2---:R-:W-:Y:S01]  /*23720*/  IADD3 R0, P2, R0, R11, RZ ;  /* 0x0000000b00007210 */ /* 0x004fe20007f5e0ff */
[----:B---3--:R0:W-:Y:S04]  /*23730*/  STL [R1+0x1254], R6 ;  /* 0x0012540601007387 */ /* 0x0081e80000100800 */
        /* <DEDUP_REMOVED lines=27> */
[----:B------:R0:W-:Y:S02]  /*238f0*/  STL [R1+0xe14], R0 ;  /* 0x000e140001007387 */ /* 0x0001e40000100800 */
[----:B0-----:R-:W2:Y:S02]  /*23900*/  LDL.LU R0, [R1+0x1258] ;  /* 0x0012580001007983 */ /* 0x001ea40000300800 */
[----:B--2---:R-:W-:-:S05]  /*23910*/  IMAD.X R6, R6, 0x1, R0, P3 ;  /* 0x0000000106067824 */ /* 0x004fca00018e0600 */
[----:B------:R0:W-:Y:S04]  /*23920*/  STL [R1+0xe38], R6 ;  /* 0x000e380601007387 */ /* 0x0001e80000100800 */
[----:B0-----:R-:W2:Y:S02]  /*23930*/  LDL.LU R6, [R1+0x1254] ;  /* 0x0012540001067983 */ /* 0x001ea40000300800 */
[----:B--2---:R-:W-:-:S05]  /*23940*/  IADD3 R6, P3, R6, R11, RZ ;  /* 0x0000000b06067210 */ /* 0x004fca0007f7e0ff */
[----:B------:R0:W-:Y:S04]  /*23950*/  STL [R1+0xe0c], R6 ;  /* 0x000e0c0601007387 */ /* 0x0001e80000100800 */
[----:B0-----:R-:W2:Y:S02]  /*23960*/  LDL.LU R6, [R1+0x1250] ;  /* 0x0012500001067983 */ /* 0x001ea40000300800 */
[----:B--2---:R-:W-:-:S05]  /*23970*/  IMAD.X R6, R6, 0x1, R0, P4 ;  /* 0x0000000106067824 */ /* 0x004fca00020e0600 */
[----:B------:R0:W-:Y:S04]  /*23980*/  STL [R1+0xe30], R6 ;  /* 0x000e300601007387 */ /* 0x0001e80000100800 */
[----:B0-----:R-:W2:Y:S01]  /*23990*/  LDL.LU R6, [R1+0x124c] ;  /* 0x00124c0001067983 */ /* 0x001ea20000300800 */
[--C-:B---3--:R-:W-:Y:S01]  /*239a0*/  IMAD.X R3, R3, 0x1, R0.reuse, P5 ;  /* 0x0000000103037824 */ /* 0x108fe200028e0600 */
[-C--:B----4-:R-:W-:Y:S01]  /*239b0*/  IADD3 R9, P5, R9, R11.reuse, RZ ;  /* 0x0000000b09097210 */ /* 0x090fe20007fbe0ff */
[--C-:B------:R-:W-:Y:S01]  /*239c0*/  IMAD.X R2, R2, 0x1, R0.reuse, P6 ;  /* 0x0000000102027824 */ /* 0x100fe200030e0600 */
[-C--:B------:R-:W-:Y:S01]  /*239d0*/  IADD3 R21, P6, R21, R11.reuse, RZ ;  /* 0x0000000b15157210 */ /* 0x080fe20007fde0ff */
        /* <DEDUP_REMOVED lines=16> */
[----:B------:R-:W-:Y:S01]  /*23ae0*/  IMAD.X R29, R29, 0x1, R0, P5 ;  /* 0x000000011d1d7824 */ /* 0x000fe200028e0600 */
[----:B------:R-:W-:-:S02]  /*23af0*/  IADD3 R28, P5, R28, R11, RZ ;  /* 0x0000000b1c1c7210 */ /* 0x000fc40007fbe0ff */
[----:B--2---:R-:W-:-:S05]  /*23b00*/  IADD3 R6, P4, R6, R11, RZ ;  /* 0x0000000b06067210 */ /* 0x004fca0007f9e0ff */
[----:B------:R-:W-:Y:S01]  /*23b10*/  STL [R1+0xe04], R6 ;  /* 0x000e040601007387 */ /* 0x000fe20000100800 */
[----:B------:R-:W-:Y:S02]  /*23b20*/  STL [R1+0xe28], R3 ;  /* 0x000e280301007387 */ /* 0x000fe40000100800 */
[----:B------:R-:W-:Y:S02]  /*23b30*/  STL [R1+0xdfc], R9 ;  /* 0x000dfc0901007387 */ /* 0x000fe40000100800 */
[----:B------:R-:W-:Y:S01]  /*23b40*/  STL [R1+0xe20], R2 ;  /* 0x000e200201007387 */ /* 0x000fe20000100800 */
[----:B------:R-:W-:Y:S01]  /*23b50*/  STL [R1+0xdf4], R21 ;  /* 0x000df41501007387 */ /* 0x000fe20000100800 */
[----:B------:R-:W-:Y:S02]  /*23b60*/  STL [R1+0xe18], R20 ;  /* 0x000e181401007387 */ /* 0x000fe40000100800 */
[----:B------:R-:W-:Y:S02]  /*23b70*/  STL [R1+0xdec], R22 ;  /* 0x000dec1601007387 */ /* 0x000fe40000100800 */
[--C-:B------:R-:W-:Y:S01]  /*23b80*/  IMAD.X R4, R4, 0x1, R0.reuse, P4 ;  /* 0x0000000104047824 */ /* 0x100fe200020e0600 */
[----:B------:R-:W-:Y:S01]  /*23b90*/  STL [R1+0xe10], R23 ;  /* 0x000e101701007387 */ /* 0x000fe20000100800 */
[----:B------:R-:W-:Y:S01]  /*23ba0*/  IADD3 R8, P4, R8, R11, RZ ;  /* 0x0000000b08087210 */ /* 0x000fe20007f9e0ff */
[----:B------:R-:W-:Y:S02]  /*23bb0*/  STL [R1+0xde4], R26 ;  /* 0x000de41a01007387 */ /* 0x000fe40000100800 */
[----:B------:R-:W-:Y:S01]  /*23bc0*/  STL [R1+0xe08], R27 ;  /* 0x000e081b01007387 */ /* 0x000fe20000100800 */
[----:B------:R-:W-:Y:S01]  /*23bd0*/  STL [R1+0xddc], R5 ;  /* 0x000ddc0501007387 */ /* 0x000fe20000100800 */
[----:B------:R-:W-:Y:S02]  /*23be0*/  STL [R1+0xe00], R4 ;  /* 0x000e000401007387 */ /* 0x000fe40000100800 */
[----:B------:R-:W-:Y:S02]  /*23bf0*/  STL [R1+0xdd4], R8 ;  /* 0x000dd40801007387 */ /* 0x000fe40000100800 */
[----:B------:R-:W-:Y:S01]  /*23c00*/  STL [R1+0xdf8], R7 ;  /* 0x000df80701007387 */ /* 0x000fe20000100800 */
[----:B------:R-:W-:Y:S01]  /*23c10*/  STL [R1+0xdcc], R25 ;  /* 0x000dcc1901007387 */ /* 0x000fe20000100800 */
[----:B------:R-:W-:Y:S02]  /*23c20*/  STL [R1+0xdf0], R24 ;  /* 0x000df01801007387 */ /* 0x000fe40000100800 */
[----:B------:R-:W-:Y:S02]  /*23c30*/  STL [R1+0xdc4], R19 ;  /* 0x000dc41301007387 */ /* 0x000fe40000100800 */
[----:B------:R-:W-:Y:S01]  /*23c40*/  STL [R1+0xde8], R10 ;  /* 0x000de80a01007387 */ /* 0x000fe20000100800 */
[----:B------:R-:W-:Y:S01]  /*23c50*/  STL [R1+0xdbc], R18 ;  /* 0x000dbc1201007387 */ /* 0x000fe20000100800 */
[----:B------:R-:W-:-:S02]  /*23c60*/  IMAD.X R15, R15, 0x1, R0, P4 ;  /* 0x000000010f0f7824 */ /* 0x000fc400020e0600 */
[----:B------:R-:W-:Y:S02]  /*23c70*/  STL [R1+0xde0], R14 ;  /* 0x000de00e01007387 */ /* 0x000fe40000100800 */
[----:B------:R-:W-:Y:S01]  /*23c80*/  STL [R1+0xdb4], R17 ;  /* 0x000db41101007387 */ /* 0x000fe20000100800 */
[----:B------:R-:W-:Y:S01]  /*23c90*/  IADD3 R12, P4, R12, R11, RZ ;  /* 0x0000000b0c0c7210 */ /* 0x000fe20007f9e0ff */
[----:B------:R-:W-:Y:S01]  /*23ca0*/  STL [R1+0xdd8], R13 ;  /* 0x000dd80d01007387 */ /* 0x000fe20000100800 */
[----:B------:R-:W-:Y:S02]  /*23cb0*/  STL [R1+0xdac], R16 ;  /* 0x000dac1001007387 */ /* 0x000fe40000100800 */
[----:B------:R-:W-:Y:S02]  /*23cc0*/  STL [R1+0xdd0], R15 ;  /* 0x000dd00f01007387 */ /* 0x000fe40000100800 */
[----:B------:R0:W-:Y:S01]  /*23cd0*/  STL [R1+0x1248], R11 ;  /* 0x0012480b01007387 */ /* 0x0001e20000100800 */
[----:B------:R-:W-:Y:S04]  /*23ce0*/  STL [R1+0xda4], R12 ;  /* 0x000da40c01007387 */ /* 0x000fe80000100800 */
        /* <DEDUP_REMOVED lines=8> */
[----:B--2---:R-:W-:-:S03]  /*23d70*/  IMAD.X R11, R11, 0x1, R0, P6 ;  /* 0x000000010b0b7824 */ /* 0x004fc600030e0600 */
        /* <DEDUP_REMOVED lines=30> */
[----:B--2---:R-:W-:-:S05]  /*23f60*/  IADD3 R6, P6, R6, R11, RZ ;  /* 0x0000000b06067210 */ /* 0x004fca0007fde0ff */
[----:B------:R0:W-:Y:S04]  /*23f70*/  STL [R1+0xd94], R6 ;  /* 0x000d940601007387 */ /* 0x0001e80000100800 */
[----:B0-----:R-:W2:Y:S02]  /*23f80*/  LDL.LU R6, [R1+0x1244] ;  /* 0x0012440001067983 */ /* 0x001ea40000300800 */
[----:B--2---:R-:W-:-:S05]  /*23f90*/  IMAD.X R6, R6, 0x1, R0, P1 ;  /* 0x0000000106067824 */ /* 0x004fca00008e0600 */
[----:B------:R0:W-:Y:S04]  /*23fa0*/  STL [R1+0xdb8], R6 ;  /* 0x000db80601007387 */ /* 0x0001e80000100800 */
[----:B0-----:R-:W2:Y:S02]  /*23fb0*/  LDL.LU R6, [R1+0x1240] ;  /* 0x0012400001067983 */ /* 0x001ea40000300800 */
[----:B--2---:R-:W-:-:S05]  /*23fc0*/  IADD3 R6, P1, R6, R11, RZ ;  /* 0x0000000b06067210 */ /* 0x004fca0007f3e0ff */
[----:B------:R0:W-:Y:S04]  /*23fd0*/  STL [R1+0xd8c], R6 ;  /* 0x000d8c0601007387 */ /* 0x0001e80000100800 */
[----:B0-----:R-:W2:Y:S01]  /*23fe0*/  LDL.LU R6, [R1+0x123c] ;  /* 0x00123c0001067983 */ /* 0x001ea20000300800 */
[--C-:B----4-:R-:W-:Y:S01]  /*23ff0*/  IMAD.X R9, R9, 0x1, R0.reuse, P3 ;  /* 0x0000000109097824 */ /* 0x110fe200018e0600 */
        /* <DEDUP_REMOVED lines=18> */
[----:B------:R-:W-:Y:S01]  /*24120*/  IADD3 R15, P1, R15, R11, RZ ;  /* 0x0000000b0f0f7210 */ /* 0x000fe20007f3e0ff */
[----:B------:R-:W-:-:S02]  /*24130*/  IMAD.X R28, R28, 0x1, R0, P3 ;  /* 0x000000011c1c7824 */ /* 0x000fc400018e0600 */
[----:B--2---:R-:W-:Y:S01]  /*24140*/  IMAD.X R6, R6, 0x1, R0, P2 ;  /* 0x0000000106067824 */ /* 0x004fe200010e0600 */
[----:B---3--:R-:W-:-:S04]  /*24150*/  IADD3 R3, P2, R3, R11, RZ ;  /* 0x0000000b03037210 */ /* 0x008fc80007f5e0ff */
[----:B------:R-:W-:Y:S01]  /*24160*/  STL [R1+0xdb0], R6 ;  /* 0x000db00601007387 */ /* 0x000fe20000100800 */
[----:B------:R-:W-:Y:S02]  /*24170*/  STL [R1+0xd84], R3 ;  /* 0x000d840301007387 */ /* 0x000fe40000100800 */
[----:B------:R-:W-:Y:S02]  /*24180*/  STL [R1+0xda8], R9 ;  /* 0x000da80901007387 */ /* 0x000fe40000100800 */
[----:B------:R-:W-:Y:S01]  /*24190*/  STL [R1+0xd7c], R2 ;  /* 0x000d7c0201007387 */ /* 0x000fe20000100800 */
[----:B------:R-:W-:Y:S01]  /*241a0*/  STL [R1+0xda0], R21 ;  /* 0x000da01501007387 */ /* 0x000fe20000100800 */
[----:B------:R-:W-:Y:S02]  /*241b0*/  STL [R1+0xd74], R20 ;  /* 0x000d741401007387 */ /* 0x000fe40000100800 */
        /* <DEDUP_REMOVED lines=17> */
[----:B------:R-:W-:-:S02]  /*242d0*/  IMAD.X R12, R12, 0x1, R0, P2 ;  /* 0x000000010c0c7824 */ /* 0x000fc400010e0600 */
[----:B------:R-:W-:Y:S01]  /*242e0*/  STL [R1+0xd34], R13 ;  /* 0x000d340d01007387 */ /* 0x000fe20000100800 */
[-C--:B------:R-:W-:Y:S01]  /*242f0*/  IADD3 R29, P2, R29, R11.reuse, RZ ;  /* 0x0000000b1d1d7210 */ /* 0x080fe20007f5e0ff */
[----:B------:R-:W-:Y:S01]  /*24300*/  STL [R1+0xd58], R16 ;  /* 0x000d581001007387 */ /* 0x000fe20000100800 */
[----:B------:R-:W-:Y:S02]  /*24310*/  STL [R1+0xd2c], R15 ;  /* 0x000d2c0f01007387 */ /* 0x000fe40000100800 */
[----:B------:R0:W-:Y:S02]  /*24320*/  STL [R1+0x1238], R0 ;  /* 0x0012380001007387 */ /* 0x0001e40000100800 */
        /* <DEDUP_REMOVED lines=9> */
[----:B--2---:R-:W-:-:S03]  /*243c0*/  IADD3 R0, P3, R0, R11, RZ ;  /* 0x0000000b00007210 */ /* 0x004fc60007f7e0ff */
        /* <DEDUP_REMOVED lines=1366> */
[--C-:B------:R-:W-:Y:S01]  /*29930*/  IMAD.X R18, R18, 0x1, R0.reuse, P6 ;  /* 0x0000000112127824 */ /* 0x100fe200030e0600 */
[----:B------:R-:W-:Y:S01]  /*29940*/  IADD3 R14, P6, R14, UR8, RZ ;  /* 0x000000080e0e7c10 */ /* 0x000fe2000ffde0ff */
[--C-:B------:R-:W-:Y:S01]  /*29950*/  IMAD.X R17, R17, 0x1, R0.reuse, P1 ;  /* 0x0000000111117824 */ /* 0x100fe200008e0600 */
[----:B------:R-:W-:Y:S01]  /*29960*/  IADD3 R13, P1, R13, UR8, RZ ;  /* 0x000000080d0d7c10 */ /* 0x000fe2000ff3e0ff */
[--C-:B------:R-:W-:Y:S01]  /*29970*/  IMAD.X R16, R16, 0x1, R0.reuse, P2 ;  /* 0x0000000110107824 */ /* 0x100fe200010e0600 */
[----:B------:R-:W-:Y:S01]  /*29980*/  IADD3 R15, P2, R15, UR8, RZ ;  /* 0x000000080f0f7c10 */ /* 0x000fe2000ff5e0ff */
        /* <DEDUP_REMOVED lines=28> */
[----:B------:R-:W-:Y:S01]  /*29b50*/  IADD3 R29, P3, R29, UR8, RZ ;  /* 0x000000081d1d7c10 */ /* 0x000fe2000ff7e0ff */
        /* <DEDUP_REMOVED lines=9> */
[----:B0-----:R-:W3:Y:S01]  /*29bf0*/  LDL.LU R6, [R1+0x7e0] ;  /* 0x0007e00001067983 */ /* 0x001ee20000300800 */
[----:B------:R-:W4:Y:S02]  /*29c00*/  LDL.LU R3, [R1+0x7dc] ;  /* 0x0007dc0001037983 */ /* 0x000f240000300800 */
[----:B------:R-:W3:Y:S02]  /*29c10*/  LDL.LU R9, [R1+0x100c] ;  /* 0x00100c0001097983 */ /* 0x000ee40000300800 */
[----:B------:R-:W3:Y:S01]  /*29c20*/  LDL.LU R2, [R1+0xfd0] ;  /* 0x000fd00001027983 */ /* 0x000ee20000300800 */
[----:B------:R-:W3:Y:S01]  /*29c30*/  LDL.LU R21, [R1+0x1014] ;  /* 0x0010140001157983 */ /* 0x000ee20000300800 */
[----:B------:R-:W3:Y:S02]  /*29c40*/  LDL.LU R20, [R1+0xfcc] ;  /* 0x000fcc0001147983 */ /* 0x000ee40000300800 */
        /* <DEDUP_REMOVED lines=18> */
[----:B--2---:R-:W-:Y:S01]  /*29d70*/  IADD3 R0, P4, R0, UR8, RZ ;  /* 0x0000000800007c10 */ /* 0x004fe2000ff9e0ff */
[----:B------:R-:W2:Y:S01]  /*29d80*/  LDL.LU R15, [R1+0x1068] ;  /* 0x00106800010f7983 */ /* 0x000ea20000300800 */
[----:B------:R-:W2:Y:S02]  /*29d90*/  LDL.LU R12, [R1+0xfd8] ;  /* 0x000fd800010c7983 */ /* 0x000ea40000300800 */
[----:B------:R-:W2:Y:S02]  /*29da0*/  LDL.LU R29, [R1+0x1070] ;  /* 0x00107000011d7983 */ /* 0x000ea40000300800 */
[----:B------:R-:W2:Y:S01]  /*29db0*/  LDL.LU R28, [R1+0x1008] ;  /* 0x00100800011c7983 */ /* 0x000ea20000300800 */
[----:B------:R0:W-:Y:S04]  /*29dc0*/  STL [R1+0xff8], R0 ;  /* 0x000ff80001007387 */ /* 0x0001e80000100800 */
[----:B0-----:R-:W3:Y:S02]  /*29dd0*/  LDL.LU R0, [R1+0x1158] ;  /* 0x0011580001007983 */ /* 0x001ee40000300800 */
[----:B---3--:R-:W-:-:S05]  /*29de0*/  IMAD.X R6, R6, 0x1, R0, P5 ;  /* 0x0000000106067824 */ /* 0x008fca00028e0600 */
[----:B------:R0:W-:Y:S04]  /*29df0*/  STL [R1+0x7e0], R6 ;  /* 0x0007e00601007387 */ /* 0x0001e80000100800 */
[----:B0-----:R-:W3:Y:S01]  /*29e00*/  LDL.LU R6, [R1+0x1154] ;  /* 0x0011540001067983 */ /* 0x001ee20000300800 */
[----:B----4-:R-:W-:Y:S01]  /*29e10*/  IADD3.X R3, R3, UR5, RZ, P6, !PT ;  /* 0x0000000503037c10 */ /* 0x010fe2000b7fe4ff */
[----:B------:R-:W-:Y:S01]  /*29e20*/  IADD3 R9, P6, R9, UR8, RZ ;  /* 0x0000000809097c10 */ /* 0x000fe2000ffde0ff */
[----:B------:R-:W-:Y:S01]  /*29e30*/  IADD3.X R2, R2, UR5, RZ, P1, !PT ;  /* 0x0000000502027c10 */ /* 0x000fe20008ffe4ff */
[----:B------:R0:W-:Y:S01]  /*29e40*/  STL [R1+0x1148], R0 ;  /* 0x0011480001007387 */ /* 0x0001e20000100800 */
[----:B------:R-:W-:Y:S02]  /*29e50*/  IADD3 R21, P1, R21, UR8, RZ ;  /* 0x0000000815157c10 */ /* 0x000fe4000ff3e0ff */
[----:B------:R-:W-:Y:S01]  /*29e60*/  IADD3.X R20, R20, UR5, RZ, P2, !PT ;  /* 0x0000000514147c10 */ /* 0x000fe200097fe4ff */
[----:B------:R-:W-:Y:S01]  /*29e70*/  IADD3 R22, P2, R22, UR8, RZ ;  /* 0x0000000816167c10 */ /* 0x000fe2000ff5e0ff */
        /* <DEDUP_REMOVED lines=14> */
[----:B---3--:R-:W-:-:S05]  /*29f60*/  IADD3 R6, P5, R6, UR8, RZ ;  /* 0x0000000806067c10 */ /* 0x008fca000ffbe0ff */
[----:B------:R-:W-:Y:S01]  /*29f70*/  STL [R1+0xff4], R6 ;  /* 0x000ff40601007387 */ /* 0x000fe20000100800 */
[----:B------:R-:W-:Y:S02]  /*29f80*/  STL [R1+0x7dc], R3 ;  /* 0x0007dc0301007387 */ /* 0x000fe40000100800 */
[----:B------:R-:W-:Y:S02]  /*29f90*/  STL [R1+0x100c], R9 ;  /* 0x00100c0901007387 */ /* 0x000fe40000100800 */
[----:B------:R-:W-:Y:S01]  /*29fa0*/  STL [R1+0xfd0], R2 ;  /* 0x000fd00201007387 */ /* 0x000fe20000100800 */
[----:B------:R-:W-:Y:S01]  /*29fb0*/  STL [R1+0x1014], R21 ;  /* 0x0010141501007387 */ /* 0x000fe20000100800 */
[----:B------:R-:W-:Y:S02]  /*29fc0*/  STL [R1+0xfcc], R20 ;  /* 0x000fcc1401007387 */ /* 0x000fe40000100800 */
[----:B------:R-:W-:Y:S01]  /*29fd0*/  STL [R1+0x101c], R22 ;  /* 0x00101c1601007387 */ /* 0x000fe20000100800 */
[----:B------:R-:W-:Y:S01]  /*29fe0*/  IADD3.X R4, R4, UR5, RZ, P5, !PT ;  /* 0x0000000504047c10 */ /* 0x000fe2000affe4ff */
[----:B------:R-:W-:Y:S01]  /*29ff0*/  STL [R1+0xfc8], R23 ;  /* 0x000fc81701007387 */ /* 0x000fe20000100800 */
[----:B------:R-:W-:Y:S01]  /*2a000*/  IADD3 R8, P5, R8, UR8, RZ ;  /* 0x0000000808087c10 */ /* 0x000fe2000ffbe0ff */
        /* <DEDUP_REMOVED lines=11> */
[----:B------:R-:W-:Y:S01]  /*2a0c0*/  IADD3.X R16, R16, UR5, RZ, P5, !PT ;  /* 0x0000000510107c10 */ /* 0x000fe2000affe4ff */
[----:B------:R-:W-:Y:S01]  /*2a0d0*/  STL [R1+0xfe4], R18 ;  /* 0x000fe41201007387 */ /* 0x000fe20000100800 */
[----:B--2---:R-:W-:Y:S01]  /*2a0e0*/  IADD3 R15, P5, R15, UR8, RZ ;  /* 0x000000080f0f7c10 */ /* 0x004fe2000ffbe0ff */
[----:B------:R-:W-:Y:S01]  /*2a0f0*/  STL [R1+0x1054], R14 ;  /* 0x0010540e01007387 */ /* 0x000fe20000100800 */
[----:B------:R-:W-:Y:S02]  /*2a100*/  STL [R1+0xfe0], R17 ;  /* 0x000fe01101007387 */ /* 0x000fe40000100800 */
[----:B------:R-:W-:Y:S02]  /*2a110*/  STL [R1+0x1060], R13 ;  /* 0x0010600d01007387 */ /* 0x000fe40000100800 */
[----:B------:R-:W-:Y:S01]  /*2a120*/  STL [R1+0xfdc], R16 ;  /* 0x000fdc1001007387 */ /* 0x000fe20000100800 */
[----:B------:R-:W-:Y:S01]  /*2a130*/  STL [R1+0x1068], R15 ;  /* 0x0010680f01007387 */ /* 0x000fe20000100800 */
[----:B0-----:R-:W2:Y:S01]  /*2a140*/  LDL.LU R0, [R1+0x1080] ;  /* 0x0010800001007983 */ /* 0x001ea20000300800 */
[----:B------:R-:W-:Y:S01]  /*2a150*/  IADD3.X R12, R12, UR5, RZ, P6, !PT ;  /* 0x000000050c0c7c10 */ /* 0x000fe2000b7fe4ff */
[----:B------:R-:W-:-:S04]  /*2a160*/  IADD3 R29, P6, R29, UR8, RZ ;  /* 0x000000081d1d7c10 */ /* 0x000fc8000ffde0ff */
[----:B------:R-:W-:Y:S04]  /*2a170*/  STL [R1+0xfd8], R12 ;  /* 0x000fd80c01007387 */ /* 0x000fe80000100800 */
[----:B--2---:R0:W-:Y:S01]  /*2a180*/  STL [R1+0x114c], R0 ;  /* 0x00114c0001007387 */ /* 0x0041e20000100800 */
[----:B------:R-:W-:Y:S03]  /*2a190*/  STL [R1+0x1070], R29 ;  /* 0x0010701d01007387 */ /* 0x000fe60000100800 */
[----:B0-----:R-:W2:Y:S01]  /*2a1a0*/  LDL.LU R0, [R1+0x1010] ;  /* 0x0010100001007983 */ /* 0x001ea20000300800 */
[----:B------:R-:W-:-:S05]  /*2a1b0*/  IADD3.X R28, R28, UR5, RZ, P1, !PT ;  /* 0x000000051c1c7c10 */ /* 0x000fca0008ffe4ff */
[----:B------:R-:W-:Y:S04]  /*2a1c0*/  STL [R1+0x1008], R28 ;  /* 0x0010081c01007387 */ /* 0x000fe80000100800 */
[----:B--2---:R0:W-:Y:S04]  /*2a1d0*/  STL [R1+0x1150], R0 ;  /* 0x0011500001007387 */ /* 0x0041e80000100800 */
[----:B0-----:R-:W2:Y:S01]  /*2a1e0*/  LDL.LU R0, [R1+0x1078] ;  /* 0x0010780001007983 */ /* 0x001ea20000300800 */
[----:B------:R-:W3:Y:S02]  /*2a1f0*/  LDL.LU R20, [R1+0x1018] ;  /* 0x0010180001147983 */ /* 0x000ee40000300800 */
[----:B------:R-:W4:Y:S02]  /*2a200*/  LDL.LU R21, [R1+0x1088] ;  /* 0x0010880001157983 */ /* 0x000f240000300800 */
        /* <DEDUP_REMOVED lines=26> */
[----:B--2---:R-:W-:-:S05]  /*2a3b0*/  IADD3 R0, P1, R0, UR8, RZ ;  /* 0x0000000800007c10 */ /* 0x004fca000ff3e0ff */
[----:B------:R0:W-:Y:S04]  /*2a3c0*/  STL [R1+0x1078], R0 ;  /* 0x0010780001007387 */ /* 0x0001e80000100800 */
[----:B0-----:R-:W2:Y:S02]  /*2a3d0*/  LDL.LU R0, [R1+0x1150] ;  /* 0x0011500001007983 */ /* 0x001ea40000300800 */
[----:B--2---:R-:W-:-:S05]  /*2a3e0*/  IADD3.X R0, R0, UR5, RZ, P2, !PT ;  /* 0x0000000500007c10 */ /* 0x004fca00097fe4ff */
[----:B------:R0:W-:Y:S04]  /*2a3f0*/  STL [R1+0x1010], R0 ;  /* 0x0010100001007387 */ /* 0x0001e80000100800 */
[----:B0-----:R-:W2:Y:S01]  /*2a400*/  LDL.LU R0, [R1+0x114c] ;  /* 0x00114c0001007983 */ /* 0x001ea20000300800 */
[----:B---3--:R-:W-:Y:S01]  /*2a410*/  IADD3.X R20, R20, UR5, RZ, P3, !PT ;  /* 0x0000000514147c10 */ /* 0x008fe20009ffe4ff */
[----:B----4-:R-:W-:Y:S01]  /*2a420*/  IADD3 R21, P3, R21, UR8, RZ ;  /* 0x0000000815157c10 */ /* 0x010fe2000ff7e0ff */
        /* <DEDUP_REMOVED lines=8> */
[----:B--2---:R-:W-:-:S05]  /*2a4b0*/  IADD3 R0, P2, R0, UR8, RZ ;  /* 0x0000000800007c10 */ /* 0x004fca000ff5e0ff */
[----:B------:R0:W-:Y:S04]  /*2a4c0*/  STL [R1+0x1080], R0 ;  /* 0x0010800001007387 */ /* 0x0001e80000100800 */
[----:B0-----:R0:W5:Y:S01]  /*2a4d0*/  LDL.LU R0, [R1+0x1148] ;  /* 0x0011480001007983 */ /* 0x0011620000300800 */
[----:B------:R1:W-:Y:S03]  /*2a4e0*/  STL [R1+0x1018], R20 ;  /* 0x0010181401007387 */ /* 0x0003e60000100800 */
[----:B-1----:R0:W5:Y:S01]  /*2a4f0*/  LDL.LU R20, [R1+0x1144] ;  /* 0x0011440001147983 */ /* 0x0021620000300800 */
[----:B------:R1:W-:Y:S03]  /*2a500*/  STL [R1+0x1088], R21 ;  /* 0x0010881501007387 */ /* 0x0003e60000100800 */
[----:B-1----:R0:W5:Y:S01]  /*2a510*/  LDL.LU R21, [R1+0x1140] ;  /* 0x0011400001157983 */ /* 0x0021620000300800 */
[----:B------:R1:W-:Y:S03]  /*2a520*/  STL [R1+0x1020], R5 ;  /* 0x0010200501007387 */ /* 0x0003e60000100800 */
[----:B-1----:R-:W2:Y:S01]  /*2a530*/  LDL.LU R5, [R1+0x113c] ;  /* 0x00113c0001057983 */ /* 0x002ea20000300800 */
[----:B------:R1:W-:Y:S03]  /*2a540*/  STL [R1+0x1090], R4 ;  /* 0x0010900401007387 */ /* 0x0003e60000100800 */
[----:B-1----:R-:W3:Y:S01]  /*2a550*/  LDL.LU R4, [R1+0x1138] ;  /* 0x0011380001047983 */ /* 0x002ee20000300800 */
[----:B------:R1:W-:Y:S03]  /*2a560*/  STL [R1+0x1028], R8 ;  /* 0x0010280801007387 */ /* 0x0003e60000100800 */
[----:B-1----:R-:W4:Y:S01]  /*2a570*/  LDL.LU R8, [R1+0x1134] ;  /* 0x0011340001087983 */ /* 0x002f220000300800 */
[----:B------:R1:W-:Y:S03]  /*2a580*/  STL [R1+0x1098], R7 ;  /* 0x0010980701007387 */ /* 0x0003e60000100800 */
[----:B-1----:R-:W3:Y:S01]  /*2a590*/  LDL.LU R7, [R1+0x1130] ;  /* 0x0011300001077983 */ /* 0x002ee20000300800 */
[----:B------:R1:W-:Y:S01]  /*2a5a0*/  STL [R1+0x1030], R25 ;  /* 0x0010301901007387 */ /* 0x0003e20000100800 */
[----:B------:R-:W-:Y:S01]  /*2a5b0*/  IADD3.X R19, R19, UR5, RZ, P2, !PT ;  /* 0x0000000513137c10 */ /* 0x000fe200097fe4ff */
[----:B------:R-:W-:Y:S01]  /*2a5c0*/  IADD3 R14, P2, R14, UR8, RZ ;  /* 0x000000080e0e7c10 */ /* 0x000fe2000ff5e0ff */
[----:B------:R-:W-:Y:S01]  /*2a5d0*/  IADD3.X R18, R18, UR5, RZ, P3, !PT ;  /* 0x0000000512127c10 */ /* 0x000fe20009ffe4ff */
[----:B-1----:R0:W5:Y:S01]  /*2a5e0*/  LDL.LU R25, [R1+0x112c] ;  /* 0x00112c0001197983 */ /* 0x0021620000300800 */
[----:B------:R1:W-:Y:S01]  /*2a5f0*/  STL [R1+0x10a0], R24 ;  /* 0x0010a01801007387 */ /* 0x0003e20000100800 */
[----:B------:R-:W-:-:S02]  /*2a600*/  IADD3 R13, P3, R13, UR8, RZ ;  /* 0x000000080d0d7c10 */ /* 0x000fc4000ff7e0ff */
[----:B------:R-:W-:Y:S01]  /*2a610*/  IADD3.X R17, R17, UR5, RZ, P4, !PT ;  /* 0x0000000511117c10 */ /* 0x000fe2000a7fe4ff */
[----:B-1----:R0:W5:Y:S01]  /*2a620*/  LDL.LU R24, [R1+0x1128] ;  /* 0x0011280001187983 */ /* 0x0021620000300800 */
[----:B------:R1:W-:Y:S01]  /*2a630*/  STL [R1+0x1038], R10 ;  /* 0x0010380a01007387 */ /* 0x0003e20000100800 */
[----:B------:R-:W-:Y:S02]  /*2a640*/  IADD3 R12, P4, R12, UR8, RZ ;  /* 0x000000080c0c7c10 */ /* 0x000fe4000ff9e0ff */
[----:B-1----:R0:W5:Y:S01]  /*2a650*/  LDL.LU R10, [R1+0x1124] ;  /* 0x00112400010a7983 */ /* 0x0021620000300800 */
[----:B------:R1:W-:Y:S01]  /*2a660*/  STL [R1+0x10bc], R11 ;  /* 0x0010bc0b01007387 */ /* 0x0003e20000100800 */
[----:B------:R-:W-:Y:S02]  /*2a670*/  IADD3.X R15, R15, UR5, RZ, P5, !PT ;  /* 0x000000050f0f7c10 */ /* 0x000fe4000affe4ff */
[----:B-1----:R0:W5:Y:S01]  /*2a680*/  LDL.LU R11, [R1+0x1120] ;  /* 0x00112000010b7983 */ /* 0x0021620000300800 */
[----:B------:R1:W-:Y:S01]  /*2a690*/  STL [R1+0x1040], R19 ;  /* 0x0010401301007387 */ /* 0x0003e20000100800 */
[----:B------:R-:W-:-:S02]  /*2a6a0*/  IADD3 R16, P5, R16, UR8, RZ ;  /* 0x0000000810107c10 */ /* 0x000fc4000ffbe0ff */
[----:B-1----:R0:W5:Y:S01]  /*2a6b0*/  LDL.LU R19, [R1+0x111c] ;  /* 0x00111c0001137983 */ /* 0x0021620000300800 */
[----:B------:R1:W-:Y:S01]  /*2a6c0*/  STL [R1+0x10b8], R14 ;  /* 0x0010b80e01007387 */ /* 0x0003e20000100800 */
[----:B------:R-:W-:Y:S02]  /*2a6d0*/  IADD3.X R28, R28, UR5, RZ, P6, !PT ;  /* 0x000000051c1c7c10 */ /* 0x000fe4000b7fe4ff */
[----:B-1----:R0:W5:Y:S01]  /*2a6e0*/  LDL.LU R14, [R1+0x1118] ;  /* 0x00111800010e7983 */ /* 0x0021620000300800 */
[----:B------:R1:W-:Y:S01]  /*2a6f0*/  STL [R1+0x1048], R18 ;  /* 0x0010481201007387 */ /* 0x0003e20000100800 */
[----:B------:R-:W-:Y:S02]  /*2a700*/  IADD3 R29, P6, R29, UR8, RZ ;  /* 0x000000081d1d7c10 */ /* 0x000fe4000ffde0ff */
[----:B-1----:R0:W5:Y:S01]  /*2a710*/  LDL.LU R18, [R1+0x1114] ;  /* 0x0011140001127983 */ /* 0x0021620000300800 */
[----:B------:R1:W-:Y:S01]  /*2a720*/  STL [R1+0x10b4], R13 ;  /* 0x0010b40d01007387 */ /* 0x0003e20000100800 */
[----:B------:R-:W-:-:S02]  /*2a730*/  IADD3.X R6, R6, UR5, RZ, P1, !PT ;  /* 0x0000000506067c10 */ /* 0x000fc40008ffe4ff */
[----:B-1----:R0:W5:Y:S01]  /*2a740*/  LDL.LU R13, [R1+0x1110] ;  /* 0x00111000010d7983 */ /* 0x0021620000300800 */
[----:B------:R1:W-:Y:S01]  /*2a750*/  STL [R1+0x1050], R17 ;  /* 0x0010501101007387 */ /* 0x0003e20000100800 */
[----:B------:R-:W-:Y:S02]  /*2a760*/  IADD3 R3, P1, R3, UR8, RZ ;  /* 0x0000000803037c10 */ /* 0x000fe4000ff3e0ff */
[----:B------:R-:W-:Y:S01]  /*2a770*/  IADD3.X R9, R9, UR5, RZ, P2, !PT ;  /* 0x0000000509097c10 */ /* 0x000fe200097fe4ff */
[----:B-1----:R0:W5:Y:S01]  /*2a780*/  LDL.LU R17, [R1+0x110c] ;  /* 0x00110c0001117983 */ /* 0x0021620000300800 */
[----:B------:R1:W-:Y:S01]  /*2a790*/  STL [R1+0x10b0], R12 ;  /* 0x0010b00c01007387 */ /* 0x0003e20000100800 */
[----:B------:R-:W-:Y:S02]  /*2a7a0*/  IADD3.X R2, R2, UR5, RZ, P3, !PT ;  /* 0x0000000502027c10 */ /* 0x000fe40009ffe4ff */
[----:B-1----:R0:W5:Y:S01]  /*2a7b0*/  LDL.LU R12, [R1+0x1108] ;  /* 0x00110800010c7983 */ /* 0x0021620000300800 */
[----:B------:R1:W-:Y:S01]  /*2a7c0*/  STL [R1+0x105c], R15 ;  /* 0x00105c0f01007387 */ /* 0x0003e20000100800 */
[----:B------:R-:W-:-:S02]  /*2a7d0*/  IADD3.X R22, R22, UR5, RZ, P4, !PT ;  /* 0x0000000516167c10 */ /* 0x000fc4000a7fe4ff */
[----:B-1----:R0:W5:Y:S01]  /*2a7e0*/  LDL.LU R15, [R1+0x1104] ;  /* 0x00110400010f7983 */ /* 0x0021620000300800 */
[----:B------:R1:W-:Y:S01]  /*2a7f0*/  STL [R1+0x10ac], R16 ;  /* 0x0010ac1001007387 */ /* 0x0003e20000100800 */
[----:B------:R-:W-:Y:S02]  /*2a800*/  IADD3.X R23, R23, UR5, RZ, P5, !PT ;  /* 0x0000000517177c10 */ /* 0x000fe4000affe4ff */
[----:B------:R-:W-:Y:S01]  /*2a810*/  IADD3.X R26, R26, UR5, RZ, P6, !PT ;  /* 0x000000051a1a7c10 */ /* 0x000fe2000b7fe4ff */
[----:B-1----:R0:W5:Y:S01]  /*2a820*/  LDL.LU R16, [R1+0x1100] ;  /* 0x0011000001107983 */ /* 0x0021620000300800 */
[----:B------:R1:W-:Y:S01]  /*2a830*/  STL [R1+0x1064], R28 ;  /* 0x0010641c01007387 */ /* 0x0003e20000100800 */
[----:B------:R-:W-:Y:S02]  /*2a840*/  IADD3.X R27, R27, UR5, RZ, P1, !PT ;  /* 0x000000051b1b7c10 */ /* 0x000fe40008ffe4ff */
[----:B-1----:R0:W5:Y:S01]  /*2a850*/  LDL.LU R28, [R1+0x10fc] ;  /* 0x0010fc00011c7983 */ /* 0x0021620000300800 */
[----:B------:R1:W-:Y:S03]  /*2a860*/  STL [R1+0x10a8], R29 ;  /* 0x0010a81d01007387 */ /* 0x0003e60000100800 */
[----:B-1----:R0:W5:Y:S01]  /*2a870*/  LDL.LU R29, [R1+0x10f8] ;  /* 0x0010f800011d7983 */ /* 0x0021620000300800 */
[----:B------:R-:W-:Y:S02]  /*2a880*/  STL [R1+0x106c], R6 ;  /* 0x00106c0601007387 */ /* 0x000fe40000100800 */
[----:B------:R2:W-:Y:S02]  /*2a890*/  STL [R1+0x10a4], R3 ;  /* 0x0010a40301007387 */ /* 0x0005e40000100800 */
[----:B------:R-:W-:Y:S01]  /*2a8a0*/  STL [R1+0x1074], R9 ;  /* 0x0010740901007387 */ /* 0x000fe20000100800 */
[----:B------:R4:W-:Y:S01]  /*2a8b0*/  STL [R1+0x107c], R2 ;  /* 0x00107c0201007387 */ /* 0x0009e20000100800 */
[----:B------:R0:W-:Y:S02]  /*2a8c0*/  STL [R1+0x1084], R22 ;  /* 0x0010841601007387 */ /* 0x0001e40000100800 */
[----:B------:R0:W-:Y:S02]  /*2a8d0*/  STL [R1+0x108c], R23 ;  /* 0x00108c1701007387 */ /* 0x0001e40000100800 */
[----:B------:R0:W-:Y:S02]  /*2a8e0*/  STL [R1+0x1094], R26 ;  /* 0x0010941a01007387 */ /* 0x0001e40000100800 */
[----:B--2---:R-:W-:-:S02]  /*2a8f0*/  IMAD.MOV.U32 R3, RZ, RZ, R5 ;  /* 0x000000ffff037224 */ /* 0x004fc400078e0005 */
[----:B----4-:R-:W-:-:S05]  /*2a900*/  IMAD.MOV.U32 R2, RZ, RZ, R8 ;  /* 0x000000ffff027224 */ /* 0x010fca00078e0008 */
[----:B------:R0:W-:Y:S01]  /*2a910*/  STL.64 [R1+0x5e0], R2 ;  /* 0x0005e00201007387 */ /* 0x0001e20000100a00 */
[----:B------:R0:W-:Y:S02]  /*2a920*/  STL [R1+0x109c], R27 ;  /* 0x00109c1b01007387 */ /* 0x0001e40000100800 */
[----:B---3--:R-:W-:Y:S02]  /*2a930*/  IMAD.MOV.U32 R6, RZ, RZ, R7 ;  /* 0x000000ffff067224 */ /* 0x008fe400078e0007 */
[----:B------:R-:W-:-:S05]  /*2a940*/  IMAD.MOV.U32 R7, RZ, RZ, R4 ;  /* 0x000000ffff077224 */ /* 0x000fca00078e0004 */
[----:B------:R0:W-:Y:S01]  /*2a950*/  STL.64 [R1+0x5e8], R6 ;  /* 0x0005e80601007387 */ /* 0x0001e20000100a00 */
[----:B------:R-:W-:Y:S01]  /*2a960*/  @!P0 CALL.REL.NOINC `(.L_x_1) ;  /* 0x0000001000008944 */ /* 0x000fe20003c00000 */
[----:B------:R-:W-:Y:S05]  /*2a970*/  BRA `(.L_x_2) ;  /* 0xfffdd98000007947 */ /* 0x000fea000383ffff */
.L_x_1:
[----:B-----5:R-:W2:Y:S04]  /*2a980*/  LDL.LU R0, [R1+0x488] ;  /* 0x0004880001007983 */ /* 0x020ea80000300800 */
[----:B--2---:R1:W-:Y:S04]  /*2a990*/  STL [R1+0x12f0], R0 ;  /* 0x0012f00001007387 */ /* 0x0043e80000100800 */
[----:B-1----:R-:W2:Y:S04]  /*2a9a0*/  LDL.LU R0, [R1+0x45c] ;  /* 0x00045c0001007983 */ /* 0x002ea80000300800 */
[----:B--2---:R1:W-:Y:S04]  /*2a9b0*/  STL [R1+0x12f4], R0 ;  /* 0x0012f40001007387 */ /* 0x0043e80000100800 */
[----:B------:R-:W2:Y:S01]  /*2a9c0*/  LDL.LU R8, [R1+0x4fc] ;  /* 0x0004fc0001087983 */ /* 0x000ea20000300800 */
[----:B-1----:R-:W-:-:S03]  /*2a9d0*/  IMAD.MOV.U32 R0, RZ, RZ, R21 ;  /* 0x000000ffff007224 */ /* 0x002fc600078e0015 */
[----:B--2---:R1:W-:Y:S04]  /*2a9e0*/  STL [R1+0x12f8], R8 ;  /* 0x0012f80801007387 */ /* 0x0043e80000100800 */
[----:B------:R-:W2:Y:S04]  /*2a9f0*/  LDL.LU R5, [R1+0x4f8] ;  /* 0x0004f80001057983 */ /* 0x000ea80000300800 */
[----:B0-----:R-:W3:Y:S04]  /*2aa00*/  LDL.LU R7, [R1+0x50c] ;  /* 0x00050c0001077983 */ /* 0x001ee80000300800 */
[----:B------:R-:W3:Y:S01]  /*2aa10*/  LDL.LU R4, [R1+0x508] ;  /* 0x0005080001047983 */ /* 0x000ee20000300800 */
[----:B-1----:R-:W-:-:S03]  /*2aa20*/  IMAD.MOV.U32 R8, RZ, RZ, R20 ;  /* 0x000000ffff087224 */ /* 0x002fc600078e0014 */
[----:B------:R-:W4:Y:S04]  /*2aa30*/  LDL.LU R6, [R1+0x51c] ;  /* 0x00051c0001067983 */ /* 0x000f280000300800 */
[----:B------:R-:W4:Y:S04]  /*2aa40*/  LDL.LU R3, [R1+0x518] ;  /* 0x0005180001037983 */ /* 0x000f280000300800 */
[----:B------:R-:W2:Y:S04]  /*2aa50*/  LDL.LU R9, [R1+0x484] ;  /* 0x0004840001097983 */ /* 0x000ea80000300800 */
[----:B------:R-:W2:Y:S04]  /*2aa60*/  LDL.LU R2, [R1+0x480] ;  /* 0x0004800001027983 */ /* 0x000ea80000300800 */
[----:B------:R-:W2:Y:S04]  /*2aa70*/  LDL.LU R20, [R1+0x4f4] ;  /* 0x0004f40001147983 */ /* 0x000ea80000300800 */
[----:B------:R-:W2:Y:S04]  /*2aa80*/  LDL.LU R21, [R1+0x4f0] ;  /* 0x0004f00001157983 */ /* 0x000ea80000300800 */
[----:B------:R-:W2:Y:S04]  /*2aa90*/  LDL.LU R22, [R1+0x504] ;  /* 0x0005040001167983 */ /* 0x000ea80000300800 */
[----:B------:R-:W2:Y:S04]  /*2aaa0*/  LDL.LU R23, [R1+0x500] ;  /* 0x0005000001177983 */ /* 0x000ea80000300800 */
[----:B------:R-:W2:Y:S04]  /*2aab0*/  LDL.LU R26, [R1+0x514] ;  /* 0x00051400011a7983 */ /* 0x000ea80000300800 */
[----:B------:R-:W2:Y:S04]  /*2aac0*/  LDL.LU R27, [R1+0x510] ;  /* 0x00051000011b7983 */ /* 0x000ea80000300800 */
[----:B------:R0:W-:Y:S04]  /*2aad0*/  STL [R1+0x121c], R25 ;  /* 0x00121c1901007387 */ /* 0x0001e80000100800 */
[----:B0-----:R-:W2:Y:S04]  /*2aae0*/  LDL.LU R25, [R1+0x48c] ;  /* 0x00048c0001197983 */ /* 0x001ea80000300800 */
        /* <DEDUP_REMOVED lines=12> */
[----:B------:R0:W-:Y:S01]  /*2abb0*/  STL [R1+0x1200], R10 ;  /* 0x0012000a01007387 */ /* 0x0001e20000100800 */
[----:B------:R-:W-:-:S03]  /*2abc0*/  F2FP.PACK_AB R0, R8, R0 ;  /* 0x000000000800723e */ /* 0x000fc600000000ff */
        /* <DEDUP_REMOVED lines=13> */
[----:B------:R-:W2:Y:S04]  /*2aca0*/  LDL.LU R8, [R1+0x12f8] ;  /* 0x0012f80001087983 */ /* 0x000ea80000300800 */
[----:B------:R0:W-:Y:S04]  /*2acb0*/  STL [R1+0x1bc], R0 ;  /* 0x0001bc0001007387 */ /* 0x0001e80000100800 */
[----:B0-----:R-:W2:Y:S02]  /*2acc0*/  LDL.LU R0, [R1+0x12f4] ;  /* 0x0012f40001007983 */ /* 0x001ea40000300800 */
[----:B--2---:R-:W-:-:S02]  /*2acd0*/  F2FP.PACK_AB R29, R0, R29 ;  /* 0x0000001d001d723e */ /* 0x004fc400000000ff */
[----:B------:R-:W2:Y:S01]  /*2ace0*/  LDL.LU R0, [R1+0x12f0] ;  /* 0x0012f00001007983 */ /* 0x000ea20000300800 */
[----:B------:R-:W-:Y:S02]  /*2acf0*/  F2FP.PACK_AB R28, R28, R12 ;  /* 0x0000000c1c1c723e */ /* 0x000fe400000000ff */
[----:B------:R-:W-:Y:S02]  /*2ad00*/  F2FP.PACK_AB R12, R13, R14 ;  /* 0x0000000e0d0c723e */ /* 0x000fe400000000ff */
[----:B------:R-:W-:Y:S01]  /*2ad10*/  F2FP.PACK_AB R11, R11, R10 ;  /* 0x0000000a0b0b723e */ /* 0x000fe200000000ff */
[----:B------:R-:W-:Y:S01]  /*2ad20*/  STL [R1+0x1b8], R29 ;  /* 0x0001b81d01007387 */ /* 0x000fe20000100800 */
[----:B------:R-:W-:-:S03]  /*2ad30*/  F2FP.PACK_AB R10, R15, R16 ;  /* 0x000000100f0a723e */ /* 0x000fc600000000ff */
[----:B------:R-:W-:Y:S04]  /*2ad40*/  STL [R1+0x1b4], R28 ;  /* 0x0001b41c01007387 */ /* 0x000fe80000100800 */
[----:B------:R0:W-:Y:S04]  /*2ad50*/  STL [R1+0x1b0], R12 ;  /* 0x0001b00c01007387 */ /* 0x0001e80000100800 */
[----:B------:R1:W-:Y:S04]  /*2ad60*/  STL [R1+0x1ac], R11 ;  /* 0x0001ac0b01007387 */ /* 0x0003e80000100800 */
[----:B------:R2:W-:Y:S01]  /*2ad70*/  STL [R1+0x1a8], R10 ;  /* 0x0001a80a01007387 */ /* 0x0005e20000100800 */
[----:B0-----:R-:W-:-:S02]  /*2ad80*/  F2FP.PACK_AB R12, R17, R18 ;  /* 0x00000012110c723e */ /* 0x001fc400000000ff */
[----:B-1----:R-:W-:-:S03]  /*2ad90*/  F2FP.PACK_AB R11, R19, R24 ;  /* 0x00000018130b723e */ /* 0x002fc600000000ff */
[----:B------:R-:W-:Y:S04]  /*2ada0*/  STL [R1+0x1a4], R12 ;  /* 0x0001a40c01007387 */ /* 0x000fe80000100800 */
[----:B------:R-:W-:Y:S01]  /*2adb0*/  STL [R1+0x1a0], R11 ;  /* 0x0001a00b01007387 */ /* 0x000fe20000100800 */
[----:B--2---:R-:W-:Y:S02]  /*2adc0*/  F2FP.PACK_AB R10, R25, R0 ;  /* 0x00000000190a723e */ /* 0x004fe400000000ff */
[----:B------:R-:W-:Y:S02]  /*2add0*/  F2FP.PACK_AB R0, R8, R5 ;  /* 0x000000050800723e */ /* 0x000fe400000000ff */
[----:B---3--:R-:W-:Y:S01]  /*2ade0*/  F2FP.PACK_AB R5, R7, R4 ;  /* 0x000000040705723e */ /* 0x008fe200000000ff */
[----:B------:R-:W-:Y:S01]  /*2adf0*/  STL [R1+0x19c], R10 ;  /* 0x00019c0a01007387 */ /* 0x000fe20000100800 */
[----:B----4-:R-:W-:-:S03]  /*2ae00*/  F2FP.PACK_AB R4, R6, R3 ;  /* 0x000000030604723e */ /* 0x010fc600000000ff */
[----:B------:R0:W-:Y:S01]  /*2ae10*/  STL [R1+0x198], R0 ;  /* 0x0001980001007387 */ /* 0x0001e20000100800 */
[----:B------:R-:W-:-:S03]  /*2ae20*/  F2FP.PACK_AB R3, R20, R21 ;  /* 0x000000151403723e */ /* 0x000fc600000000ff */
[----:B------:R-:W-:Y:S01]  /*2ae30*/  STL [R1+0x194], R5 ;  /* 0x0001940501007387 */ /* 0x000fe20000100800 */
[----:B0-----:R-:W-:-:S03]  /*2ae40*/  F2FP.PACK_AB R0, R9, R2 ;  /* 0x000000020900723e */ /* 0x001fc600000000ff */
[----:B------:R-:W-:Y:S04]  /*2ae50*/  STL [R1+0x190], R4 ;  /* 0x0001900401007387 */ /* 0x000fe80000100800 */
[----:B------:R0:W-:Y:S04]  /*2ae60*/  STL [R1+0x18c], R0 ;  /* 0x00018c0001007387 */ /* 0x0001e80000100800 */
[----:B------:R-:W-:Y:S04]  /*2ae70*/  STL [R1+0x188], R3 ;  /* 0x0001880301007387 */ /* 0x000fe80000100800 */
[----:B------:R-:W2:Y:S01]  /*2ae80*/  LDL.LU R29, [R1+0x258] ;  /* 0x00025800011d7983 */ /* 0x000ea20000300800 */
[----:B------:R-:W-:-:S02]  /*2ae90*/  F2FP.PACK_AB R2, R22, R23 ;  /* 0x000000171602723e */ /* 0x000fc400000000ff */
[----:B0-----:R-:W-:-:S03]  /*2aea0*/  F2FP.PACK_AB R0, R26, R27 ;  /* 0x0000001b1a00723e */ /* 0x001fc600000000ff */
[----:B------:R-:W-:Y:S04]  /*2aeb0*/  STL [R1+0x184], R2 ;  /* 0x0001840201007387 */ /* 0x000fe80000100800 */
[----:B--2---:R0:W-:Y:S04]  /*2aec0*/  STL [R1+0x1268], R29 ;  /* 0x0012681d01007387 */ /* 0x0041e80000100800 */
        /* <DEDUP_REMOVED lines=34> */
[----:B------:R-:W3:Y:S04]  /*2b0f0*/  LDL.LU R28, [R1+0x34c] ;  /* 0x00034c00011c7983 */ /* 0x000ee80000300800 */
[----:B---3--:R0:W-:Y:S04]  /*2b100*/  STL [R1+0x1264], R28 ;  /* 0x0012641c01007387 */ /* 0x0081e80000100800 */
[----:B0-----:R-:W3:Y:S04]  /*2b110*/  LDL.LU R28, [R1+0x25c] ;  /* 0x00025c00011c7983 */ /* 0x001ee80000300800 */
        /* <DEDUP_REMOVED lines=33> */
[----:B0-----:R-:W2:Y:S04]  /*2b330*/  LDL.LU R28, [R1+0x4ac] ;  /* 0x0004ac00011c7983 */ /* 0x001ea80000300800 */
[----:B------:R-:W3:Y:S04]  /*2b340*/  LDL.LU R12, [R1+0x348] ;  /* 0x00034800010c7983 */ /* 0x000ee80000300800 */
[----:B------:R-:W4:Y:S04]  /*2b350*/  LDL.LU R13, [R1+0x35c] ;  /* 0x00035c00010d7983 */ /* 0x000f280000300800 */
[----:B------:R-:W4:Y:S04]  /*2b360*/  LDL.LU R14, [R1+0x358] ;  /* 0x00035800010e7983 */ /* 0x000f280000300800 */
[----:B------:R-:W3:Y:S04]  /*2b370*/  LDL.LU R11, [R1+0x244] ;  /* 0x00024400010b7983 */ /* 0x000ee80000300800 */
        /* <DEDUP_REMOVED lines=22> */
[----:B------:R-:W3:Y:S01]  /*2b4e0*/  LDL.LU R27, [R1+0x4d0] ;  /* 0x0004d000011b7983 */ /* 0x000ee20000300800 */
[----:B--2---:R-:W-:-:S03]  /*2b4f0*/  F2FP.PACK_AB R29, R28, R29 ;  /* 0x0000001d1c1d723e */ /* 0x004fc600000000ff */
[----:B------:R-:W2:Y:S04]  /*2b500*/  LDL.LU R28, [R1+0x12ec] ;  /* 0x0012ec00011c7983 */ /* 0x000ea80000300800 */
[----:B------:R0:W-:Y:S04]  /*2b510*/  STL [R1+0x17c], R29 ;  /* 0x00017c1d01007387 */ /* 0x0001e80000100800 */
[----:B0-----:R-:W2:Y:S02]  /*2b520*/  LDL.LU R29, [R1+0x12e8] ;  /* 0x0012e800011d7983 */ /* 0x001ea40000300800 */
[----:B--2---:R-:W-:-:S02]  /*2b530*/  F2FP.PACK_AB R29, R28, R29 ;  /* 0x0000001d1c1d723e */ /* 0x004fc400000000ff */
        /* <DEDUP_REMOVED lines=64> */
[----:B------:R-:W2:Y:S01]  /*2b940*/  LDL.LU R28, [R1+0x1264] ;  /* 0x00126400011c7983 */ /* 0x000ea20000300800 */
[----:B---3--:R-:W-:Y:S02]  /*2b950*/  F2FP.PACK_AB R11, R11, R10 ;  /* 0x0000000a0b0b723e */ /* 0x008fe400000000ff */
[----:B------:R-:W-:Y:S01]  /*2b960*/  F2FP.PACK_AB R10, R15, R16 ;  /* 0x000000100f0a723e */ /* 0x000fe200000000ff */
[----:B------:R-:W-:Y:S01]  /*2b970*/  STL [R1+0x118], R29 ;  /* 0x0001181d01007387 */ /* 0x000fe20000100800 */
[----:B--2---:R-:W-:Y:S02]  /*2b980*/  F2FP.PACK_AB R28, R28, R12 ;  /* 0x0000000c1c1c723e */ /* 0x004fe400000000ff */
[----:B----4-:R-:W-:-:S03]  /*2b990*/  F2FP.PACK_AB R12, R13, R14 ;  /* 0x0000000e0d0c723e */ /* 0x010fc600000000ff */
[----:B------:R-:W-:Y:S04]  /*2b9a0*/  STL [R1+0x114], R28 ;  /* 0x0001141c01007387 */ /* 0x000fe80000100800 */
[----:B------:R0:W-:Y:S04]  /*2b9b0*/  STL [R1+0x110], R12 ;  /* 0x0001100c01007387 */ /* 0x0001e80000100800 */
[----:B------:R1:W-:Y:S04]  /*2b9c0*/  STL [R1+0x10c], R11 ;  /* 0x00010c0b01007387 */ /* 0x0003e80000100800 */
[----:B------:R2:W-:Y:S01]  /*2b9d0*/  STL [R1+0x108], R10 ;  /* 0x0001080a01007387 */ /* 0x0005e20000100800 */
[----:B0-----:R-:W-:-:S02]  /*2b9e0*/  F2FP.PACK_AB R12, R17, R18 ;  /* 0x00000012110c723e */ /* 0x001fc400000000ff */
[----:B-1----:R-:W-:-:S03]  /*2b9f0*/  F2FP.PACK_AB R11, R19, R24 ;  /* 0x00000018130b723e */ /* 0x002fc600000000ff */
[----:B------:R-:W-:Y:S01]  /*2ba00*/  STL [R1+0x104], R12 ;  /* 0x0001040c01007387 */ /* 0x000fe20000100800 */
[----:B--2---:R-:W-:Y:S02]  /*2ba10*/  F2FP.PACK_AB R10, R25, R0 ;  /* 0x00000000190a723e */ /* 0x004fe400000000ff */
[----:B------:R-:W-:Y:S01]  /*2ba20*/  F2FP.PACK_AB R0, R8, R5 ;  /* 0x000000050800723e */ /* 0x000fe200000000ff */
[----:B------:R-:W-:Y:S01]  /*2ba30*/  STL [R1+0x100], R11 ;  /* 0x0001000b01007387 */ /* 0x000fe20000100800 */
[----:B------:R-:W-:Y:S02]  /*2ba40*/  F2FP.PACK_AB R5, R7, R4 ;  /* 0x000000040705723e */ /* 0x000fe400000000ff */
[----:B------:R-:W-:Y:S01]  /*2ba50*/  F2FP.PACK_AB R4, R6, R3 ;  /* 0x000000030604723e */ /* 0x000fe200000000ff */
[----:B------:R-:W-:Y:S01]  /*2ba60*/  STL [R1+0xfc], R10 ;  /* 0x0000fc0a01007387 */ /* 0x000fe20000100800 */
[----:B------:R-:W-:-:S03]  /*2ba70*/  F2FP.PACK_AB R3, R20, R21 ;  /* 0x000000151403723e */ /* 0x000fc600000000ff */
[----:B------:R0:W-:Y:S04]  /*2ba80*/  STL [R1+0xf8], R0 ;  /* 0x0000f80001007387 */ /* 0x0001e80000100800 */
[----:B------:R-:W-:Y:S01]  /*2ba90*/  STL [R1+0xf4], R5 ;  /* 0x0000f40501007387 */ /* 0x000fe20000100800 */
[----:B0-----:R-:W-:-:S03]  /*2baa0*/  F2FP.PACK_AB R0, R9, R2 ;  /* 0x000000020900723e */ /* 0x001fc600000000ff */
[----:B------:R-:W-:Y:S04]  /*2bab0*/  STL [R1+0xf0], R4 ;  /* 0x0000f00401007387 */ /* 0x000fe80000100800 */
[----:B------:R-:W-:Y:S04]  /*2bac0*/  STL [R1+0xec], R0 ;  /* 0x0000ec0001007387 */ /* 0x000fe80000100800 */
[----:B------:R0:W-:Y:S04]  /*2bad0*/  STL [R1+0xe8], R3 ;  /* 0x0000e80301007387 */ /* 0x0001e80000100800 */
[----:B0-----:R-:W2:Y:S01]  /*2bae0*/  LDL.LU R3, [R1+0x578] ;  /* 0x0005780001037983 */ /* 0x001ea20000300800 */
[----:B------:R-:W-:-:S02]  /*2baf0*/  F2FP.PACK_AB R2, R22, R23 ;  /* 0x000000171602723e */ /* 0x000fc400000000ff */
[----:B------:R-:W-:-:S03]  /*2bb00*/  F2FP.PACK_AB R0, R26, R27 ;  /* 0x0000001b1a00723e */ /* 0x000fc600000000ff */
        /* <DEDUP_REMOVED lines=18> */
[----:B---3--:R0:W-:Y:S04]  /*2bc30*/  STL [R1+0x1244], R2 ;  /* 0x0012440201007387 */ /* 0x0081e80000100800 */
[----:B0-----:R-:W3:Y:S04]  /*2bc40*/  LDL.LU R2, [R1+0x4e4] ;  /* 0x0004e40001027983 */ /* 0x001ee80000300800 */
[----:B------:R-:W4:Y:S04]  /*2bc50*/  LDL.LU R25, [R1+0x54c] ;  /* 0x00054c0001197983 */ /* 0x000f280000300800 */
[----:B----4-:R0:W-:Y:S04]  /*2bc60*/  STL [R1+0x1220], R25 ;  /* 0x0012201901007387 */ /* 0x0101e80000100800 */
[----:B0-----:R-:W4:Y:S04]  /*2bc70*/  LDL.LU R25, [R1+0x598] ;  /* 0x0005980001197983 */ /* 0x001f280000300800 */
        /* <DEDUP_REMOVED lines=8> */
[----:B------:R-:W2:Y:S04]  /*2bd00*/  LDL.LU R24, [R1+0x548] ;  /* 0x0005480001187983 */ /* 0x000ea80000300800 */
[----:B--2---:R0:W-:Y:S04]  /*2bd10*/  STL [R1+0x1224], R24 ;  /* 0x0012241801007387 */ /* 0x0041e80000100800 */
[----:B0-----:R-:W2:Y:S04]  /*2bd20*/  LDL.LU R24, [R1+0x59c] ;  /* 0x00059c0001187983 */ /* 0x001ea80000300800 */
[----:B--2---:R0:W-:Y:S04]  /*2bd30*/  STL [R1+0x122c], R24 ;  /* 0x00122c1801007387 */ /* 0x0041e80000100800 */
[----:B0-----:R-:W2:Y:S04]  /*2bd40*/  LDL.LU R24, [R1+0x58c] ;  /* 0x00058c0001187983 */ /* 0x001ea80000300800 */
[----:B--2---:R0:W-:Y:S04]  /*2bd50*/  STL [R1+0x1234], R24 ;  /* 0x0012341801007387 */ /* 0x0041e80000100800 */
[----:B0-----:R-:W2:Y:S01]  /*2bd60*/  LDL.LU R24, [R1+0x574] ;  /* 0x0005740001187983 */ /* 0x001ea20000300800 */
[----:B------:R-:W-:-:S03]  /*2bd70*/  F2FP.PACK_AB R3, R9, R3 ;  /* 0x000000030903723e */ /* 0x000fc600000000ff */
[----:B--2---:R0:W-:Y:S04]  /*2bd80*/  STL [R1+0x123c], R24 ;  /* 0x00123c1801007387 */ /* 0x0041e80000100800 */
[----:B0-----:R-:W2:Y:S04]  /*2bd90*/  LDL.LU R24, [R1+0x534] ;  /* 0x0005340001187983 */ /* 0x001ea80000300800 */
        /* <DEDUP_REMOVED lines=36> */
[----:B------:R-:W3:Y:S04]  /*2bfe0*/  LDL.LU R9, [R1+0x1248] ;  /* 0x0012480001097983 */ /* 0x000ee80000300800 */
[----:B------:R0:W-:Y:S04]  /*2bff0*/  STL [R1+0xd0], R3 ;  /* 0x0000d00301007387 */ /* 0x0001e80000100800 */
[----:B0-----:R-:W2:Y:S01]  /*2c000*/  LDL.LU R3, [R1+0x61c] ;  /* 0x00061c0001037983 */ /* 0x001ea20000300800 */
[----:B---3--:R-:W-:-:S03]  /*2c010*/  F2FP.PACK_AB R9, R2, R9 ;  /* 0x000000090209723e */ /* 0x008fc600000000ff */
[----:B------:R-:W4:Y:S04]  /*2c020*/  LDL.LU R2, [R1+0x1244] ;  /* 0x0012440001027983 */ /* 0x000f280000300800 */
[----:B------:R0:W-:Y:S04]  /*2c030*/  STL [R1+0xac], R9 ;  /* 0x0000ac0901007387 */ /* 0x0001e80000100800 */
[----:B0-----:R-:W3:Y:S01]  /*2c040*/  LDL.LU R9, [R1+0x62c] ;  /* 0x00062c0001097983 */ /* 0x001ee20000300800 */
[----:B----4-:R-:W-:-:S03]  /*2c050*/  F2FP.PACK_AB R2, R25, R2 ;  /* 0x000000021902723e */ /* 0x010fc600000000ff */
[----:B------:R-:W4:Y:S04]  /*2c060*/  LDL.LU R25, [R1+0x1240] ;  /* 0x0012400001197983 */ /* 0x000f280000300800 */
[----:B------:R0:W-:Y:S04]  /*2c070*/  STL [R1+0xa8], R2 ;  /* 0x0000a80201007387 */ /* 0x0001e80000100800 */
[----:B0-----:R-:W2:Y:S01]  /*2c080*/  LDL.LU R2, [R1+0x63c] ;  /* 0x00063c0001027983 */ /* 0x001ea20000300800 */
[----:B----4-:R-:W-:-:S03]  /*2c090*/  F2FP.PACK_AB R25, R24, R25 ;  /* 0x000000191819723e */ /* 0x010fc600000000ff */
[----:B------:R-:W4:Y:S04]  /*2c0a0*/  LDL.LU R24, [R1+0x123c] ;  /* 0x00123c0001187983 */ /* 0x000f280000300800 */
[----:B------:R0:W-:Y:S04]  /*2c0b0*/  STL [R1+0xa4], R25 ;  /* 0x0000a41901007387 */ /* 0x0001e80000100800 */
[----:B0-----:R-:W4:Y:S02]  /*2c0c0*/  LDL.LU R25, [R1+0x1238] ;  /* 0x0012380001197983 */ /* 0x001f240000300800 */
[----:B----4-:R-:W-:-:S02]  /*2c0d0*/  F2FP.PACK_AB R25, R24, R25 ;  /* 0x000000191819723e */ /* 0x010fc400000000ff */
        /* <DEDUP_REMOVED lines=10> */
[----:B0-----:R-:W4:Y:S01]  /*2c180*/  LDL.LU R25, [R1+0x1220] ;  /* 0x0012200001197983 */ /* 0x001f220000300800 */
[----:B------:R-:W-:Y:S02]  /*2c190*/  F2FP.PACK_AB R18, R19, R18 ;  /* 0x000000121312723e */ /* 0x000fe400000000ff */
[----:B------:R-:W-:-:S02]  /*2c1a0*/  F2FP.PACK_AB R16, R17, R16 ;  /* 0x000000101110723e */ /* 0x000fc400000000ff */
[----:B------:R-:W-:Y:S02]  /*2c1b0*/  F2FP.PACK_AB R10, R15, R10 ;  /* 0x0000000a0f0a723e */ /* 0x000fe400000000ff */
[----:B------:R-:W-:Y:S02]  /*2c1c0*/  F2FP.PACK_AB R14, R11, R14 ;  /* 0x0000000e0b0e723e */ /* 0x000fe400000000ff */
[----:B----4-:R-:W-:Y:S02]  /*2c1d0*/  F2FP.PACK_AB R24, R25, R24 ;  /* 0x000000181918723e */ /* 0x010fe400000000ff */
[----:B------:R-:W4:Y:S04]  /*2c1e0*/  LDL.LU R25, [R1+0x121c] ;  /* 0x00121c0001197983 */ /* 0x000f280000300800 */
[----:B------:R0:W-:Y:S04]  /*2c1f0*/  STL [R1+0xb4], R24 ;  /* 0x0000b41801007387 */ /* 0x0001e80000100800 */
[----:B0-----:R-:W2:Y:S04]  /*2c200*/  LDL.LU R24, [R1+0x1218] ;  /* 0x0012180001187983 */ /* 0x001ea80000300800 */
[----:B------:R-:W3:Y:S04]  /*2c210*/  LDL.LU R19, [R1+0x1214] ;  /* 0x0012140001137983 */ /* 0x000ee80000300800 */
[----:B------:R0:W-:Y:S04]  /*2c220*/  STL [R1+0xb0], R18 ;  /* 0x0000b01201007387 */ /* 0x0001e80000100800 */
[----:B0-----:R-:W3:Y:S04]  /*2c230*/  LDL.LU R18, [R1+0x1210] ;  /* 0x0012100001127983 */ /* 0x001ee80000300800 */
[----:B------:R-:W3:Y:S04]  /*2c240*/  LDL.LU R17, [R1+0x120c] ;  /* 0x00120c0001117983 */ /* 0x000ee80000300800 */
[----:B------:R0:W-:Y:S04]  /*2c250*/  STL [R1+0xcc], R16 ;  /* 0x0000cc1001007387 */ /* 0x0001e80000100800 */
[----:B0-----:R-:W3:Y:S04]  /*2c260*/  LDL.LU R16, [R1+0x1208] ;  /* 0x0012080001107983 */ /* 0x001ee80000300800 */
[----:B------:R-:W3:Y:S04]  /*2c270*/  LDL.LU R15, [R1+0x1204] ;  /* 0x00120400010f7983 */ /* 0x000ee80000300800 */
[----:B------:R0:W-:Y:S04]  /*2c280*/  STL [R1+0xc8], R10 ;  /* 0x0000c80a01007387 */ /* 0x0001e80000100800 */
[----:B0-----:R-:W3:Y:S04]  /*2c290*/  LDL.LU R10, [R1+0x1200] ;  /* 0x00120000010a7983 */ /* 0x001ee80000300800 */
[----:B------:R-:W3:Y:S01]  /*2c2a0*/  LDL.LU R11, [R1+0x11fc] ;  /* 0x0011fc00010b7983 */ /* 0x000ee20000300800 */
[----:B------:R-:W-:-:S02]  /*2c2b0*/  F2FP.PACK_AB R27, R12, R27 ;  /* 0x0000001b0c1b723e */ /* 0x000fc400000000ff */
[----:B------:R-:W-:Y:S01]  /*2c2c0*/  F2FP.PACK_AB R28, R29, R28 ;  /* 0x0000001c1d1c723e */ /* 0x000fe200000000ff */
[----:B------:R0:W-:Y:S01]  /*2c2d0*/  STL [R1+0xc4], R14 ;  /* 0x0000c40e01007387 */ /* 0x0001e20000100800 */
[----:B------:R-:W-:Y:S02]  /*2c2e0*/  F2FP.PACK_AB R26, R13, R26 ;  /* 0x0000001a0d1a723e */ /* 0x000fe400000000ff */
[----:B------:R-:W-:Y:S02]  /*2c2f0*/  F2FP.PACK_AB R23, R5, R23 ;  /* 0x000000170517723e */ /* 0x000fe400000000ff */
[----:B------:R-:W-:Y:S02]  /*2c300*/  F2FP.PACK_AB R22, R7, R22 ;  /* 0x000000160716723e */ /* 0x000fe400000000ff */
[----:B------:R-:W-:Y:S01]  /*2c310*/  F2FP.PACK_AB R21, R4, R21 ;  /* 0x000000150415723e */ /* 0x000fe200000000ff */
[----:B0-----:R-:W3:Y:S01]  /*2c320*/  LDL.LU R14, [R1+0x11f8] ;  /* 0x0011f800010e7983 */ /* 0x001ee20000300800 */
[----:B------:R-:W-:-:S03]  /*2c330*/  F2FP.PACK_AB R20, R6, R20 ;  /* 0x000000140614723e */ /* 0x000fc600000000ff */
[----:B------:R-:W-:Y:S04]  /*2c340*/  STL [R1+0x1100], R27 ;  /* 0x0011001b01007387 */ /* 0x000fe80000100800 */
[----:B------:R-:W-:Y:S04]  /*2c350*/  STL [R1+0xc0], R28 ;  /* 0x0000c01c01007387 */ /* 0x000fe80000100800 */
[----:B------:R-:W-:Y:S01]  /*2c360*/  STL [R1+0x1104], R26 ;  /* 0x0011041a01007387 */ /* 0x000fe20000100800 */
[----:B----4-:R-:W-:-:S05]  /*2c370*/  F2FP.PACK_AB R25, R0, R25 ;  /* 0x000000190019723e */ /* 0x010fca00000000ff */
[----:B------:R-:W-:Y:S01]  /*2c380*/  STL [R1+0x1108], R25 ;  /* 0x0011081901007387 */ /* 0x000fe20000100800 */
[----:B--2---:R-:W-:Y:S02]  /*2c390*/  F2FP.PACK_AB R24, R8, R24 ;  /* 0x000000180818723e */ /* 0x004fe400000000ff */
[----:B---3--:R-:W-:-:S03]  /*2c3a0*/  F2FP.PACK_AB R19, R3, R19 ;  /* 0x000000130313723e */ /* 0x008fc600000000ff */
[----:B------:R-:W-:Y:S04]  /*2c3b0*/  STL [R1+0x110c], R24 ;  /* 0x00110c1801007387 */ /* 0x000fe80000100800 */
[----:B------:R-:W-:Y:S04]  /*2c3c0*/  STL [R1+0x1110], R23 ;  /* 0x0011101701007387 */ /* 0x000fe80000100800 */
[----:B------:R-:W-:Y:S01]  /*2c3d0*/  STL [R1+0x1114], R22 ;  /* 0x0011141601007387 */ /* 0x000fe20000100800 */
[----:B------:R-:W-:-:S03]  /*2c3e0*/  F2FP.PACK_AB R18, R9, R18 ;  /* 0x000000120912723e */ /* 0x000fc600000000ff */
[----:B------:R-:W-:Y:S01]  /*2c3f0*/  STL [R1+0x1118], R21 ;  /* 0x0011181501007387 */ /* 0x000fe20000100800 */
[----:B------:R-:W-:-:S03]  /*2c400*/  F2FP.PACK_AB R17, R2, R17 ;  /* 0x000000110211723e */ /* 0x000fc600000000ff */
[----:B------:R-:W-:Y:S04]  /*2c410*/  STL [R1+0x111c], R20 ;  /* 0x00111c1401007387 */ /* 0x000fe80000100800 */
[----:B------:R-:W-:Y:S04]  /*2c420*/  STL [R1+0x1120], R19 ;  /* 0x0011201301007387 */ /* 0x000fe80000100800 */
[----:B------:R-:W-:Y:S04]  /*2c430*/  STL [R1+0x1124], R18 ;  /* 0x0011241201007387 */ /* 0x000fe80000100800 */
[----:B------:R-:W-:Y:S01]  /*2c440*/  STL [R1+0x1128], R17 ;  /* 0x0011281101007387 */ /* 0x000fe20000100800 */
[----:B------:R-:W-:-:S05]  /*2c450*/  F2FP.PACK_AB R16, R16, R15 ;  /* 0x0000000f1010723e */ /* 0x000fca00000000ff */
[----:B------:R-:W-:Y:S04]  /*2c460*/  STL [R1+0x112c], R16 ;  /* 0x00112c1001007387 */ /* 0x000fe80000100800 */
[----:B------:R-:W2:Y:S04]  /*2c470*/  LDL.LU R13, [R1+0x624] ;  /* 0x00062400010d7983 */ /* 0x000ea80000300800 */
[----:B------:R-:W3:Y:S01]  /*2c480*/  LDL.LU R12, [R1+0x634] ;  /* 0x00063400010c7983 */ /* 0x000ee20000300800 */
[----:B------:R-:W-:-:S03]  /*2c490*/  F2FP.PACK_AB R15, R11, R10 ;  /* 0x0000000a0b0f723e */ /* 0x000fc600000000ff */
[----:B------:R-:W4:Y:S04]  /*2c4a0*/  LDL.LU R11, [R1+0x5b8] ;  /* 0x0005b800010b7983 */ /* 0x000f280000300800 */
[----:B----4-:R0:W-:Y:S04]  /*2c4b0*/  STL [R1+0x11ec], R11 ;  /* 0x0011ec0b01007387 */ /* 0x0101e80000100800 */
[----:B0-----:R-:W4:Y:S04]  /*2c4c0*/  LDL.LU R11, [R1+0x644] ;  /* 0x00064400010b7983 */ /* 0x001f280000300800 */
[----:B------:R-:W2:Y:S04]  /*2c4d0*/  LDL.LU R10, [R1+0x5c8] ;  /* 0x0005c800010a7983 */ /* 0x000ea80000300800 */
[----:B--2---:R0:W-:Y:S04]  /*2c4e0*/  STL [R1+0x11e8], R10 ;  /* 0x0011e80a01007387 */ /* 0x0041e80000100800 */
[----:B0-----:R-:W2:Y:S04]  /*2c4f0*/  LDL.LU R10, [R1+0x5bc] ;  /* 0x0005bc00010a7983 */ /* 0x001ea80000300800 */
[----:B------:R-:W2:Y:S01]  /*2c500*/  LDL.LU R9, [R1+0x5d8] ;  /* 0x0005d80001097983 */ /* 0x000ea20000300800 */
        /* <DEDUP_REMOVED lines=39> */
[----:B------:R-:W2:Y:S04]  /*2c780*/  LDL.LU R10, [R1+0x11e8] ;  /* 0x0011e800010a7983 */ /* 0x000ea80000300800 */
[----:B------:R0:W-:Y:S04]  /*2c790*/  STL [R1+0x1140], R11 ;  /* 0x0011400b01007387 */ /* 0x0001e80000100800 */
[----:B0-----:R-:W4:Y:S01]  /*2c7a0*/  LDL.LU R11, [R1+0x5dc] ;  /* 0x0005dc00010b7983 */ /* 0x001f220000300800 */
[----:B--2---:R-:W-:-:S03]  /*2c7b0*/  F2FP.PACK_AB R10, R9, R10 ;  /* 0x0000000a090a723e */ /* 0x004fc600000000ff */
[----:B------:R-:W4:Y:S01]  /*2c7c0*/  LDL.LU R9, [R1+0x11e4] ;  /* 0x0011e40001097983 */ /* 0x000f220000300800 */
[----:B------:R-:W-:Y:S02]  /*2c7d0*/  F2FP.PACK_AB R8, R12, R8 ;  /* 0x000000080c08723e */ /* 0x000fe400000000ff */
[----:B---3--:R-:W-:Y:S01]  /*2c7e0*/  F2FP.PACK_AB R7, R13, R7 ;  /* 0x000000070d07723e */ /* 0x008fe200000000ff */
[----:B------:R-:W-:Y:S01]  /*2c7f0*/  STL [R1+0x1144], R10 ;  /* 0x0011440a01007387 */ /* 0x000fe20000100800 */
[----:B------:R-:W-:Y:S02]  /*2c800*/  F2FP.PACK_AB R6, R14, R6 ;  /* 0x000000060e06723e */ /* 0x000fe400000000ff */
[----:B------:R-:W-:Y:S02]  /*2c810*/  F2FP.PACK_AB R5, R15, R5 ;  /* 0x000000050f05723e */ /* 0x000fe400000000ff */
[----:B------:R-:W-:Y:S02]  /*2c820*/  F2FP.PACK_AB R4, R16, R4 ;  /* 0x000000041004723e */ /* 0x000fe400000000ff */
[----:B----4-:R-:W-:-:S05]  /*2c830*/  F2FP.PACK_AB R9, R11, R9 ;  /* 0x000000090b09723e */ /* 0x010fca00000000ff */
[----:B------:R-:W-:Y:S04]  /*2c840*/  STL [R1+0x1148], R9 ;  /* 0x0011480901007387 */ /* 0x000fe80000100800 */
[----:B------:R-:W-:Y:S04]  /*2c850*/  STL [R1+0x114c], R8 ;  /* 0x00114c0801007387 */ /* 0x000fe80000100800 */
[----:B------:R-:W-:Y:S04]  /*2c860*/  STL [R1+0x1150], R7 ;  /* 0x0011500701007387 */ /* 0x000fe80000100800 */
[----:B------:R0:W-:Y:S04]  /*2c870*/  STL [R1+0x1154], R6 ;  /* 0x0011540601007387 */ /* 0x0001e80000100800 */
[----:B------:R1:W-:Y:S04]  /*2c880*/  STL [R1+0x1158], R5 ;  /* 0x0011580501007387 */ /* 0x0003e80000100800 */
[----:B------:R2:W-:Y:S01]  /*2c890*/  STL [R1+0x115c], R4 ;  /* 0x00115c0401007387 */ /* 0x0005e20000100800 */
[----:B0-----:R-:W-:-:S02]  /*2c8a0*/  F2FP.PACK_AB R6, R19, R20 ;  /* 0x000000141306723e */ /* 0x001fc400000000ff */
[----:B-1----:R-:W-:Y:S02]  /*2c8b0*/  F2FP.PACK_AB R5, R17, R18 ;  /* 0x000000121105723e */ /* 0x002fe400000000ff */
[----:B--2---:R-:W-:-:S03]  /*2c8c0*/  F2FP.PACK_AB R4, R21, R22 ;  /* 0x000000161504723e */ /* 0x004fc600000000ff */
[----:B------:R0:W-:Y:S04]  /*2c8d0*/  STL [R1+0xc], R5 ;  /* 0x00000c0501007387 */ /* 0x0001e80000100800 */
[----:B------:R1:W-:Y:S04]  /*2c8e0*/  STL [R1+0x8], R6 ;  /* 0x0000080601007387 */ /* 0x0003e80000100800 */
[----:B------:R2:W-:Y:S01]  /*2c8f0*/  STL [R1+0x4], R4 ;  /* 0x0000040401007387 */ /* 0x0005e20000100800 */
[----:B0-----:R-:W-:Y:S02]  /*2c900*/  F2FP.PACK_AB R5, R23, R24 ;  /* 0x000000181705723e */ /* 0x001fe400000000ff */
[----:B-1----:R-:W-:-:S03]  /*2c910*/  F2FP.PACK_AB R6, R25, R26 ;  /* 0x0000001a1906723e */ /* 0x002fc600000000ff */
[----:B------:R-:W-:Y:S01]  /*2c920*/  STL [R1], R5 ;  /* 0x0000000501007387 */ /* 0x000fe20000100800 */
[----:B--2---:R-:W-:-:S03]  /*2c930*/  F2FP.PACK_AB R4, R27, R29 ;  /* 0x0000001d1b04723e */ /* 0x004fc600000000ff */
[----:B------:R-:W-:Y:S04]  /*2c940*/  STL [R1+0x1c], R6 ;  /* 0x00001c0601007387 */ /* 0x000fe80000100800 */
[----:B------:R0:W-:Y:S04]  /*2c950*/  STL [R1+0x18], R4 ;  /* 0x0000180401007387 */ /* 0x0001e80000100800 */
[----:B0-----:R-:W2:Y:S01]  /*2c960*/  LDL.LU R4, [R1+0x748] ;  /* 0x0007480001047983 */ /* 0x001ea20000300800 */
[----:B------:R-:W-:Y:S02]  /*2c970*/  F2FP.PACK_AB R5, R28, R0 ;  /* 0x000000001c05723e */ /* 0x000fe400000000ff */
        /* <DEDUP_REMOVED lines=163> */
[----:B----4-:R-:W-:-:S03]  /*2d3b0*/  F2FP.PACK_AB R8, R7, R8 ;  /* 0x000000080708723e */ /* 0x010fc600000000ff */
[----:B------:R0:W-:Y:S01]  /*2d3c0*/  STL [R1+0x6c], R4 ;  /* 0x00006c0401007387 */ /* 0x0001e20000100800 */
[----:B---3--:R-:W-:Y:S02]  /*2d3d0*/  F2FP.PACK_AB R10, R9, R10 ;  /* 0x0000000a090a723e */ /* 0x008fe400000000ff */
[----:B------:R-:W-:Y:S01]  /*2d3e0*/  F2FP.PACK_AB R12, R11, R12 ;  /* 0x0000000c0b0c723e */ /* 0x000fe200000000ff */
[----:B0-----:R0:W5:Y:S01]  /*2d3f0*/  LDL.LU R4, [R1+0x115c] ;  /* 0x00115c0001047983 */ /* 0x0011620000300800 */
[----:B------:R-:W-:Y:S02]  /*2d400*/  F2FP.PACK_AB R14, R13, R14 ;  /* 0x0000000e0d0e723e */ /* 0x000fe400000000ff */
[----:B------:R-:W-:Y:S02]  /*2d410*/  F2FP.PACK_AB R16, R15, R16 ;  /* 0x000000100f10723e */ /* 0x000fe400000000ff */
[----:B------:R-:W-:Y:S02]  /*2d420*/  F2FP.PACK_AB R18, R17, R18 ;  /* 0x000000121112723e */ /* 0x000fe400000000ff */
[----:B------:R-:W-:-:S02]  /*2d430*/  F2FP.PACK_AB R20, R19, R20 ;  /* 0x000000141314723e */ /* 0x000fc400000000ff */
[----:B------:R-:W-:Y:S02]  /*2d440*/  F2FP.PACK_AB R22, R21, R22 ;  /* 0x000000161516723e */ /* 0x000fe400000000ff */
[----:B------:R-:W-:Y:S02]  /*2d450*/  F2FP.PACK_AB R24, R23, R24 ;  /* 0x000000181718723e */ /* 0x000fe400000000ff */
[----:B------:R-:W-:Y:S02]  /*2d460*/  F2FP.PACK_AB R26, R25, R26 ;  /* 0x0000001a191a723e */ /* 0x000fe400000000ff */
[----:B------:R-:W-:Y:S02]  /*2d470*/  F2FP.PACK_AB R28, R27, R28 ;  /* 0x0000001c1b1c723e */ /* 0x000fe400000000ff */
[----:B------:R-:W-:Y:S02]  /*2d480*/  F2FP.PACK_AB R0, R29, R0 ;  /* 0x000000001d00723e */ /* 0x000fe400000000ff */
[----:B--2---:R-:W-:-:S02]  /*2d490*/  F2FP.PACK_AB R6, R5, R6 ;  /* 0x000000060506723e */ /* 0x004fc400000000ff */
[----:B------:R0:W5:Y:S04]  /*2d4a0*/  LDL.LU R5, [R1+0x1158] ;  /* 0x0011580001057983 */ /* 0x0001680000300800 */
[----:B------:R1:W-:Y:S04]  /*2d4b0*/  STL [R1+0x68], R6 ;  /* 0x0000680601007387 */ /* 0x0003e80000100800 */
[----:B-1----:R0:W5:Y:S04]  /*2d4c0*/  LDL.LU R6, [R1+0x1154] ;  /* 0x0011540001067983 */ /* 0x0021680000300800 */
        /* <DEDUP_REMOVED lines=32> */
[----:B-1----:R-:W2:Y:S04]  /*2d6d0*/  LDL.LU R28, [R1+0x10fc] ;  /* 0x0010fc00011c7983 */ /* 0x002ea80000300800 */
[----:B------:R-:W2:Y:S01]  /*2d6e0*/  LDL.LU R29, [R1+0x10f8] ;  /* 0x0010f800011d7983 */ /* 0x000ea20000300800 */
[----:B------:R-:W-:-:S03]  /*2d6f0*/  F2FP.PACK_AB R2, R3, R2 ;  /* 0x000000020302723e */ /* 0x000fc600000000ff */
[----:B------:R2:W-:Y:S02]  /*2d700*/  STL [R1+0x98], R0 ;  /* 0x0000980001007387 */ /* 0x0005e40000100800 */
[----:B--2---:R-:W-:-:S05]  /*2d710*/  F2FP.PACK_AB R0, R29, R28 ;  /* 0x0000001c1d00723e */ /* 0x004fca00000000ff */
[----:B------:R0:W-:Y:S04]  /*2d720*/  STL [R1+0x90], R0 ;  /* 0x0000900001007387 */ /* 0x0001e80000100800 */
[----:B------:R0:W-:Y:S02]  /*2d730*/  STL [R1+0x94], R2 ;  /* 0x0000940201007387 */ /* 0x0001e40000100800 */
.L_x_0:
[----:B-----5:R2:W-:Y:S04]  /*2d740*/  STL.64 [R1+0x1270], R6 ;  /* 0x0012700601007387 */ /* 0x0205e80000100a00 */
[----:B--2---:R-:W2:Y:S04]  /*2d750*/  LDL R7, [R1+0x7d8] ;  /* 0x0007d80001077983 */ /* 0x004ea80000100800 */
[----:B------:R-:W-:Y:S04]  /*2d760*/  STL.64 [R1+0x1268], R4 ;  /* 0x0012680401007387 */ /* 0x000fe80000100a00 */
[----:B------:R-:W-:Y:S04]  /*2d770*/  STL.64 [R1+0x1260], R10 ;  /* 0x0012600a01007387 */ /* 0x000fe80000100a00 */
[----:B------:R-:W-:Y:S04]  /*2d780*/  STL.64 [R1+0x1258], R8 ;  /* 0x0012580801007387 */ /* 0x000fe80000100a00 */
[----:B------:R-:W-:Y:S04]  /*2d790*/  STL.64 [R1+0x1250], R14 ;  /* 0x0012500e01007387 */ /* 0x000fe80000100a00 */
[----:B------:R3:W-:Y:S04]  /*2d7a0*/  STL.64 [R1+0x1248], R12 ;  /* 0x0012480c01007387 */ /* 0x0007e80000100a00 */
[----:B------:R4:W-:Y:S04]  /*2d7b0*/  STL.64 [R1+0x1240], R18 ;  /* 0x0012401201007387 */ /* 0x0009e80000100a00 */
[----:B------:R-:W-:Y:S04]  /*2d7c0*/  STL.64 [R1+0x1238], R16 ;  /* 0x0012381001007387 */ /* 0x000fe80000100a00 */
[----:B------:R-:W-:Y:S04]  /*2d7d0*/  STL.64 [R1+0x1230], R22 ;  /* 0x0012301601007387 */ /* 0x000fe80000100a00 */
[----:B------:R-:W-:Y:S04]  /*2d7e0*/  STL.64 [R1+0x1228], R20 ;  /* 0x0012281401007387 */ /* 0x000fe80000100a00 */
[----:B------:R-:W-:Y:S04]  /*2d7f0*/  STL.64 [R1+0x1220], R26 ;  /* 0x0012201a01007387 */ /* 0x000fe80000100a00 */
[----:B------:R-:W-:Y:S04]  /*2d800*/  STL.64 [R1+0x1218], R24 ;  /* 0x0012181801007387 */ /* 0x000fe80000100a00 */
[----:B---3--:R-:W3:Y:S04]  /*2d810*/  LDL.LU R12, [R1+0x20] ;  /* 0x00002000010c7983 */ /* 0x008ee80000300800 */
[----:B------:R-:W3:Y:S04]  /*2d820*/  LDL.LU R13, [R1+0x24] ;  /* 0x00002400010d7983 */ /* 0x000ee80000300800 */
[----:B------:R-:W3:Y:S04]  /*2d830*/  LDL.LU R14, [R1+0x28] ;  /* 0x00002800010e7983 */ /* 0x000ee80000300800 */
[----:B------:R-:W3:Y:S04]  /*2d840*/  LDL.LU R15, [R1+0x2c] ;  /* 0x00002c00010f7983 */ /* 0x000ee80000300800 */
[----:B----4-:R-:W4:Y:S02]  /*2d850*/  S2R R19, SR_TID.X ;  /* 0x0000000000137919 */ /* 0x010f240000002100 */
[----:B0---4-:R-:W-:-:S02]  /*2d860*/  IMAD.SHL.U32 R2, R19, 0x8, RZ ;  /* 0x0000000813027824 */ /* 0x011fc400078e00ff */
[C---:B-1----:R-:W-:Y:S02]  /*2d870*/  IMAD.SHL.U32 R0, R19.reuse, 0x100, RZ ;  /* 0x0000010013007824 */ /* 0x042fe400078e00ff */
[C---:B------:R-:W-:Y:S01]  /*2d880*/  IMAD.SHL.U32 R3, R19.reuse, 0x4, RZ ;  /* 0x0000000413037824 */ /* 0x040fe200078e00ff */
[----:B------:R-:W-:Y:S01]  /*2d890*/  LOP3.LUT R2, R2, 0x300, RZ, 0xc0, !PT ;  /* 0x0000030002027812 */ /* 0x000fe200078ec0ff */
[C---:B------:R-:W-:Y:S01]  /*2d8a0*/  IMAD.SHL.U32 R28, R19.reuse, 0x20, RZ ;  /* 0x00000020131c7824 */ /* 0x040fe200078e00ff */
[----:B------:R-:W-:Y:S01]  /*2d8b0*/  LOP3.LUT R0, R0, 0x1800, RZ, 0xc0, !PT ;  /* 0x0000180000007812 */ /* 0x000fe200078ec0ff */
[----:B------:R-:W-:Y:S01]  /*2d8c0*/  IMAD.SHL.U32 R29, R19, 0x400, RZ ;  /* 0x00000400131d7824 */ /* 0x000fe200078e00ff */
[----:B------:R-:W-:Y:S02]  /*2d8d0*/  LOP3.LUT R2, R2, 0x70, R3, 0xf8, !PT ;  /* 0x0000007002027812 */ /* 0x000fe400078ef803 */
[----:B------:R-:W-:Y:S02]  /*2d8e0*/  LOP3.LUT R0, R0, 0x60, R28, 0xf8, !PT ;  /* 0x0000006000007812 */ /* 0x000fe400078ef81c */
[----:B--2---:R-:W-:-:S02]  /*2d8f0*/  IADD3 R3, R7, 0x1, RZ ;  /* 0x0000000107037810 */ /* 0x004fc40007ffe0ff */
[----:B------:R-:W-:Y:S01]  /*2d900*/  IADD3 R28, R7, 0x2, RZ ;  /* 0x00000002071c7810 */ /* 0x000fe20007ffe0ff */
[----:B---3--:R-:W-:Y:S04]  /*2d910*/  STL.64 [R1+0x1280], R14 ;  /* 0x0012800e01007387 */ /* 0x008fe80000100a00 */
[----:B------:R-:W-:Y:S04]  /*2d920*/  STL.64 [R1+0x1278], R12 ;  /* 0x0012780c01007387 */ /* 0x000fe80000100a00 */
[----:B------:R-:W2:Y:S04]  /*2d930*/  LDL.LU R4, [R1+0x40] ;  /* 0x0000400001047983 */ /* 0x000ea80000300800 */
[----:B------:R-:W2:Y:S04]  /*2d940*/  LDL.LU R5, [R1+0x44] ;  /* 0x0000440001057983 */ /* 0x000ea80000300800 */
[----:B------:R-:W3:Y:S04]  /*2d950*/  LDL.LU R6, [R1+0x48] ;  /* 0x0000480001067983 */ /* 0x000ee80000300800 */
[----:B------:R-:W3:Y:S04]  /*2d960*/  LDL.LU R7, [R1+0x4c] ;  /* 0x00004c0001077983 */ /* 0x000ee80000300800 */
[----:B------:R-:W-:Y:S06]  /*2d970*/  BAR.SYNC.DEFER_BLOCKING 0x0 ;  /* 0x0000000000007b1d */ /* 0x000fec0000010000 */
[----:B---3--:R-:W-:Y:S04]  /*2d980*/  STL.64 [R1+0x1290], R6 ;  /* 0x0012900601007387 */ /* 0x008fe80000100a00 */
[----:B--2---:R0:W-:Y:S04]  /*2d990*/  STL.64 [R1+0x1288], R4 ;  /* 0x0012880401007387 */ /* 0x0041e80000100a00 */
[----:B0-----:R-:W2:Y:S04]  /*2d9a0*/  LDL.LU R4, [R1+0x60] ;  /* 0x0000600001047983 */ /* 0x001ea80000300800 */
[----:B------:R-:W2:Y:S04]  /*2d9b0*/  LDL.LU R5, [R1+0x64] ;  /* 0x0000640001057983 */ /* 0x000ea80000300800 */
[----:B------:R-:W3:Y:S04]  /*2d9c0*/  LDL.LU R6, [R1+0x68] ;  /* 0x0000680001067983 */ /* 0x000ee80000300800 */
[----:B------:R-:W3:Y:S04]  /*2d9d0*/  LDL.LU R7, [R1+0x6c] ;  /* 0x00006c0001077983 */ /* 0x000ee80000300800 */
        /* <DEDUP_REMOVED lines=16> */
[----:B------:R-:W2:Y:S04]  /*2dae0*/  LDL.LU R6, [R1+0x98] ;  /* 0x0000980001067983 */ /* 0x000ea80000300800 */
[----:B------:R-:W2:Y:S04]  /*2daf0*/  LDL.LU R7, [R1+0x9c] ;  /* 0x00009c0001077983 */ /* 0x000ea80000300800 */
[----:B------:R-:W3:Y:S04]  /*2db00*/  LDL.LU R12, [R1+0x50] ;  /* 0x00005000010c7983 */ /* 0x000ee80000300800 */
[----:B------:R-:W3:Y:S04]  /*2db10*/  LDL.LU R13, [R1+0x54] ;  /* 0x00005400010d7983 */ /* 0x000ee80000300800 */
[----:B------:R-:W3:Y:S04]  /*2db20*/  LDL.LU R14, [R1+0x58] ;  /* 0x00005800010e7983 */ /* 0x000ee80000300800 */
[----:B------:R-:W3:Y:S04]  /*2db30*/  LDL.LU R15, [R1+0x5c] ;  /* 0x00005c00010f7983 */ /* 0x000ee80000300800 */
[----:B------:R-:W4:Y:S04]  /*2db40*/  LDL.LU R8, [R1+0x30] ;  /* 0x0000300001087983 */ /* 0x000f280000300800 */
[----:B------:R-:W4:Y:S04]  /*2db50*/  LDL.LU R9, [R1+0x34] ;  /* 0x0000340001097983 */ /* 0x000f280000300800 */
[----:B------:R-:W4:Y:S01]  /*2db60*/  LDL.LU R10, [R1+0x38] ;  /* 0x00003800010a7983 */ /* 0x000f220000300800 */
[----:B------:R-:W-:-:S03]  /*2db70*/  LOP3.LUT R0, R0, R2, RZ, 0x3c, !PT ;  /* 0x0000000200007212 */ /* 0x000fc600078e3cff */
[----:B------:R-:W4:Y:S04]  /*2db80*/  LDL.LU R11, [R1+0x3c] ;  /* 0x00003c00010b7983 */ /* 0x000f280000300800 */
[----:B------:R-:W3:Y:S04]  /*2db90*/  LDL.LU R24, [R1] ;  /* 0x0000000001187983 */ /* 0x000ee80000300800 */
[----:B------:R-:W3:Y:S04]  /*2dba0*/  LDL.LU R25, [R1+0x4] ;  /* 0x0000040001197983 */ /* 0x000ee80000300800 */
[----:B------:R-:W3:Y:S04]  /*2dbb0*/  LDL.LU R26, [R1+0x8] ;  /* 0x00000800011a7983 */ /* 0x000ee80000300800 */
[----:B------:R-:W3:Y:S04]  /*2dbc0*/  LDL.LU R27, [R1+0xc] ;  /* 0x00000c00011b7983 */ /* 0x000ee80000300800 */
[----:B------:R-:W3:Y:S04]  /*2dbd0*/  LDL.LU R20, [R1+0x10] ;  /* 0x0000100001147983 */ /* 0x000ee80000300800 */
[----:B------:R-:W3:Y:S04]  /*2dbe0*/  LDL.LU R21, [R1+0x14] ;  /* 0x0000140001157983 */ /* 0x000ee80000300800 */
[----:B------:R-:W3:Y:S04]  /*2dbf0*/  LDL.LU R22, [R1+0x18] ;  /* 0x0000180001167983 */ /* 0x000ee80000300800 */
[----:B------:R-:W3:Y:S04]  /*2dc00*/  LDL.LU R23, [R1+0x1c] ;  /* 0x00001c0001177983 */ /* 0x000ee80000300800 */
[----:B--2---:R0:W-:Y:S04]  /*2dc10*/  STS.128 [R0], R4 ;  /* 0x0000000400007388 */ /* 0x0041e80000000c00 */
[----:B0-----:R-:W2:Y:S04]  /*2dc20*/  LDL.LU.64 R6, [R1+0x12c0] ;  /* 0x0012c00001067983 */ /* 0x001ea80000300a00 */
[----:B------:R-:W2:Y:S04]  /*2dc30*/  LDL.LU.64 R4, [R1+0x12b8] ;  /* 0x0012b80001047983 */ /* 0x000ea80000300a00 */
[----:B--2---:R0:W-:Y:S04]  /*2dc40*/  STS.128 [R0+0x80], R4 ;  /* 0x0000800400007388 */ /* 0x0041e80000000c00 */
[----:B0-----:R-:W2:Y:S04]  /*2dc50*/  LDL.LU.64 R6, [R1+0x12b0] ;  /* 0x0012b00001067983 */ /* 0x001ea80000300a00 */
[----:B------:R-:W2:Y:S04]  /*2dc60*/  LDL.LU.64 R4, [R1+0x12a8] ;  /* 0x0012a80001047983 */ /* 0x000ea80000300a00 */
[----:B--2---:R0:W-:Y:S04]  /*2dc70*/  STS.128 [R0+0x400], R4 ;  /* 0x0004000400007388 */ /* 0x0041e80000000c00 */
[----:B0-----:R-:W2:Y:S04]  /*2dc80*/  LDL.LU.64 R6, [R1+0x12a0] ;  /* 0x0012a00001067983 */ /* 0x001ea80000300a00 */
[----:B------:R-:W2:Y:S01]  /*2dc90*/  LDL.LU.64 R4, [R1+0x1298] ;  /* 0x0012980001047983 */ /* 0x000ea20000300a00 */
[----:B------:R-:W-:-:S02]  /*2dca0*/  LOP3.LUT R29, R29, 0x1800, RZ, 0xc0, !PT ;  /* 0x000018001d1d7812 */ /* 0x000fc400078ec0ff */
[----:B------:R-:W-:-:S05]  /*2dcb0*/  LOP3.LUT R16, R19, 0x7f, RZ, 0xc0, !PT ;  /* 0x0000007f13107812 */ /* 0x000fca00078ec0ff */
[----:B------:R-:W-:Y:S01]  /*2dcc0*/  IMAD R16, R16, 0x10, R29 ;  /* 0x0000001010107824 */ /* 0x000fe200078e021d */
[----:B------:R-:W-:-:S04]  /*2dcd0*/  ISETP.GE.AND P0, PT, R3, c[0x0][0x17c], PT ;  /* 0x00005f0003007a0c */ /* 0x000fc80003f06270 */
[----:B------:R-:W-:Y:S02]  /*2dce0*/  LOP3.LUT R3, R16, 0x20, RZ, 0x3c, !PT ;  /* 0x0000002010037812 */ /* 0x000fe400078e3cff */
[----:B------:R-:W-:Y:S02]  /*2dcf0*/  ISETP.GE.AND P3, PT, R28, c[0x0][0x17c], PT ;  /* 0x00005f001c007a0c */ /* 0x000fe40003f66270 */
[C---:B------:R-:W-:Y:S02]  /*2dd00*/  LOP3.LUT R2, R16.reuse, 0x40, RZ, 0x3c, !PT ;  /* 0x0000004010027812 */ /* 0x040fe400078e3cff */
[----:B------:R-:W-:Y:S01]  /*2dd10*/  LOP3.LUT R29, R16, 0x60, RZ, 0x3c, !PT ;  /* 0x00000060101d7812 */ /* 0x000fe200078e3cff */
[----:B--2---:R-:W-:Y:S04]  /*2dd20*/  STS.128 [R0+0x480], R4 ;  /* 0x0004800400007388 */ /* 0x004fe80000000c00 */
[----:B------:R-:W-:Y:S06]  /*2dd30*/  BAR.SYNC.DEFER_BLOCKING 0x0 ;  /* 0x0000000000007b1d */ /* 0x000fec0000010000 */
[----:B------:R-:W0:Y:S04]  /*2dd40*/  LDS.128 R4, [R16] ;  /* 0x0000000010047984 */ /* 0x000e280000000c00 */
[----:B0-----:R-:W-:Y:S01]  /*2dd50*/  STL [R1+0x64], R5 ;  /* 0x0000640501007387 */ /* 0x001fe20000100800 */
[----:B------:R-:W-:-:S03]  /*2dd60*/  IMAD.MOV.U32 R28, RZ, RZ, R4 ;  /* 0x000000ffff1c7224 */ /* 0x000fc600078e0004 */
[----:B------:R-:W-:Y:S04]  /*2dd70*/  STL.64 [R1+0x68], R6 ;  /* 0x0000680601007387 */ /* 0x000fe80000100a00 */
[----:B------:R-:W0:Y:S04]  /*2dd80*/  LDS.128 R4, [R3] ;  /* 0x0000000003047984 */ /* 0x000e280000000c00 */
[----:B0-----:R-:W-:Y:S04]  /*2dd90*/  STL.64 [R1+0x90], R4 ;  /* 0x0000900401007387 */ /* 0x001fe80000100a00 */
[----:B------:R-:W-:Y:S04]  /*2dda0*/  STL.64 [R1+0x98], R6 ;  /* 0x0000980601007387 */ /* 0x000fe80000100a00 */
[----:B------:R-:W0:Y:S04]  /*2ddb0*/  LDS.128 R4, [R2] ;  /* 0x0000000002047984 */ /* 0x000e280000000c00 */
[----:B0-----:R-:W-:Y:S04]  /*2ddc0*/  STL.64 [R1+0x1c0], R4 ;  /* 0x0001c00401007387 */ /* 0x001fe80000100a00 */
[----:B------:R-:W-:Y:S04]  /*2ddd0*/  STL.64 [R1+0x1c8], R6 ;  /* 0x0001c80601007387 */ /* 0x000fe80000100a00 */
[----:B------:R-:W0:Y:S04]  /*2dde0*/  LDS.128 R4, [R29] ;  /* 0x000000001d047984 */ /* 0x000e280000000c00 */
[----:B------:R-:W-:Y:S06]  /*2ddf0*/  BAR.SYNC.DEFER_BLOCKING 0x0 ;  /* 0x0000000000007b1d */ /* 0x000fec0000010000 */
[----:B---3--:R-:W-:Y:S04]  /*2de00*/  STS.128 [R0], R12 ;  /* 0x0000000c00007388 */ /* 0x008fe80000000c00 */
[----:B0-----:R-:W-:Y:S04]  /*2de10*/  STL.64 [R1+0x1d0], R4 ;  /* 0x0001d00401007387 */ /* 0x001fe80000100a00 */
[----:B------:R0:W-:Y:S04]  /*2de20*/  STL.64 [R1+0x1d8], R6 ;  /* 0x0001d80601007387 */ /* 0x0001e80000100a00 */
[----:B0-----:R-:W2:Y:S04]  /*2de30*/  LDL.LU.64 R6, [R1+0x1290] ;  /* 0x0012900001067983 */ /* 0x001ea80000300a00 */
[----:B------:R-:W2:Y:S04]  /*2de40*/  LDL.LU.64 R4, [R1+0x1288] ;  /* 0x0012880001047983 */ /* 0x000ea80000300a00 */
[----:B------:R-:W3:Y:S04]  /*2de50*/  LDL.LU.64 R14, [R1+0x1280] ;  /* 0x00128000010e7983 */ /* 0x000ee80000300a00 */
[----:B------:R-:W3:Y:S04]  /*2de60*/  LDL.LU.64 R12, [R1+0x1278] ;  /* 0x00127800010c7983 */ /* 0x000ee80000300a00 */
[----:B----4-:R-:W-:Y:S04]  /*2de70*/  STS.128 [R0+0x400], R8 ;  /* 0x0004000800007388 */ /* 0x010fe80000000c00 */
[----:B--2---:R0:W-:Y:S04]  /*2de80*/  STS.128 [R0+0x80], R4 ;  /* 0x0000800400007388 */ /* 0x0041e80000000c00 */
[----:B---3--:R1:W-:Y:S04]  /*2de90*/  STS.128 [R0+0x480], R12 ;  /* 0x0004800c00007388 */ /* 0x0083e80000000c00 */
[----:B------:R-:W-:Y:S06]  /*2dea0*/  BAR.SYNC.DEFER_BLOCKING 0x0 ;  /* 0x0000000000007b1d */ /* 0x000fec0000010000 */
[----:B0-----:R-:W2:Y:S04]  /*2deb0*/  LDL.LU.64 R6, [R1+0x1270] ;  /* 0x0012700001067983 */ /* 0x001ea80000300a00 */
[----:B------:R-:W2:Y:S04]  /*2dec0*/  LDL.LU.64 R4, [R1+0x1268] ;  /* 0x0012680001047983 */ /* 0x000ea80000300a00 */
[----:B------:R-:W3:Y:S04]  /*2ded0*/  LDL.LU.64 R10, [R1+0x1260] ;  /* 0x00126000010a7983 */ /* 0x000ee80000300a00 */
[----:B------:R-:W3:Y:S04]  /*2dee0*/  LDL.LU.64 R8, [R1+0x1258] ;  /* 0x0012580001087983 */ /* 0x000ee80000300a00 */
[----:B-1----:R-:W4:Y:S04]  /*2def0*/  LDL.LU.64 R14, [R1+0x1250] ;  /* 0x00125000010e7983 */ /* 0x002f280000300a00 */
[----:B------:R-:W0:Y:S04]  /*2df00*/  LDS.128 R16, [R16] ;  /* 0x0000000010107984 */ /* 0x000e280000000c00 */
[----:B------:R-:W4:Y:S04]  /*2df10*/  LDL.LU.64 R12, [R1+0x1248] ;  /* 0x00124800010c7983 */ /* 0x000f280000300a00 */
[----:B0-----:R-:W-:Y:S04]  /*2df20*/  STL.64 [R1+0x50], R16 ;  /* 0x0000501001007387 */ /* 0x001fe80000100a00 */
        /* <DEDUP_REMOVED lines=9> */
[----:B------:R-:W-:Y:S04]  /*2dfc0*/  STS.128 [R0], R20 ;  /* 0x0000001400007388 */ /* 0x000fe80000000c00 */
[----:B------:R-:W-:Y:S04]  /*2dfd0*/  STS.128 [R0+0x80], R24 ;  /* 0x0000801800007388 */ /* 0x000fe80000000c00 */
[----:B0-----:R-:W-:Y:S04]  /*2dfe0*/  STL.64 [R1+0x1e0], R16 ;  /* 0x0001e01001007387 */ /* 0x001fe80000100a00 */
[----:B------:R0:W-:Y:S04]  /*2dff0*/  STL.64 [R1+0x1e8], R18 ;  /* 0x0001e81201007387 */ /* 0x0001e80000100a00 */
[----:B0-----:R-:W4:Y:S04]  /*2e000*/  LDL.LU.64 R18, [R1+0x1240] ;  /* 0x0012400001127983 */ /* 0x001f280000300a00 */
[----:B------:R-:W4:Y:S04]  /*2e010*/  LDL.LU.64 R16, [R1+0x1238] ;  /* 0x0012380001107983 */ /* 0x000f280000300a00 */
[----:B------:R-:W4:Y:S04]  /*2e020*/  LDL.LU.64 R22, [R1+0x1230] ;  /* 0x0012300001167983 */ /* 0x000f280000300a00 */
[----:B------:R-:W4:Y:S04]  /*2e030*/  LDL.LU.64 R20, [R1+0x1228] ;  /* 0x0012280001147983 */ /* 0x000f280000300a00 */
[----:B------:R-:W4:Y:S04]  /*2e040*/  LDL.LU.64 R26, [R1+0x1220] ;  /* 0x00122000011a7983 */ /* 0x000f280000300a00 */
[----:B------:R-:W4:Y:S04]  /*2e050*/  LDL.LU.64 R24, [R1+0x1218] ;  /* 0x0012180001187983 */ /* 0x000f280000300a00 */
[----:B------:R-:W0:Y:S02]  /*2e060*/  S2R R3, SR_TID.X ;  /* 0x0000000000037919 */ /* 0x000e240000002100 */
[----:B0-----:R-:W-:-:S02]  /*2e070*/  LOP3.LUT R2, R3, 0x7f, RZ, 0xc0, !PT ;  /* 0x0000007f03027812 */ /* 0x001fc400078ec0ff */
[----:B--2---:R0:W-:Y:S04]  /*2e080*/  STS.128 [R0+0x400], R4 ;  /* 0x0004000400007388 */ /* 0x0041e80000000c00 */
[----:B---3--:R-:W-:Y:S01]  /*2e090*/  STS.128 [R0+0x480], R8 ;  /* 0x0004800800007388 */ /* 0x008fe20000000c00 */
[----:B0-----:R-:W-:-:S05]  /*2e0a0*/  IMAD.SHL.U32 R4, R3, 0x400, RZ ;  /* 0x0000040003047824 */ /* 0x001fca00078e00ff */
[----:B------:R-:W-:-:S05]  /*2e0b0*/  LOP3.LUT R4, R4, 0x1800, RZ, 0xc0, !PT ;  /* 0x0000180004047812 */ /* 0x000fca00078ec0ff */
[----:B------:R-:W-:Y:S01]  /*2e0c0*/  IMAD R4, R2, 0x10, R4 ;  /* 0x0000001002047824 */ /* 0x000fe200078e0204 */
[----:B------:R-:W-:Y:S01]  /*2e0d0*/  BAR.SYNC.DEFER_BLOCKING 0x0 ;  /* 0x0000000000007b1d */ /* 0x000fe20000010000 */
[----:B------:R-:W-:-:S05]  /*2e0e0*/  IMAD.SHL.U32 R5, R3, 0x400, RZ ;  /* 0x0000040003057824 */ /* 0x000fca00078e00ff */
[----:B------:R-:W0:Y:S01]  /*2e0f0*/  LDS.128 R8, [R4] ;  /* 0x0000000004087984 */ /* 0x000e220000000c00 */
[----:B------:R-:W-:-:S05]  /*2e100*/  LOP3.LUT R5, R5, 0x1800, RZ, 0xc0, !PT ;  /* 0x0000180005057812 */ /* 0x000fca00078ec0ff */
[----:B------:R-:W-:-:S05]  /*2e110*/  IMAD R5, R2, 0x10, R5 ;  /* 0x0000001002057824 */ /* 0x000fca00078e0205 */
[----:B------:R-:W-:Y:S01]  /*2e120*/  LOP3.LUT R5, R5, 0x20, RZ, 0x3c, !PT ;  /* 0x0000002005057812 */ /* 0x000fe200078e3cff */
[----:B------:R-:W-:Y:S01]  /*2e130*/  IMAD.SHL.U32 R7, R3, 0x400, RZ ;  /* 0x0000040003077824 */ /* 0x000fe200078e00ff */
[----:B0-----:R-:W-:Y:S04]  /*2e140*/  STL.64 [R1+0x20], R8 ;  /* 0x0000200801007387 */ /* 0x001fe80000100a00 */
[----:B------:R-:W-:Y:S04]  /*2e150*/  STL.64 [R1+0x28], R10 ;  /* 0x0000280a01007387 */ /* 0x000fe80000100a00 */
[----:B------:R-:W0:Y:S01]  /*2e160*/  LDS.128 R8, [R5] ;  /* 0x0000000005087984 */ /* 0x000e220000000c00 */
[----:B------:R-:W-:-:S05]  /*2e170*/  LOP3.LUT R7, R7, 0x1800, RZ, 0xc0, !PT ;  /* 0x0000180007077812 */ /* 0x000fca00078ec0ff */
[----:B------:R-:W-:-:S05]  /*2e180*/  IMAD R7, R2, 0x10, R7 ;  /* 0x0000001002077824 */ /* 0x000fca00078e0207 */
[----:B------:R-:W-:Y:S01]  /*2e190*/  LOP3.LUT R7, R7, 0x40, RZ, 0x3c, !PT ;  /* 0x0000004007077812 */ /* 0x000fe200078e3cff */
[----:B0-----:R-:W-:Y:S04]  /*2e1a0*/  STL.64 [R1+0x40], R8 ;  /* 0x0000400801007387 */ /* 0x001fe80000100a00 */
[----:B------:R-:W-:Y:S04]  /*2e1b0*/  STL.64 [R1+0x48], R10 ;  /* 0x0000480a01007387 */ /* 0x000fe80000100a00 */
[----:B------:R-:W0:Y:S04]  /*2e1c0*/  LDS.128 R8, [R7] ;  /* 0x0000000007087984 */ /* 0x000e280000000c00 */
[----:B0-----:R-:W-:Y:S04]  /*2e1d0*/  STL.64 [R1+0x30], R8 ;  /* 0x0000300801007387 */ /* 0x001fe80000100a00 */
[----:B------:R-:W-:Y:S04]  /*2e1e0*/  STL.64 [R1+0x38], R10 ;  /* 0x0000380a01007387 */ /* 0x000fe80000100a00 */
[----:B------:R-:W0:Y:S04]  /*2e1f0*/  LDS.128 R8, [R29] ;  /* 0x000000001d087984 */ /* 0x000e280000000c00 */
[----:B------:R-:W-:Y:S06]  /*2e200*/  BAR.SYNC.DEFER_BLOCKING 0x0 ;  /* 0x0000000000007b1d */ /* 0x000fec0000010000 */
[----:B----4-:R-:W-:Y:S04]  /*2e210*/  STS.128 [R0], R12 ;  /* 0x0000000c00007388 */ /* 0x010fe80000000c00 */
[----:B------:R-:W-:Y:S04]  /*2e220*/  STS.128 [R0+0x80], R16 ;  /* 0x0000801000007388 */ /* 0x000fe80000000c00 */
[----:B------:R1:W-:Y:S04]  /*2e230*/  STS.128 [R0+0x400], R20 ;  /* 0x0004001400007388 */ /* 0x0003e80000000c00 */
[----:B------:R2:W-:Y:S04]  /*2e240*/  STS.128 [R0+0x480], R24 ;  /* 0x0004801800007388 */ /* 0x0005e80000000c00 */
[----:B------:R-:W-:Y:S06]  /*2e250*/  BAR.SYNC.DEFER_BLOCKING 0x0 ;  /* 0x0000000000007b1d */ /* 0x000fec0000010000 */
[----:B------:R-:W3:Y:S04]  /*2e260*/  LDS.128 R16, [R4] ;  /* 0x0000000004107984 */ /* 0x000ee80000000c00 */
[----:B0-----:R-:W-:Y:S04]  /*2e270*/  STL.64 [R1+0x140], R8 ;  /* 0x0001400801007387 */ /* 0x001fe80000100a00 */
[----:B------:R-:W-:Y:S04]  /*2e280*/  STL.64 [R1+0x148], R10 ;  /* 0x0001480a01007387 */ /* 0x000fe80000100a00 */
[----:B-1----:R-:W4:Y:S04]  /*2e290*/  LDL.LU R20, [R1+0xd0] ;  /* 0x0000d00001147983 */ /* 0x002f280000300800 */
[----:B------:R-:W4:Y:S04]  /*2e2a0*/  LDL.LU R21, [R1+0xd4] ;  /* 0x0000d40001157983 */ /* 0x000f280000300800 */
[----:B------:R-:W4:Y:S04]  /*2e2b0*/  LDL.LU R22, [R1+0xd8] ;  /* 0x0000d80001167983 */ /* 0x000f280000300800 */
[----:B------:R-:W4:Y:S04]  /*2e2c0*/  LDL.LU R23, [R1+0xdc] ;  /* 0x0000dc0001177983 */ /* 0x000f280000300800 */
[----:B--2---:R-:W2:Y:S04]  /*2e2d0*/  LDL.LU R24, [R1+0xa0] ;  /* 0x0000a00001187983 */ /* 0x004ea80000300800 */
[----:B------:R-:W2:Y:S04]  /*2e2e0*/  LDL.LU R25, [R1+0xa4] ;  /* 0x0000a40001197983 */ /* 0x000ea80000300800 */
[----:B------:R-:W2:Y:S04]  /*2e2f0*/  LDL.LU R26, [R1+0xa8] ;  /* 0x0000a800011a7983 */ /* 0x000ea80000300800 */
[----:B------:R-:W2:Y:S04]  /*2e300*/  LDL.LU R27, [R1+0xac] ;  /* 0x0000ac00011b7983 */ /* 0x000ea80000300800 */
[----:B---3--:R-:W-:Y:S04]  /*2e310*/  STL [R1+0x11a4], R16 ;  /* 0x0011a41001007387 */ /* 0x008fe80000100800 */
[----:B------:R-:W-:Y:S04]  /*2e320*/  STL [R1+0x1190], R17 ;  /* 0x0011901101007387 */ /* 0x000fe80000100800 */
[----:B------:R0:W-:Y:S04]  /*2e330*/  STL [R1+0x1184], R18 ;  /* 0x0011841201007387 */ /* 0x0001e80000100800 */
[----:B------:R-:W1:Y:S04]  /*2e340*/  LDS.128 R8, [R5] ;  /* 0x0000000005087984 */ /* 0x000e680000000c00 */
[----:B------:R-:W3:Y:S04]  /*2e350*/  LDS.128 R12, [R7] ;  /* 0x00000000070c7984 */ /* 0x000ee80000000c00 */
[----:B0-----:R-:W2:Y:S04]  /*2e360*/  LDL R18, [R1+0x7d8] ;  /* 0x0007d80001127983 */ /* 0x001ea80000100800 */
[----:B------:R0:W-:Y:S04]  /*2e370*/  STL [R1+0x117c], R19 ;  /* 0x00117c1301007387 */ /* 0x0001e80000100800 */
[----:B0-----:R-:W2:Y:S04]  /*2e380*/  LDL R19, [R1+0x7d4] ;  /* 0x0007d40001137983 */ /* 0x001ea80000100800 */
[----:B--2---:R0:W-:Y:S04]  /*2e390*/  STL.64 [R1+0x1200], R18 ;  /* 0x0012001201007387 */ /* 0x0041e80000100a00 */
[----:B------:R-:W2:Y:S04]  /*2e3a0*/  LDL.LU R16, [R1+0xb0] ;  /* 0x0000b00001107983 */ /* 0x000ea80000300800 */
[----:B------:R-:W2:Y:S04]  /*2e3b0*/  LDL.LU R17, [R1+0xb4] ;  /* 0x0000b40001117983 */ /* 0x000ea80000300800 */
[----:B0-----:R-:W2:Y:S04]  /*2e3c0*/  LDL.LU R18, [R1+0xb8] ;  /* 0x0000b80001127983 */ /* 0x001ea80000300800 */
[----:B------:R-:W2:Y:S04]  /*2e3d0*/  LDL.LU R19, [R1+0xbc] ;  /* 0x0000bc0001137983 */ /* 0x000ea80000300800 */
[----:B-1----:R-:W-:Y:S04]  /*2e3e0*/  STL [R1+0x119c], R8 ;  /* 0x00119c0801007387 */ /* 0x002fe80000100800 */
[----:B------:R-:W-:Y:S04]  /*2e3f0*/  STL [R1+0x118c], R9 ;  /* 0x00118c0901007387 */ /* 0x000fe80000100800 */
[----:B------:R-:W-:Y:S04]  /*2e400*/  STL [R1+0x1188], R10 ;  /* 0x0011880a01007387 */ /* 0x000fe80000100800 */
[----:B------:R-:W-:Y:S04]  /*2e410*/  STL [R1+0x11a0], R10 ;  /* 0x0011a00a01007387 */ /* 0x000fe80000100800 */
[----:B------:R-:W-:Y:S04]  /*2e420*/  STL [R1+0x1178], R11 ;  /* 0x0011780b01007387 */ /* 0x000fe80000100800 */
[----:B------:R0:W-:Y:S04]  /*2e430*/  STL.64 [R1+0x11c0], R8 ;  /* 0x0011c00801007387 */ /* 0x0001e80000100a00 */
[----:B0-----:R-:W2:Y:S04]  /*2e440*/  LDL.LU R8, [R1+0xc0] ;  /* 0x0000c00001087983 */ /* 0x001ea80000300800 */
[----:B------:R-:W2:Y:S04]  /*2e450*/  LDL.LU R9, [R1+0xc4] ;  /* 0x0000c40001097983 */ /* 0x000ea80000300800 */
[----:B------:R-:W2:Y:S04]  /*2e460*/  LDL.LU R10, [R1+0xc8] ;  /* 0x0000c800010a7983 */ /* 0x000ea80000300800 */
[----:B------:R-:W2:Y:S04]  /*2e470*/  LDL.LU R11, [R1+0xcc] ;  /* 0x0000cc00010b7983 */ /* 0x000ea80000300800 */
[----:B---3--:R-:W-:Y:S04]  /*2e480*/  STL [R1+0x1198], R12 ;  /* 0x0011980c01007387 */ /* 0x008fe80000100800 */
[----:B------:R-:W-:Y:S04]  /*2e490*/  STL [R1+0x1194], R13 ;  /* 0x0011940d01007387 */ /* 0x000fe80000100800 */
[----:B------:R-:W-:Y:S04]  /*2e4a0*/  STL [R1+0x1180], R14 ;  /* 0x0011800e01007387 */ /* 0x000fe80000100800 */
[----:B------:R-:W-:Y:S04]  /*2e4b0*/  STL [R1+0x1174], R15 ;  /* 0x0011740f01007387 */ /* 0x000fe80000100800 */
[----:B------:R-:W-:Y:S04]  /*2e4c0*/  STL.64 [R1+0x11c8], R12 ;  /* 0x0011c80c01007387 */ /* 0x000fe80000100a00 */
[----:B------:R-:W0:Y:S04]  /*2e4d0*/  LDS.128 R12, [R29] ;  /* 0x000000001d0c7984 */ /* 0x000e280000000c00 */
[----:B------:R-:W-:Y:S06]  /*2e4e0*/  BAR.SYNC.DEFER_BLOCKING 0x0 ;  /* 0x0000000000007b1d */ /* 0x000fec0000010000 */
[----:B----4-:R-:W-:Y:S04]  /*2e4f0*/  STS.128 [R0+0x480], R20 ;  /* 0x0004801400007388 */ /* 0x010fe80000000c00 */
[----:B0-----:R0:W-:Y:S04]  /*2e500*/  STL.64 [R1+0x10], R12 ;  /* 0x0000100c01007387 */ /* 0x0011e80000100a00 */
[----:B------:R1:W-:Y:S04]  /*2e510*/  STL.64 [R1+0x18], R14 ;  /* 0x0000180e01007387 */ /* 0x0003e80000100a00 */
[----:B0-----:R-:W3:Y:S04]  /*2e520*/  LDL.LU R12, [R1+0x160] ;  /* 0x00016000010c7983 */ /* 0x001ee80000300800 */
[----:B------:R-:W3:Y:S04]  /*2e530*/  LDL.LU R13, [R1+0x164] ;  /* 0x00016400010d7983 */ /* 0x000ee80000300800 */
[----:B-1----:R-:W4:Y:S04]  /*2e540*/  LDL.LU R14, [R1+0x168] ;  /* 0x00016800010e7983 */ /* 0x002f280000300800 */
[----:B------:R-:W4:Y:S04]  /*2e550*/  LDL.LU R15, [R1+0x16c] ;  /* 0x00016c00010f7983 */ /* 0x000f280000300800 */
[----:B------:R-:W3:Y:S04]  /*2e560*/  LDL.LU R20, [R1+0x110] ;  /* 0x0001100001147983 */ /* 0x000ee80000300800 */
[----:B------:R-:W3:Y:S04]  /*2e570*/  LDL.LU R21, [R1+0x114] ;  /* 0x0001140001157983 */ /* 0x000ee80000300800 */
[----:B------:R-:W3:Y:S04]  /*2e580*/  LDL.LU R22, [R1+0x118] ;  /* 0x0001180001167983 */ /* 0x000ee80000300800 */
[----:B------:R-:W3:Y:S04]  /*2e590*/  LDL.LU R23, [R1+0x11c] ;  /* 0x00011c0001177983 */ /* 0x000ee80000300800 */
[----:B--2---:R0:W-:Y:S04]  /*2e5a0*/  STS.128 [R0+0x80], R16 ;  /* 0x0000801000007388 */ /* 0x0041e80000000c00 */
[----:B---3--:R-:W-:Y:S04]  /*2e5b0*/  STL.64 [R1+0x1210], R22 ;  /* 0x0012101601007387 */ /* 0x008fe80000100a00 */
[----:B------:R1:W-:Y:S04]  /*2e5c0*/  STL.64 [R1+0x1208], R20 ;  /* 0x0012081401007387 */ /* 0x0003e80000100a00 */
[----:B0-----:R-:W2:Y:S04]  /*2e5d0*/  LDL.LU R16, [R1+0xf0] ;  /* 0x0000f00001107983 */ /* 0x001ea80000300800 */
[----:B------:R-:W2:Y:S04]  /*2e5e0*/  LDL.LU R17, [R1+0xf4] ;  /* 0x0000f40001117983 */ /* 0x000ea80000300800 */
[----:B------:R-:W2:Y:S04]  /*2e5f0*/  LDL.LU R18, [R1+0xf8] ;  /* 0x0000f80001127983 */ /* 0x000ea80000300800 */
[----:B------:R-:W2:Y:S04]  /*2e600*/  LDL.LU R19, [R1+0xfc] ;  /* 0x0000fc0001137983 */ /* 0x000ea80000300800 */
[----:B-1----:R-:W3:Y:S04]  /*2e610*/  LDL.LU R20, [R1+0xe0] ;  /* 0x0000e00001147983 */ /* 0x002ee80000300800 */
[----:B------:R-:W3:Y:S04]  /*2e620*/  LDL.LU R21, [R1+0xe4] ;  /* 0x0000e40001157983 */ /* 0x000ee80000300800 */
[----:B------:R-:W3:Y:S04]  /*2e630*/  LDL.LU R22, [R1+0xe8] ;  /* 0x0000e80001167983 */ /* 0x000ee80000300800 */
[----:B------:R-:W3:Y:S04]  /*2e640*/  LDL.LU R23, [R1+0xec] ;  /* 0x0000ec0001177983 */ /* 0x000ee80000300800 */
[----:B----4-:R-:W-:Y:S04]  /*2e650*/  STL.64 [R1+0x11d8], R14 ;  /* 0x0011d80e01007387 */ /* 0x010fe80000100a00 */
[----:B------:R0:W-:Y:S04]  /*2e660*/  STL.64 [R1+0x11d0], R12 ;  /* 0x0011d00c01007387 */ /* 0x0001e80000100a00 */
[----:B0-----:R-:W4:Y:S04]  /*2e670*/  LDL.LU R12, [R1+0x150] ;  /* 0x00015000010c7983 */ /* 0x001f280000300800 */
[----:B------:R-:W4:Y:S04]  /*2e680*/  LDL.LU R13, [R1+0x154] ;  /* 0x00015400010d7983 */ /* 0x000f280000300800 */
[----:B------:R-:W2:Y:S04]  /*2e690*/  LDL.LU R14, [R1+0x158] ;  /* 0x00015800010e7983 */ /* 0x000ea80000300800 */
[----:B------:R-:W2:Y:S04]  /*2e6a0*/  LDL.LU R15, [R1+0x15c] ;  /* 0x00015c00010f7983 */ /* 0x000ea80000300800 */
[----:B------:R-:W-:Y:S04]  /*2e6b0*/  STS.128 [R0], R8 ;  /* 0x0000000800007388 */ /* 0x000fe80000000c00 */
[----:B------:R-:W-:Y:S04]  /*2e6c0*/  STS.128 [R0+0x400], R24 ;  /* 0x0004001800007388 */ /* 0x000fe80000000c00 */
[----:B------:R-:W-:Y:S06]  /*2e6d0*/  BAR.SYNC.DEFER_BLOCKING 0x0 ;  /* 0x0000000000007b1d */ /* 0x000fec0000010000 */
[----:B------:R-:W0:Y:S04]  /*2e6e0*/  LDS.128 R24, [R4] ;  /* 0x0000000004187984 */ /* 0x000e280000000c00 */
[----:B--2---:R-:W-:Y:S04]  /*2e6f0*/  STL.64 [R1+0x11e8], R14 ;  /* 0x0011e80e01007387 */ /* 0x004fe80000100a00 */
[----:B----4-:R1:W-:Y:S04]  /*2e700*/  STL.64 [R1+0x11e0], R12 ;  /* 0x0011e00c01007387 */ /* 0x0103e80000100a00 */
[----:B-1----:R-:W2:Y:S04]  /*2e710*/  LDL.LU R12, [R1+0x120] ;  /* 0x00012000010c7983 */ /* 0x002ea80000300800 */
[----:B------:R-:W2:Y:S04]  /*2e720*/  LDL.LU R13, [R1+0x124] ;  /* 0x00012400010d7983 */ /* 0x000ea80000300800 */
[----:B------:R-:W4:Y:S04]  /*2e730*/  LDL.LU R14, [R1+0x128] ;  /* 0x00012800010e7983 */ /* 0x000f280000300800 */
[----:B------:R-:W4:Y:S04]  /*2e740*/  LDL.LU R15, [R1+0x12c] ;  /* 0x00012c00010f7983 */ /* 0x000f280000300800 */
[----:B----4-:R-:W-:Y:S04]  /*2e750*/  STL.64 [R1+0x11f8], R14 ;  /* 0x0011f80e01007387 */ /* 0x010fe80000100a00 */
[----:B--2---:R1:W-:Y:S04]  /*2e760*/  STL.64 [R1+0x11f0], R12 ;  /* 0x0011f00c01007387 */ /* 0x0043e80000100a00 */
[----:B-1----:R-:W2:Y:S04]  /*2e770*/  LDL.LU R12, [R1+0x100] ;  /* 0x00010000010c7983 */ /* 0x002ea80000300800 */
[----:B------:R-:W2:Y:S04]  /*2e780*/  LDL.LU R13, [R1+0x104] ;  /* 0x00010400010d7983 */ /* 0x000ea80000300800 */
[----:B------:R-:W2:Y:S04]  /*2e790*/  LDL.LU R14, [R1+0x108] ;  /* 0x00010800010e7983 */ /* 0x000ea80000300800 */
[----:B------:R-:W2:Y:S04]  /*2e7a0*/  LDL.LU R15, [R1+0x10c] ;  /* 0x00010c00010f7983 */ /* 0x000ea80000300800 */
[----:B------:R-:W4:Y:S04]  /*2e7b0*/  LDL.LU R8, [R1+0x170] ;  /* 0x0001700001087983 */ /* 0x000f280000300800 */
[----:B------:R-:W4:Y:S04]  /*2e7c0*/  LDL.LU R9, [R1+0x174] ;  /* 0x0001740001097983 */ /* 0x000f280000300800 */
[----:B------:R-:W4:Y:S04]  /*2e7d0*/  LDL.LU R10, [R1+0x178] ;  /* 0x00017800010a7983 */ /* 0x000f280000300800 */
[----:B------:R-:W4:Y:S04]  /*2e7e0*/  LDL.LU R11, [R1+0x17c] ;  /* 0x00017c00010b7983 */ /* 0x000f280000300800 */
        /* <DEDUP_REMOVED lines=11> */
[----:B0-----:R0:W-:Y:S04]  /*2e8a0*/  STL.64 [R1+0x220], R24 ;  /* 0x0002201801007387 */ /* 0x0011e80000100a00 */
[----:B------:R1:W-:Y:S04]  /*2e8b0*/  STL.64 [R1+0x228], R26 ;  /* 0x0002281a01007387 */ /* 0x0003e80000100a00 */
[----:B0-----:R-:W3:Y:S04]  /*2e8c0*/  LDL.LU R24, [R1+0x180] ;  /* 0x0001800001187983 */ /* 0x001ee80000300800 */
[----:B------:R-:W3:Y:S04]  /*2e8d0*/  LDL.LU R25, [R1+0x184] ;  /* 0x0001840001197983 */ /* 0x000ee80000300800 */
[----:B-1----:R-:W3:Y:S04]  /*2e8e0*/  LDL.LU R26, [R1+0x188] ;  /* 0x00018800011a7983 */ /* 0x002ee80000300800 */
[----:B------:R-:W3:Y:S04]  /*2e8f0*/  LDL.LU R27, [R1+0x18c] ;  /* 0x00018c00011b7983 */ /* 0x000ee80000300800 */
[----:B------:R-:W3:Y:S04]  /*2e900*/  LDL.LU.64 R22, [R1+0x1210] ;  /* 0x0012100001167983 */ /* 0x000ee80000300a00 */
[----:B------:R-:W3:Y:S04]  /*2e910*/  LDL.LU.64 R20, [R1+0x1208] ;  /* 0x0012080001147983 */ /* 0x000ee80000300a00 */
[----:B------:R0:W-:Y:S04]  /*2e920*/  STS.128 [R0+0x80], R16 ;  /* 0x0000801000007388 */ /* 0x0001e80000000c00 */
[----:B0-----:R-:W4:Y:S04]  /*2e930*/  LDL.LU.64 R18, [R1+0x1200] ;  /* 0x0012000001127983 */ /* 0x001f280000300a00 */
[----:B--2---:R-:W-:Y:S04]  /*2e940*/  STS.128 [R0+0x400], R12 ;  /* 0x0004000c00007388 */ /* 0x004fe80000000c00 */
[----:B---3--:R-:W-:Y:S04]  /*2e950*/  STS.128 [R0+0x480], R20 ;  /* 0x0004801400007388 */ /* 0x008fe80000000c00 */
[----:B------:R-:W-:Y:S06]  /*2e960*/  BAR.SYNC.DEFER_BLOCKING 0x0 ;  /* 0x0000000000007b1d */ /* 0x000fec0000010000 */
[----:B------:R-:W0:Y:S04]  /*2e970*/  LDS.128 R12, [R4] ;  /* 0x00000000040c7984 */ /* 0x000e280000000c00 */
[----:B------:R-:W1:Y:S04]  /*2e980*/  LDS.128 R20, [R5] ;  /* 0x0000000005147984 */ /* 0x000e680000000c00 */
[----:B0-----:R-:W-:Y:S04]  /*2e990*/  STL.64 [R1+0xb0], R12 ;  /* 0x0000b00c01007387 */ /* 0x001fe80000100a00 */
[----:B------:R-:W-:Y:S04]  /*2e9a0*/  STL.64 [R1+0xb8], R14 ;  /* 0x0000b80e01007387 */ /* 0x000fe80000100a00 */
[----:B------:R-:W0:Y:S04]  /*2e9b0*/  LDS.128 R12, [R7] ;  /* 0x00000000070c7984 */ /* 0x000e280000000c00 */
[----:B-1----:R1:W-:Y:S04]  /*2e9c0*/  STL.64 [R1+0xe0], R20 ;  /* 0x0000e01401007387 */ /* 0x0023e80000100a00 */
[----:B------:R2:W-:Y:S04]  /*2e9d0*/  STL.64 [R1+0xe8], R22 ;  /* 0x0000e81601007387 */ /* 0x0005e80000100a00 */
[----:B-1----:R-:W3:Y:S04]  /*2e9e0*/  LDL.LU R20, [R1+0x190] ;  /* 0x0001900001147983 */ /* 0x002ee80000300800 */
[----:B0-----:R-:W-:Y:S04]  /*2e9f0*/  STL.64 [R1+0x200], R12 ;  /* 0x0002000c01007387 */ /* 0x001fe80000100a00 */
[----:B------:R-:W-:Y:S04]  /*2ea00*/  STL.64 [R1+0x208], R14 ;  /* 0x0002080e01007387 */ /* 0x000fe80000100a00 */
[----:B------:R-:W0:Y:S04]  /*2ea10*/  LDS.128 R12, [R29] ;  /* 0x000000001d0c7984 */ /* 0x000e280000000c00 */
[----:B------:R-:W3:Y:S04]  /*2ea20*/  LDL.LU R21, [R1+0x194] ;  /* 0x0001940001157983 */ /* 0x000ee80000300800 */
[----:B--2---:R-:W3:Y:S04]  /*2ea30*/  LDL.LU R22, [R1+0x198] ;  /* 0x0001980001167983 */ /* 0x004ee80000300800 */
[----:B------:R-:W3:Y:S04]  /*2ea40*/  LDL.LU R23, [R1+0x19c] ;  /* 0x00019c0001177983 */ /* 0x000ee80000300800 */
[----:B------:R-:W-:Y:S06]  /*2ea50*/  BAR.SYNC.DEFER_BLOCKING 0x0 ;  /* 0x0000000000007b1d */ /* 0x000fec0000010000 */
[----:B0-----:R-:W-:Y:S04]  /*2ea60*/  STL.64 [R1+0x110], R12 ;  /* 0x0001100c01007387 */ /* 0x001fe80000100a00 */
[----:B------:R0:W-:Y:S04]  /*2ea70*/  STL.64 [R1+0x118], R14 ;  /* 0x0001180e01007387 */ /* 0x0001e80000100a00 */
[----:B0-----:R-:W2:Y:S04]  /*2ea80*/  LDL.LU.64 R14, [R1+0x11f8] ;  /* 0x0011f800010e7983 */ /* 0x001ea80000300a00 */
[----:B------:R-:W2:Y:S04]  /*2ea90*/  LDL.LU.64 R12, [R1+0x11f0] ;  /* 0x0011f000010c7983 */ /* 0x000ea80000300a00 */
[----:B--2---:R0:W-:Y:S04]  /*2eaa0*/  STS.128 [R0], R12 ;  /* 0x0000000c00007388 */ /* 0x0041e80000000c00 */
[----:B0-----:R-:W2:Y:S04]  /*2eab0*/  LDL.LU.64 R14, [R1+0x11e8] ;  /* 0x0011e800010e7983 */ /* 0x001ea80000300a00 */
[----:B------:R-:W2:Y:S04]  /*2eac0*/  LDL.LU.64 R12, [R1+0x11e0] ;  /* 0x0011e000010c7983 */ /* 0x000ea80000300a00 */
[----:B--2---:R0:W-:Y:S04]  /*2ead0*/  STS.128 [R0+0x80], R12 ;  /* 0x0000800c00007388 */ /* 0x0041e80000000c00 */
[----:B0-----:R-:W2:Y:S04]  /*2eae0*/  LDL.LU.64 R14, [R1+0x11d8] ;  /* 0x0011d800010e7983 */ /* 0x001ea80000300a00 */
[----:B------:R-:W2:Y:S04]  /*2eaf0*/  LDL.LU.64 R12, [R1+0x11d0] ;  /* 0x0011d000010c7983 */ /* 0x000ea80000300a00 */
[----:B----4-:R-:W-:Y:S01]  /*2eb00*/  STS.128 [R0+0x480], R8 ;  /* 0x0004800800007388 */ /* 0x010fe20000000c00 */
[C---:B------:R-:W-:Y:S01]  /*2eb10*/  ISETP.GE.AND P1, PT, R19.reuse, c[0x0][0x178], PT ;  /* 0x00005e0013007a0c */ /* 0x040fe20003f26270 */
[----:B------:R-:W-:-:S03]  /*2eb20*/  IMAD R6, R19, c[0x0][0x194], RZ ;  /* 0x0000650013067a24 */ /* 0x000fc600078e02ff */
[C---:B------:R-:W-:Y:S01]  /*2eb30*/  ISETP.LT.AND P1, PT, R18.reuse, c[0x0][0x17c], !P1 ;  /* 0x00005f0012007a0c */ /* 0x040fe20004f21270 */
[----:B--2---:R0:W-:Y:S04]  /*2eb40*/  STS.128 [R0+0x400], R12 ;  /* 0x0004000c00007388 */ /* 0x0041e80000000c00 */
[----:B------:R-:W-:Y:S06]  /*2eb50*/  BAR.SYNC.DEFER_BLOCKING 0x0 ;  /* 0x0000000000007b1d */ /* 0x000fec0000010000 */
[----:B0-----:R-:W2:Y:S04]  /*2eb60*/  LDL.LU.64 R12, [R1+0x11c8] ;  /* 0x0011c800010c7983 */ /* 0x001ea80000300a00 */
[----:B------:R-:W0:Y:S04]  /*2eb70*/  LDS.128 R8, [R4] ;  /* 0x0000000004087984 */ /* 0x000e280000000c00 */
        /* <DEDUP_REMOVED lines=10> */
[----:B------:R1:W-:Y:S04]  /*2ec20*/  STS.128 [R0], R24 ;  /* 0x0000001800007388 */ /* 0x0003e80000000c00 */
[----:B0-----:R0:W-:Y:S04]  /*2ec30*/  STL.64 [R1+0xf0], R8 ;  /* 0x0000f00801007387 */ /* 0x0011e80000100a00 */
[----:B------:R-:W-:Y:S01]  /*2ec40*/  STL.64 [R1+0xf8], R10 ;  /* 0x0000f80a01007387 */ /* 0x000fe20000100a00 */
[----:B-1----:R-:W-:-:S03]  /*2ec50*/  IMAD R26, R18, c[0x0][0x198], RZ ;  /* 0x00006600121a7a24 */ /* 0x002fc600078e02ff */
[----:B0-----:R-:W4:Y:S04]  /*2ec60*/  LDL.LU.64 R8, [R1+0x11c0] ;  /* 0x0011c00001087983 */ /* 0x001f280000300a00 */
[----:B------:R-:W2:Y:S04]  /*2ec70*/  LDL R15, [R1+0x1058] ;  /* 0x00105800010f7983 */ /* 0x000ea80000100800 */
[----:B------:R0:W-:Y:S04]  /*2ec80*/  STL.64 [R1+0x11a8], R18 ;  /* 0x0011a81201007387 */ /* 0x0001e80000100a00 */
[----:B------:R-:W2:Y:S04]  /*2ec90*/  LDL.LU R16, [R1+0x1b0] ;  /* 0x0001b00001107983 */ /* 0x000ea80000300800 */
[----:B------:R-:W2:Y:S04]  /*2eca0*/  LDL.LU R17, [R1+0x1b4] ;  /* 0x0001b40001117983 */ /* 0x000ea80000300800 */
[----:B0-----:R-:W2:Y:S04]  /*2ecb0*/  LDL.LU R18, [R1+0x1b8] ;  /* 0x0001b80001127983 */ /* 0x001ea80000300800 */
[----:B------:R-:W2:Y:S04]  /*2ecc0*/  LDL.LU R19, [R1+0x1bc] ;  /* 0x0001bc0001137983 */ /* 0x000ea80000300800 */
[----:B--2---:R-:W-:Y:S04]  /*2ecd0*/  STL.64 [R1+0x11b8], R18 ;  /* 0x0011b81201007387 */ /* 0x004fe80000100a00 */
[----:B------:R0:W-:Y:S04]  /*2ece0*/  STL.64 [R1+0x11b0], R16 ;  /* 0x0011b01001007387 */ /* 0x0001e80000100a00 */
[----:B0-----:R-:W2:Y:S04]  /*2ecf0*/  LDL.LU R16, [R1+0x1a0] ;  /* 0x0001a00001107983 */ /* 0x001ea80000300800 */
[----:B------:R-:W2:Y:S04]  /*2ed00*/  LDL.LU R17, [R1+0x1a4] ;  /* 0x0001a40001117983 */ /* 0x000ea80000300800 */
[----:B------:R-:W2:Y:S04]  /*2ed10*/  LDL.LU R18, [R1+0x1a8] ;  /* 0x0001a80001127983 */ /* 0x000ea80000300800 */
[----:B------:R-:W2:Y:S04]  /*2ed20*/  LDL.LU R19, [R1+0x1ac] ;  /* 0x0001ac0001137983 */ /* 0x000ea80000300800 */
[----:B------:R-:W3:Y:S04]  /*2ed30*/  LDL.LU R10, [R1+0x50] ;  /* 0x00005000010a7983 */ /* 0x000ee80000300800 */
[----:B------:R-:W3:Y:S04]  /*2ed40*/  LDL R14, [R1+0x10c4] ;  /* 0x0010c400010e7983 */ /* 0x000ee80000100800 */
[----:B--2---:R0:W-:Y:S04]  /*2ed50*/  STS.128 [R0+0x400], R16 ;  /* 0x0004001000007388 */ /* 0x0041e80000000c00 */
[----:B0-----:R-:W2:Y:S04]  /*2ed60*/  LDL.LU.64 R18, [R1+0x11b8] ;  /* 0x0011b80001127983 */ /* 0x001ea80000300a00 */
[----:B------:R-:W2:Y:S04]  /*2ed70*/  LDL.LU.64 R16, [R1+0x11b0] ;  /* 0x0011b00001107983 */ /* 0x000ea80000300a00 */
[----:B------:R-:W4:Y:S04]  /*2ed80*/  LDL R11, [R1+0x10c0] ;  /* 0x0010c000010b7983 */ /* 0x000f280000100800 */
[----:B---3--:R-:W-:Y:S01]  /*2ed90*/  STS.128 [R0+0x80], R20 ;  /* 0x0000801400007388 */ /* 0x008fe20000000c00 */
[----:B------:R-:W-:-:S03]  /*2eda0*/  LEA R2, P2, R6, c[0x0][0x170], 0x1 ;  /* 0x00005c0006027a11 */ /* 0x000fc600078408ff */
[----:B--2---:R0:W-:Y:S04]  /*2edb0*/  STS.128 [R0+0x480], R16 ;  /* 0x0004801000007388 */ /* 0x0041e80000000c00 */
[----:B0-----:R-:W2:Y:S01]  /*2edc0*/  LDL.LU.64 R18, [R1+0x11a8] ;  /* 0x0011a80001127983 */ /* 0x001ea20000300a00 */
[----:B------:R-:W-:Y:S01]  /*2edd0*/  LEA.HI.X.SX32 R3, R6, c[0x0][0x174], 0x1, P2 ;  /* 0x00005d0006037a11 */ /* 0x000fe200010f0eff */
[----:B------:R-:W-:Y:S02]  /*2ede0*/  IMAD.MOV.U32 R21, RZ, RZ, c[0x0][0x194] ;  /* 0x00006500ff157624 */ /* 0x000fe400078e00ff */
[----:B------:R-:W3:Y:S02]  /*2edf0*/  LDL.LU R17, [R1+0x90] ;  /* 0x0000900001117983 */ /* 0x000ee40000300800 */
[----:B------:R-:W-:-:S02]  /*2ee00*/  IMAD.WIDE R4, R26, 0x2, R2 ;  /* 0x000000021a047825 */ /* 0x000fc400078e0202 */
[----:B------:R-:W-:Y:S02]  /*2ee10*/  BAR.SYNC.DEFER_BLOCKING 0x0 ;  /* 0x0000000000007b1d */ /* 0x000fe40000010000 */
[----:B------:R-:W-:-:S04]  /*2ee20*/  IMAD R0, R21, 0x80, R6 ;  /* 0x0000008015007824 */ /* 0x000fc800078e0206 */
[----:B------:R-:W-:-:S04]  /*2ee30*/  IMAD R7, R21, 0x80, R0 ;  /* 0x0000008015077824 */ /* 0x000fc800078e0200 */
[----:B------:R-:W-:Y:S01]  /*2ee40*/  IMAD R21, R21, 0x80, R7 ;  /* 0x0000008015157824 */ /* 0x000fe200078e0207 */
[----:B------:R0:W-:Y:S02]  /*2ee50*/  @P1 STG.E.U16 [R4.64], R28 ;  /* 0x0000001c04001986 */ /* 0x0001e4000c101506 */
[----:B0-----:R-:W-:-:S04]  /*2ee60*/  LEA R4, P2, R0, c[0x0][0x170], 0x1 ;  /* 0x00005c0000047a11 */ /* 0x001fc800078408ff */
[----:B------:R-:W-:Y:S02]  /*2ee70*/  LEA.HI.X.SX32 R5, R0, c[0x0][0x174], 0x1, P2 ;  /* 0x00005d0000057a11 */ /* 0x000fe400010f0eff */
[----:B------:R-:W-:-:S03]  /*2ee80*/  LEA R20, P2, R21, c[0x0][0x170], 0x1 ;  /* 0x00005c0015147a11 */ /* 0x000fc600078408ff */
[----:B------:R-:W-:Y:S01]  /*2ee90*/  IMAD.WIDE R22, R26, 0x2, R4 ;  /* 0x000000021a167825 */ /* 0x000fe200078e0204 */
[----:B------:R-:W-:Y:S02]  /*2eea0*/  LEA.HI.X.SX32 R21, R21, c[0x0][0x174], 0x1, P2 ;  /* 0x00005d0015157a11 */ /* 0x000fe400010f0eff */
[----:B--2---:R-:W-:-:S04]  /*2eeb0*/  ISETP.GE.AND P1, PT, R18, c[0x0][0x17c], PT ;  /* 0x00005f0012007a0c */ /* 0x004fc80003f26270 */
[----:B------:R-:W-:Y:S02]  /*2eec0*/  ISETP.LT.AND P4, PT, R15, c[0x0][0x178], !P1 ;  /* 0x00005e000f007a0c */ /* 0x000fe40004f81270 */
[----:B------:R-:W-:-:S04]  /*2eed0*/  IADD3 R16, R18, 0x3, RZ ;  /* 0x0000000312107810 */ /* 0x000fc80007ffe0ff */
[----:B------:R-:W-:Y:S02]  /*2eee0*/  ISETP.GE.AND P2, PT, R16, c[0x0][0x17c], PT ;  /* 0x00005f0010007a0c */ /* 0x000fe40003f46270 */
[----:B------:R-:W2:Y:S05]  /*2eef0*/  LDL.LU R16, [R1+0x11a4] ;  /* 0x0011a40001107983 */ /* 0x000eaa0000300800 */
[----:B------:R0:W-:Y:S04]  /*2ef00*/  @P4 STG.E.U16 [R22.64], R10 ;  /* 0x0000000a16004986 */ /* 0x0001e8000c101506 */
[----:B0-----:R-:W2:Y:S01]  /*2ef10*/  LDL.LU R23, [R1+0x20] ;  /* 0x0000200001177983 */ /* 0x001ea20000300800 */
[----:B------:R-:W-:-:S02]  /*2ef20*/  LEA R6, P6, R7, c[0x0][0x170], 0x1 ;  /* 0x00005c0007067a11 */ /* 0x000fc400078c08ff */
[----:B------:R-:W-:Y:S02]  /*2ef30*/  ISETP.LT.AND P5, PT, R14, c[0x0][0x178], !P1 ;  /* 0x00005e000e007a0c */ /* 0x000fe40004fa1270 */
[----:B----4-:R-:W-:Y:S02]  /*2ef40*/  ISETP.LT.AND P1, PT, R11, c[0x0][0x178], !P1 ;  /* 0x00005e000b007a0c */ /* 0x010fe40004f21270 */
[----:B------:R-:W-:Y:S02]  /*2ef50*/  LEA.HI.X.SX32 R7, R7, c[0x0][0x174], 0x1, P6 ;  /* 0x00005d0007077a11 */ /* 0x000fe400030f0eff */
[----:B------:R-:W-:Y:S02]  /*2ef60*/  ISETP.LT.AND P6, PT, R19, c[0x0][0x178], !P0 ;  /* 0x00005e0013007a0c */ /* 0x000fe400047c1270 */
[C---:B------:R-:W-:Y:S01]  /*2ef70*/  IADD3 R0, R26.reuse, c[0x0][0x198], RZ ;  /* 0x000066001a007a10 */ /* 0x040fe20007ffe0ff */
[----:B------:R-:W-:Y:S01]  /*2ef80*/  IMAD.WIDE R24, R26, 0x2, R6 ;  /* 0x000000021a187825 */ /* 0x000fe200078e0206 */
[----:B------:R-:W-:-:S03]  /*2ef90*/  PRMT R12, R28, 0x7632, R12 ;  /* 0x000076321c0c7816 */ /* 0x000fc6000000000c */
[----:B------:R-:W-:-:S04]  /*2efa0*/  IMAD.WIDE R26, R26, 0x2, R20 ;  /* 0x000000021a1a7825 */ /* 0x000fc800078e0214 */
[----:B------:R-:W-:Y:S01]  /*2efb0*/  IMAD.WIDE R28, R0, 0x2, R2 ;  /* 0x00000002001c7825 */ /* 0x000fe200078e0202 */
[----:B------:R-:W-:Y:S01]  /*2efc0*/  ISETP.LT.AND P4, PT, R15, c[0x0][0x178], !P0 ;  /* 0x00005e000f007a0c */ /* 0x000fe20004781270 */
[----:B--2---:R-:W-:Y:S04]  /*2efd0*/  @P5 STG.E.U16 [R24.64], R23 ;  /* 0x0000001718005986 */ /* 0x004fe8000c101506 */
[----:B------:R-:W-:Y:S04]  /*2efe0*/  @P1 STG.E.U16 [R26.64], R16 ;  /* 0x000000101a001986 */ /* 0x000fe8000c101506 */
[----:B------:R0:W-:Y:S04]  /*2eff0*/  @P6 STG.E.U16 [R28.64], R12 ;  /* 0x0000000c1c006986 */ /* 0x0001e8000c101506 */
[----:B0-----:R-:W2:Y:S01]  /*2f000*/  LDL.LU R12, [R1+0x80] ;  /* 0x00008000010c7983 */ /* 0x001ea20000300800 */
[----:B------:R-:W-:Y:S01]  /*2f010*/  PRMT R8, R10, 0x7632, R8 ;  /* 0x000076320a087816 */ /* 0x000fe20000000008 */
[----:B------:R-:W-:Y:S01]  /*2f020*/  IMAD.WIDE R24, R0, 0x2, R6 ;  /* 0x0000000200187825 */ /* 0x000fe200078e0206 */
[----:B------:R-:W-:Y:S01]  /*2f030*/  ISETP.LT.AND P5, PT, R14, c[0x0][0x178], !P0 ;  /* 0x00005e000e007a0c */ /* 0x000fe200047a1270 */
[----:B------:R-:W4:Y:S01]  /*2f040*/  LDL.LU R10, [R1+0x11a0] ;  /* 0x0011a000010a7983 */ /* 0x000f220000300800 */
[----:B------:R-:W-:Y:S01]  /*2f050*/  PRMT R9, R23, 0x7632, R9 ;  /* 0x0000763217097816 */ /* 0x000fe20000000009 */
[----:B------:R-:W-:Y:S01]  /*2f060*/  IMAD.WIDE R22, R0, 0x2, R4 ;  /* 0x0000000200167825 */ /* 0x000fe200078e0204 */
[----:B------:R-:W-:-:S02]  /*2f070*/  PRMT R29, R16, 0x7632, R29 ;  /* 0x00007632101d7816 */ /* 0x000fc4000000001d */
[----:B------:R-:W-:Y:S01]  /*2f080*/  ISETP.LT.AND P6, PT, R11, c[0x0][0x178], !P0 ;  /* 0x00005e000b007a0c */ /* 0x000fe200047c1270 */
[C---:B------:R-:W-:Y:S01]  /*2f090*/  IMAD.WIDE R26, R0.reuse, 0x2, R20 ;  /* 0x00000002001a7825 */ /* 0x040fe200078e0214 */
[----:B------:R-:W-:Y:S02]  /*2f0a0*/  IADD3 R16, R0, c[0x0][0x198], RZ ;  /* 0x0000660000107a10 */ /* 0x000fe40007ffe0ff */
[----:B------:R-:W-:Y:S02]  /*2f0b0*/  ISETP.LT.AND P0, PT, R19, c[0x0][0x178], !P3 ;  /* 0x00005e0013007a0c */ /* 0x000fe40005f01270 */
[----:B------:R-:W-:Y:S02]  /*2f0c0*/  PRMT R0, R8, 0x7610, R0 ;  /* 0x0000761008007816 */ /* 0x000fe40000000000 */
[----:B------:R-:W4:Y:S04]  /*2f0d0*/  LDL.LU R8, [R1+0x119c] ;  /* 0x00119c0001087983 */ /* 0x000f280000300800 */
[----:B------:R0:W-:Y:S01]  /*2f0e0*/  @P4 STG.E.U16 [R22.64], R0 ;  /* 0x0000000016004986 */ /* 0x0001e2000c101506 */
[----:B------:R-:W-:-:S03]  /*2f0f0*/  ISETP.LT.AND P4, PT, R15, c[0x0][0x178], !P3 ;  /* 0x00005e000f007a0c */ /* 0x000fc60005f81270 */
[----:B------:R1:W-:Y:S04]  /*2f100*/  @P5 STG.E.U16 [R24.64], R9 ;  /* 0x0000000918005986 */ /* 0x0003e8000c101506 */
[----:B------:R-:W-:Y:S01]  /*2f110*/  @P6 STG.E.U16 [R26.64], R29 ;  /* 0x0000001d1a006986 */ /* 0x000fe2000c101506 */
[----:B0-----:R-:W-:-:S03]  /*2f120*/  IMAD.WIDE R22, R16, 0x2, R2 ;  /* 0x0000000210167825 */ /* 0x001fc600078e0202 */
[----:B-1----:R-:W4:Y:S04]  /*2f130*/  LDL.LU R9, [R1+0x1c0] ;  /* 0x0001c00001097983 */ /* 0x002f280000300800 */
[----:B---3--:R0:W-:Y:S02]  /*2f140*/  @P0 STG.E.U16 [R22.64], R17 ;  /* 0x0000001116000986 */ /* 0x0081e4000c101506 */
[----:B0-----:R-:W-:-:S05]  /*2f150*/  IMAD.WIDE R22, R16, 0x2, R4 ;  /* 0x0000000210167825 */ /* 0x001fca00078e0204 */
[----:B--2---:R0:W-:Y:S04]  /*2f160*/  @P4 STG.E.U16 [R22.64], R12 ;  /* 0x0000000c16004986 */ /* 0x0041e8000c101506 */
[----:B0-----:R-:W2:Y:S01]  /*2f170*/  LDL.LU R23, [R1+0x40] ;  /* 0x0000400001177983 */ /* 0x001ea20000300800 */
[----:B------:R-:W-:Y:S02]  /*2f180*/  ISETP.LT.AND P5, PT, R14, c[0x0][0x178], !P3 ;  /* 0x00005e000e007a0c */ /* 0x000fe40005fa1270 */
[----:B------:R-:W-:Y:S02]  /*2f190*/  ISETP.LT.AND P3, PT, R11, c[0x0][0x178], !P3 ;  /* 0x00005e000b007a0c */ /* 0x000fe40005f61270 */
[----:B------:R-:W-:Y:S02]  /*2f1a0*/  ISETP.LT.AND P6, PT, R19, c[0x0][0x178], !P2 ;  /* 0x00005e0013007a0c */ /* 0x000fe400057c1270 */
[----:B------:R-:W-:-:S02]  /*2f1b0*/  IADD3 R28, R18, 0x4, RZ ;  /* 0x00000004121c7810 */ /* 0x000fc40007ffe0ff */
[C---:B------:R-:W-:Y:S01]  /*2f1c0*/  IADD3 R0, R16.reuse, c[0x0][0x198], RZ ;  /* 0x0000660010007a10 */ /* 0x040fe20007ffe0ff */
[----:B------:R-:W-:Y:S01]  /*2f1d0*/  IMAD.WIDE R24, R16, 0x2, R6 ;  /* 0x0000000210187825 */ /* 0x000fe200078e0206 */
[----:B----4-:R-:W-:Y:S02]  /*2f1e0*/  PRMT R10, R17, 0x7632, R10 ;  /* 0x00007632110a7816 */ /* 0x010fe4000000000a */
[----:B------:R-:W-:Y:S01]  /*2f1f0*/  ISETP.GE.AND P1, PT, R28, c[0x0][0x17c], PT ;  /* 0x00005f001c007a0c */ /* 0x000fe20003f26270 */
[----:B------:R-:W-:Y:S01]  /*2f200*/  IMAD.WIDE R26, R16, 0x2, R20 ;  /* 0x00000002101a7825 */ /* 0x000fe200078e0214 */
[----:B------:R-:W-:-:S03]  /*2f210*/  IADD3 R17, R18, 0x5, RZ ;  /* 0x0000000512117810 */ /* 0x000fc60007ffe0ff */
[----:B------:R-:W-:Y:S01]  /*2f220*/  IMAD.WIDE R28, R0, 0x2, R2 ;  /* 0x00000002001c7825 */ /* 0x000fe200078e0202 */
[----:B------:R-:W-:Y:S02]  /*2f230*/  ISETP.GE.AND P0, PT, R17, c[0x0][0x17c], PT ;  /* 0x00005f0011007a0c */ /* 0x000fe40003f06270 */
[----:B------:R-:W3:Y:S01]  /*2f240*/  LDL.LU R17, [R1+0x70] ;  /* 0x0000700001117983 */ /* 0x000ee20000300800 */
[----:B------:R-:W-:Y:S02]  /*2f250*/  ISETP.LT.AND P4, PT, R15, c[0x0][0x178], !P2 ;  /* 0x00005e000f007a0c */ /* 0x000fe40005781270 */
[----:B------:R-:W-:Y:S02]  /*2f260*/  PRMT R16, R8, 0x7632, R16 ;  /* 0x0000763208107816 */ /* 0x000fe40000000010 */
[----:B------:R-:W-:Y:S01]  /*2f270*/  PRMT R13, R9, 0x7632, R13 ;  /* 0x00007632090d7816 */ /* 0x000fe2000000000d */
[----:B--2---:R-:W-:Y:S01]  /*2f280*/  @P5 STG.E.U16 [R24.64], R23 ;  /* 0x0000001718005986 */ /* 0x004fe2000c101506 */
[----:B------:R-:W-:-:S03]  /*2f290*/  ISETP.LT.AND P5, PT, R14, c[0x0][0x178], !P2 ;  /* 0x00005e000e007a0c */ /* 0x000fc600057a1270 */
[----:B------:R-:W-:Y:S04]  /*2f2a0*/  @P3 STG.E.U16 [R26.64], R8 ;  /* 0x000000081a003986 */ /* 0x000fe8000c101506 */
[----:B------:R0:W-:Y:S01]  /*2f2b0*/  @P6 STG.E.U16 [R28.64], R10 ;  /* 0x0000000a1c006986 */ /* 0x0001e2000c101506 */
[----:B------:R-:W-:Y:S02]  /*2f2c0*/  ISETP.LT.AND P6, PT, R11, c[0x0][0x178], !P2 ;  /* 0x00005e000b007a0c */ /* 0x000fe400057c1270 */
[----:B------:R-:W-:Y:S01]  /*2f2d0*/  ISETP.LT.AND P2, PT, R19, c[0x0][0x178], !P1 ;  /* 0x00005e0013007a0c */ /* 0x000fe20004f41270 */
[----:B0-----:R-:W2:Y:S01]  /*2f2e0*/  LDL.LU R10, [R1+0x30] ;  /* 0x00003000010a7983 */ /* 0x001ea20000300800 */
[----:B------:R-:W-:-:S03]  /*2f2f0*/  PRMT R29, R12, 0x7632, R29 ;  /* 0x000076320c1d7816 */ /* 0x000fc6000000001d */
[----:B------:R-:W4:Y:S01]  /*2f300*/  LDL.LU R12, [R1+0x1198] ;  /* 0x00119800010c7983 */ /* 0x000f220000300800 */
[----:B------:R-:W-:Y:S01]  /*2f310*/  IMAD.WIDE R26, R0, 0x2, R4 ;  /* 0x00000002001a7825 */ /* 0x000fe200078e0204 */
[----:B------:R-:W-:-:S03]  /*2f320*/  PRMT R28, R23, 0x7632, R28 ;  /* 0x00007632171c7816 */ /* 0x000fc6000000001c */
[C---:B------:R-:W-:Y:S01]  /*2f330*/  IMAD.WIDE R24, R0.reuse, 0x2, R6 ;  /* 0x0000000200187825 */ /* 0x040fe200078e0206 */
[----:B------:R-:W-:Y:S03]  /*2f340*/  @P4 STG.E.U16 [R26.64], R29 ;  /* 0x0000001d1a004986 */ /* 0x000fe6000c101506 */
[C---:B------:R-:W-:Y:S01]  /*2f350*/  IMAD.WIDE R22, R0.reuse, 0x2, R20 ;  /* 0x0000000200167825 */ /* 0x040fe200078e0214 */
[----:B------:R-:W-:Y:S01]  /*2f360*/  IADD3 R0, R0, c[0x0][0x198], RZ ;  /* 0x0000660000007a10 */ /* 0x000fe20007ffe0ff */
[----:B------:R-:W-:Y:S04]  /*2f370*/  @P5 STG.E.U16 [R24.64], R28 ;  /* 0x0000001c18005986 */ /* 0x000fe8000c101506 */
[----:B------:R0:W-:Y:S02]  /*2f380*/  @P6 STG.E.U16 [R22.64], R16 ;  /* 0x0000001016006986 */ /* 0x0001e4000c101506 */
[----:B0-----:R-:W-:-:S05]  /*2f390*/  IMAD.WIDE R22, R0, 0x2, R2 ;  /* 0x0000000200167825 */ /* 0x001fca00078e0202 */
[----:B------:R0:W-:Y:S04]  /*2f3a0*/  @P2 STG.E.U16 [R22.64], R9 ;  /* 0x0000000916002986 */ /* 0x0001e8000c101506 */
[----:B0-----:R-:W4:Y:S01]  /*2f3b0*/  LDL.LU R9, [R1+0x1d0] ;  /* 0x0001d00001097983 */ /* 0x001f220000300800 */
[----:B------:R-:W-:Y:S02]  /*2f3c0*/  ISETP.LT.AND P4, PT, R15, c[0x0][0x178], !P1 ;  /* 0x00005e000f007a0c */ /* 0x000fe40004f81270 */
[----:B------:R-:W-:Y:S02]  /*2f3d0*/  IADD3 R8, R18, 0x6, RZ ;  /* 0x0000000612087810 */ /* 0x000fe40007ffe0ff */
[----:B------:R-:W-:Y:S02]  /*2f3e0*/  ISETP.LT.AND P5, PT, R14, c[0x0][0x178], !P1 ;  /* 0x00005e000e007a0c */ /* 0x000fe40004fa1270 */
[----:B------:R-:W-:-:S02]  /*2f3f0*/  ISETP.LT.AND P1, PT, R11, c[0x0][0x178], !P1 ;  /* 0x00005e000b007a0c */ /* 0x000fc40004f21270 */
[----:B------:R-:W-:Y:S02]  /*2f400*/  ISETP.LT.AND P6, PT, R19, c[0x0][0x178], !P0 ;  /* 0x00005e0013007a0c */ /* 0x000fe400047c1270 */
[----:B------:R-:W-:Y:S02]  /*2f410*/  ISETP.GE.AND P3, PT, R8, c[0x0][0x17c], PT ;  /* 0x00005f0008007a0c */ /* 0x000fe40003f66270 */
[C---:B------:R-:W-:Y:S01]  /*2f420*/  IADD3 R8, R0.reuse, c[0x0][0x198], RZ ;  /* 0x0000660000087a10 */ /* 0x040fe20007ffe0ff */
[----:B------:R-:W-:-:S04]  /*2f430*/  IMAD.WIDE R24, R0, 0x2, R4 ;  /* 0x0000000200187825 */ /* 0x000fc800078e0204 */
[C---:B------:R-:W-:Y:S01]  /*2f440*/  IMAD.WIDE R22, R0.reuse, 0x2, R6 ;  /* 0x0000000200167825 */ /* 0x040fe200078e0206 */
[----:B---3--:R0:W-:Y:S03]  /*2f450*/  @P4 STG.E.U16 [R24.64], R17 ;  /* 0x0000001118004986 */ /* 0x0081e6000c101506 */
[----:B------:R-:W-:-:S04]  /*2f460*/  IMAD.WIDE R26, R0, 0x2, R20 ;  /* 0x00000002001a7825 */ /* 0x000fc800078e0214 */
[----:B------:R-:W-:Y:S01]  /*2f470*/  IMAD.WIDE R28, R8, 0x2, R2 ;  /* 0x00000002081c7825 */ /* 0x000fe200078e0202 */
[----:B------:R-:W-:Y:S02]  /*2f480*/  ISETP.LT.AND P4, PT, R15, c[0x0][0x178], !P0 ;  /* 0x00005e000f007a0c */ /* 0x000fe40004781270 */
[----:B------:R-:W-:Y:S01]  /*2f490*/  IADD3 R16, R18, 0x7, RZ ;  /* 0x0000000712107810 */ /* 0x000fe20007ffe0ff */
[----:B0-----:R-:W-:-:S03]  /*2f4a0*/  IMAD.WIDE R24, R8, 0x2, R6 ;  /* 0x0000000208187825 */ /* 0x001fc600078e0206 */
[----:B------:R-:W-:Y:S02]  /*2f4b0*/  ISETP.GE.AND P2, PT, R16, c[0x0][0x17c], PT ;  /* 0x00005f0010007a0c */ /* 0x000fe40003f46270 */
[----:B------:R-:W-:Y:S01]  /*2f4c0*/  IADD3 R0, R8, c[0x0][0x198], RZ ;  /* 0x0000660008007a10 */ /* 0x000fe20007ffe0ff */
[----:B--2---:R0:W-:Y:S01]  /*2f4d0*/  @P5 STG.E.U16 [R22.64], R10 ;  /* 0x0000000a16005986 */ /* 0x0041e2000c101506 */
[----:B------:R-:W-:-:S03]  /*2f4e0*/  ISETP.LT.AND P5, PT, R14, c[0x0][0x178], !P0 ;  /* 0x00005e000e007a0c */ /* 0x000fc600047a1270 */
[----:B----4-:R1:W-:Y:S04]  /*2f4f0*/  @P1 STG.E.U16 [R26.64], R12 ;  /* 0x0000000c1a001986 */ /* 0x0103e8000c101506 */
[----:B------:R2:W-:Y:S01]  /*2f500*/  @P6 STG.E.U16 [R28.64], R13 ;  /* 0x0000000d1c006986 */ /* 0x0005e2000c101506 */
[----:B------:R-:W-:Y:S02]  /*2f510*/  ISETP.LT.AND P6, PT, R11, c[0x0][0x178], !P0 ;  /* 0x00005e000b007a0c */ /* 0x000fe400047c1270 */
[----:B------:R-:W-:Y:S01]  /*2f520*/  ISETP.LT.AND P0, PT, R19, c[0x0][0x178], !P3 ;  /* 0x00005e0013007a0c */ /* 0x000fe20005f01270 */
[----:B0-----:R-:W-:Y:S01]  /*2f530*/  IMAD.WIDE R22, R8, 0x2, R20 ;  /* 0x0000000208167825 */ /* 0x001fe200078e0214 */
[----:B------:R-:W-:-:S03]  /*2f540*/  PRMT R16, R12, 0x7632, R16 ;  /* 0x000076320c107816 */ /* 0x000fc60000000010 */
[----:B-1----:R-:W-:Y:S01]  /*2f550*/  IMAD.WIDE R26, R8, 0x2, R4 ;  /* 0x00000002081a7825 */ /* 0x002fe200078e0204 */
[----:B--2---:R-:W-:Y:S01]  /*2f560*/  PRMT R29, R17, 0x7632, R29 ;  /* 0x00007632111d7816 */ /* 0x004fe2000000001d */
[----:B------:R-:W2:Y:S01]  /*2f570*/  LDL.LU R13, [R1+0x1194] ;  /* 0x00119400010d7983 */ /* 0x000ea20000300800 */
[----:B------:R-:W-:Y:S02]  /*2f580*/  PRMT R28, R10, 0x7632, R28 ;  /* 0x000076320a1c7816 */ /* 0x000fe4000000001c */
[----:B------:R-:W-:Y:S01]  /*2f590*/  IADD3 R12, R18, 0x8, RZ ;  /* 0x00000008120c7810 */ /* 0x000fe20007ffe0ff */
[----:B------:R0:W-:Y:S04]  /*2f5a0*/  @P4 STG.E.U16 [R26.64], R29 ;  /* 0x0000001d1a004986 */ /* 0x0001e8000c101506 */
[----:B------:R-:W-:Y:S01]  /*2f5b0*/  @P5 STG.E.U16 [R24.64], R28 ;  /* 0x0000001c18005986 */ /* 0x000fe2000c101506 */
[----:B------:R-:W-:-:S03]  /*2f5c0*/  ISETP.GE.AND P1, PT, R12, c[0x0][0x17c], PT ;  /* 0x00005f000c007a0c */ /* 0x000fc60003f26270 */
[----:B------:R1:W-:Y:S01]  /*2f5d0*/  @P6 STG.E.U16 [R22.64], R16 ;  /* 0x0000001016006986 */ /* 0x0003e2000c101506 */
[----:B------:R-:W-:-:S03]  /*2f5e0*/  IADD3 R12, R18, 0x9, RZ ;  /* 0x00000009120c7810 */ /* 0x000fc60007ffe0ff */
[----:B------:R-:W3:Y:S01]  /*2f5f0*/  LDL.LU R17, [R1+0x1e0] ;  /* 0x0001e00001117983 */ /* 0x000ee20000300800 */
[C---:B------:R-:W-:Y:S01]  /*2f600*/  IADD3 R8, R0.reuse, c[0x0][0x198], RZ ;  /* 0x0000660000087a10 */ /* 0x040fe20007ffe0ff */
[C---:B0-----:R-:W-:Y:S02]  /*2f610*/  IMAD.WIDE R26, R0.reuse, 0x2, R20 ;  /* 0x00000002001a7825 */ /* 0x041fe400078e0214 */
[----:B------:R-:W4:Y:S02]  /*2f620*/  LDL.LU R10, [R1+0x64] ;  /* 0x00006400010a7983 */ /* 0x000f240000300800 */
[----:B-1----:R-:W-:Y:S01]  /*2f630*/  IMAD.WIDE R22, R0, 0x2, R2 ;  /* 0x0000000200167825 */ /* 0x002fe200078e0202 */
[----:B------:R-:W-:-:S03]  /*2f640*/  PRMT R16, R9, 0x7632, R16 ;  /* 0x0000763209107816 */ /* 0x000fc60000000010 */
[----:B------:R-:W-:Y:S01]  /*2f650*/  IMAD.WIDE R24, R0, 0x2, R4 ;  /* 0x0000000200187825 */ /* 0x000fe200078e0204 */
[----:B------:R0:W-:Y:S01]  /*2f660*/  @P0 STG.E.U16 [R22.64], R9 ;  /* 0x0000000916000986 */ /* 0x0001e2000c101506 */
[----:B------:R-:W-:-:S03]  /*2f670*/  ISETP.GE.AND P0, PT, R12, c[0x0][0x17c], PT ;  /* 0x00005f000c007a0c */ /* 0x000fc60003f06270 */
[----:B0-----:R-:W2:Y:S01]  /*2f680*/  LDL.LU R9, [R1+0x54] ;  /* 0x0000540001097983 */ /* 0x001ea20000300800 */
[----:B------:R-:W-:-:S03]  /*2f690*/  IMAD.WIDE R22, R0, 0x2, R6 ;  /* 0x0000000200167825 */ /* 0x000fc600078e0206 */
[----:B------:R-:W2:Y:S04]  /*2f6a0*/  LDL.LU R0, [R1+0x10] ;  /* 0x0000100001007983 */ /* 0x000ea80000300800 */
[----:B------:R-:W2:Y:S01]  /*2f6b0*/  LDL.LU R12, [R1+0x140] ;  /* 0x00014000010c7983 */ /* 0x000ea20000300800 */
[----:B------:R-:W-:Y:S02]  /*2f6c0*/  ISETP.LT.AND P4, PT, R15, c[0x0][0x178], !P3 ;  /* 0x00005e000f007a0c */ /* 0x000fe40005f81270 */
[----:B------:R-:W-:Y:S02]  /*2f6d0*/  ISETP.LT.AND P5, PT, R14, c[0x0][0x178], !P3 ;  /* 0x00005e000e007a0c */ /* 0x000fe40005fa1270 */
[----:B------:R-:W-:Y:S02]  /*2f6e0*/  ISETP.LT.AND P3, PT, R11, c[0x0][0x178], !P3 ;  /* 0x00005e000b007a0c */ /* 0x000fe40005f61270 */
[----:B------:R-:W-:Y:S01]  /*2f6f0*/  ISETP.LT.AND P6, PT, R19, c[0x0][0x178], !P2 ;  /* 0x00005e0013007a0c */ /* 0x000fe200057c1270 */
[----:B------:R-:W-:-:S06]  /*2f700*/  IMAD.WIDE R28, R8, 0x2, R2 ;  /* 0x00000002081c7825 */ /* 0x000fcc00078e0202 */
[----:B---3--:R0:W-:Y:S01]  /*2f710*/  @P4 STG.E.U16 [R24.64], R17 ;  /* 0x0000001118004986 */ /* 0x0081e2000c101506 */
[----:B------:R-:W-:Y:S01]  /*2f720*/  ISETP.LT.AND P4, PT, R15, c[0x0][0x178], !P2 ;  /* 0x00005e000f007a0c */ /* 0x000fe20005781270 */
[----:B0-----:R-:W-:Y:S02]  /*2f730*/  IMAD.WIDE R24, R8, 0x2, R6 ;  /* 0x0000000208187825 */ /* 0x001fe400078e0206 */
[----:B--2---:R0:W-:Y:S01]  /*2f740*/  @P5 STG.E.U16 [R22.64], R12 ;  /* 0x0000000c16005986 */ /* 0x0041e2000c101506 */
[----:B------:R-:W-:-:S03]  /*2f750*/  ISETP.LT.AND P5, PT, R14, c[0x0][0x178], !P2 ;  /* 0x00005e000e007a0c */ /* 0x000fc600057a1270 */
[----:B------:R-:W-:Y:S04]  /*2f760*/  @P3 STG.E.U16 [R26.64], R0 ;  /* 0x000000001a003986 */ /* 0x000fe8000c101506 */
[----:B------:R1:W-:Y:S01]  /*2f770*/  @P6 STG.E.U16 [R28.64], R16 ;  /* 0x000000101c006986 */ /* 0x0003e2000c101506 */
[----:B------:R-:W-:Y:S02]  /*2f780*/  ISETP.LT.AND P6, PT, R11, c[0x0][0x178], !P2 ;  /* 0x00005e000b007a0c */ /* 0x000fe400057c1270 */
[----:B------:R-:W-:Y:S01]  /*2f790*/  ISETP.LT.AND P2, PT, R19, c[0x0][0x178], !P1 ;  /* 0x00005e0013007a0c */ /* 0x000fe20004f41270 */
[----:B0-----:R-:W-:Y:S01]  /*2f7a0*/  IMAD.WIDE R22, R8, 0x2, R4 ;  /* 0x0000000208167825 */ /* 0x001fe200078e0204 */
[----:B-1----:R-:W-:Y:S02]  /*2f7b0*/  PRMT R29, R17, 0x7632, R29 ;  /* 0x00007632111d7816 */ /* 0x002fe4000000001d */
[----:B------:R-:W-:Y:S01]  /*2f7c0*/  PRMT R16, R0, 0x7632, R16 ;  /* 0x0000763200107816 */ /* 0x000fe20000000010 */
[C---:B------:R-:W-:Y:S01]  /*2f7d0*/  IMAD.WIDE R26, R8.reuse, 0x2, R20 ;  /* 0x00000002081a7825 */ /* 0x040fe200078e0214 */
[----:B------:R-:W-:Y:S01]  /*2f7e0*/  IADD3 R0, R8, c[0x0][0x198], RZ ;  /* 0x0000660008007a10 */ /* 0x000fe20007ffe0ff */
[----:B------:R0:W-:Y:S01]  /*2f7f0*/  @P4 STG.E.U16 [R22.64], R29 ;  /* 0x0000001d16004986 */ /* 0x0001e2000c101506 */
[----:B------:R-:W-:-:S02]  /*2f800*/  PRMT R28, R12, 0x7632, R28 ;  /* 0x000076320c1c7816 */ /* 0x000fc4000000001c */
[----:B------:R-:W-:Y:S01]  /*2f810*/  ISETP.LT.AND P4, PT, R15, c[0x0][0x178], !P1 ;  /* 0x00005e000f007a0c */ /* 0x000fe20004f81270 */
[----:B------:R-:W2:Y:S01]  /*2f820*/  LDL.LU R17, [R1+0x1190] ;  /* 0x0011900001117983 */ /* 0x000ea20000300800 */
[----:B------:R-:W-:-:S03]  /*2f830*/  IADD3 R12, R18, 0xa, RZ ;  /* 0x0000000a120c7810 */ /* 0x000fc60007ffe0ff */
[----:B------:R-:W-:Y:S01]  /*2f840*/  @P5 STG.E.U16 [R24.64], R28 ;  /* 0x0000001c18005986 */ /* 0x000fe2000c101506 */
[----:B0-----:R-:W-:-:S03]  /*2f850*/  IMAD.WIDE R22, R0, 0x2, R2 ;  /* 0x0000000200167825 */ /* 0x001fc600078e0202 */
[----:B------:R0:W-:Y:S01]  /*2f860*/  @P6 STG.E.U16 [R26.64], R16 ;  /* 0x000000101a006986 */ /* 0x0001e2000c101506 */
[----:B------:R-:W-:-:S03]  /*2f870*/  ISETP.GE.AND P3, PT, R12, c[0x0][0x17c], PT ;  /* 0x00005f000c007a0c */ /* 0x000fc60003f66270 */
[----:B----4-:R1:W-:Y:S01]  /*2f880*/  @P2 STG.E.U16 [R22.64], R10 ;  /* 0x0000000a16002986 */ /* 0x0103e2000c101506 */
[----:B------:R-:W-:-:S03]  /*2f890*/  IADD3 R12, R18, 0xb, RZ ;  /* 0x0000000b120c7810 */ /* 0x000fc60007ffe0ff */
[----:B------:R-:W3:Y:S01]  /*2f8a0*/  LDL.LU R18, [R1+0x94] ;  /* 0x0000940001127983 */ /* 0x000ee20000300800 */
[----:B0-----:R-:W-:Y:S01]  /*2f8b0*/  PRMT R16, R10, 0x7632, R16 ;  /* 0x000076320a107816 */ /* 0x001fe20000000010 */
[----:B-1----:R-:W-:Y:S02]  /*2f8c0*/  IMAD.WIDE R22, R0, 0x2, R4 ;  /* 0x0000000200167825 */ /* 0x002fe400078e0204 */
[----:B------:R-:W4:Y:S04]  /*2f8d0*/  LDL.LU R10, [R1+0x84] ;  /* 0x00008400010a7983 */ /* 0x000f280000300800 */
[----:B------:R0:W-:Y:S04]  /*2f8e0*/  @P4 STG.E.U16 [R22.64], R9 ;  /* 0x0000000916004986 */ /* 0x0001e8000c101506 */
[----:B0-----:R-:W2:Y:S01]  /*2f8f0*/  LDL.LU R23, [R1+0x24] ;  /* 0x0000240001177983 */ /* 0x001ea20000300800 */
[----:B------:R-:W-:-:S02]  /*2f900*/  ISETP.LT.AND P5, PT, R14, c[0x0][0x178], !P1 ;  /* 0x00005e000e007a0c */ /* 0x000fc40004fa1270 */
[----:B------:R-:W-:Y:S02]  /*2f910*/  ISETP.LT.AND P1, PT, R11, c[0x0][0x178], !P1 ;  /* 0x00005e000b007a0c */ /* 0x000fe40004f21270 */
[----:B------:R-:W-:Y:S02]  /*2f920*/  ISETP.LT.AND P6, PT, R19, c[0x0][0x178], !P0 ;  /* 0x00005e0013007a0c */ /* 0x000fe400047c1270 */
[C---:B------:R-:W-:Y:S01]  /*2f930*/  IADD3 R8, R0.reuse, c[0x0][0x198], RZ ;  /* 0x0000660000087a10 */ /* 0x040fe20007ffe0ff */
[----:B------:R-:W-:-:S04]  /*2f940*/  IMAD.WIDE R24, R0, 0x2, R6 ;  /* 0x0000000200187825 */ /* 0x000fc800078e0206 */
[----:B------:R-:W-:-:S04]  /*2f950*/  IMAD.WIDE R26, R0, 0x2, R20 ;  /* 0x00000002001a7825 */ /* 0x000fc800078e0214 */
[C---:B------:R-:W-:Y:S01]  /*2f960*/  IMAD.WIDE R28, R8.reuse, 0x2, R2 ;  /* 0x00000002081c7825 */ /* 0x040fe200078e0202 */
[----:B------:R-:W-:Y:S01]  /*2f970*/  ISETP.LT.AND P4, PT, R15, c[0x0][0x178], !P0 ;  /* 0x00005e000f007a0c */ /* 0x000fe20004781270 */
[----:B--2---:R-:W-:Y:S04]  /*2f980*/  @P5 STG.E.U16 [R24.64], R23 ;  /* 0x0000001718005986 */ /* 0x004fe8000c101506 */
[----:B------:R-:W-:Y:S04]  /*2f990*/  @P1 STG.E.U16 [R26.64], R17 ;  /* 0x000000111a001986 */ /* 0x000fe8000c101506 */
[----:B------:R0:W-:Y:S04]  /*2f9a0*/  @P6 STG.E.U16 [R28.64], R16 ;  /* 0x000000101c006986 */ /* 0x0001e8000c101506 */
[----:B0-----:R-:W2:Y:S01]  /*2f9b0*/  LDL R29, [R1+0x7d8] ;  /* 0x0007d800011d7983 */ /* 0x001ea20000100800 */
[----:B------:R-:W-:Y:S01]  /*2f9c0*/  PRMT R26, R17, 0x7632, R26 ;  /* 0x00007632111a7816 */ /* 0x000fe2000000001a */
[----:B------:R-:W-:Y:S01]  /*2f9d0*/  IMAD.WIDE R16, R8, 0x2, R4 ;  /* 0x0000000208107825 */ /* 0x000fe200078e0204 */
[----:B------:R-:W-:-:S02]  /*2f9e0*/  ISETP.LT.AND P5, PT, R14, c[0x0][0x178], !P0 ;  /* 0x00005e000e007a0c */ /* 0x000fc400047a1270 */
[----:B------:R-:W-:Y:S02]  /*2f9f0*/  PRMT R0, R9, 0x7632, R0 ;  /* 0x0000763209007816 */ /* 0x000fe40000000000 */
[----:B------:R-:W-:Y:S02]  /*2fa00*/  ISETP.LT.AND P6, PT, R11, c[0x0][0x178], !P0 ;  /* 0x00005e000b007a0c */ /* 0x000fe400047c1270 */
[----:B------:R-:W-:Y:S01]  /*2fa10*/  ISETP.GE.AND P2, PT, R12, c[0x0][0x17c], PT ;  /* 0x00005f000c007a0c */ /* 0x000fe20003f46270 */
[----:B------:R0:W-:Y:S01]  /*2fa20*/  @P4 STG.E.U16 [R16.64], R0 ;  /* 0x0000000010004986 */ /* 0x0001e2000c101506 */
[----:B------:R-:W-:Y:S01]  /*2fa30*/  ISETP.LT.AND P0, PT, R19, c[0x0][0x178], !P3 ;  /* 0x00005e0013007a0c */ /* 0x000fe20005f01270 */
[C---:B------:R-:W-:Y:S01]  /*2fa40*/  IMAD.WIDE R24, R8.reuse, 0x2, R20 ;  /* 0x0000000208187825 */ /* 0x040fe200078e0214 */
[----:B------:R-:W-:Y:S01]  /*2fa50*/  PRMT R12, R23, 0x7632, R12 ;  /* 0x00007632170c7816 */ /* 0x000fe2000000000c */
[----:B------:R-:W2:Y:S01]  /*2fa60*/  LDL.LU R9, [R1+0x118c] ;  /* 0x00118c0001097983 */ /* 0x000ea20000300800 */
[----:B------:R-:W-:Y:S01]  /*2fa70*/  ISETP.LT.AND P4, PT, R15, c[0x0][0x178], !P3 ;  /* 0x00005e000f007a0c */ /* 0x000fe20005f81270 */
[C---:B------:R-:W-:Y:S01]  /*2fa80*/  IMAD.WIDE R22, R8.reuse, 0x2, R6 ;  /* 0x0000000208167825 */ /* 0x040fe200078e0206 */
[----:B------:R-:W-:-:S04]  /*2fa90*/  IADD3 R8, R8, c[0x0][0x198], RZ ;  /* 0x0000660008087a10 */ /* 0x000fc80007ffe0ff */
[----:B------:R1:W-:Y:S01]  /*2faa0*/  @P5 STG.E.U16 [R22.64], R12 ;  /* 0x0000000c16005986 */ /* 0x0003e2000c101506 */
[----:B0-----:R-:W-:-:S03]  /*2fab0*/  IMAD.WIDE R16, R8, 0x2, R2 ;  /* 0x0000000208107825 */ /* 0x001fc600078e0202 */
[----:B------:R-:W-:Y:S04]  /*2fac0*/  @P6 STG.E.U16 [R24.64], R26 ;  /* 0x0000001a18006986 */ /* 0x000fe8000c101506 */
[----:B---3--:R0:W-:Y:S01]  /*2fad0*/  @P0 STG.E.U16 [R16.64], R18 ;  /* 0x0000001210000986 */ /* 0x0081e2000c101506 */
[----:B-1----:R-:W-:Y:S01]  /*2fae0*/  IMAD.WIDE R22, R8, 0x2, R4 ;  /* 0x0000000208167825 */ /* 0x002fe200078e0204 */
[----:B------:R-:W-:-:S04]  /*2faf0*/  PRMT R12, R18, 0x7632, R12 ;  /* 0x00007632120c7816 */ /* 0x000fc8000000000c */
[----:B----4-:R1:W-:Y:S04]  /*2fb00*/  @P4 STG.E.U16 [R22.64], R10 ;  /* 0x0000000a16004986 */ /* 0x0103e8000c101506 */
[----:B0-----:R-:W3:Y:S01]  /*2fb10*/  LDL.LU R18, [R1+0x1c4] ;  /* 0x0001c40001127983 */ /* 0x001ee20000300800 */
[----:B--2---:R-:W-:-:S04]  /*2fb20*/  IADD3 R28, R29, 0xd, RZ ;  /* 0x0000000d1d1c7810 */ /* 0x004fc80007ffe0ff */
[----:B------:R-:W-:Y:S02]  /*2fb30*/  ISETP.GE.AND P0, PT, R28, c[0x0][0x17c], PT ;  /* 0x00005f001c007a0c */ /* 0x000fe40003f06270 */
[----:B------:R-:W2:Y:S04]  /*2fb40*/  LDL.LU R28, [R1+0x34] ;  /* 0x00003400011c7983 */ /* 0x000ea80000300800 */
[----:B-1----:R-:W4:Y:S01]  /*2fb50*/  LDL.LU R23, [R1+0x44] ;  /* 0x0000440001177983 */ /* 0x002f220000300800 */
[----:B------:R-:W-:Y:S02]  /*2fb60*/  ISETP.LT.AND P5, PT, R14, c[0x0][0x178], !P3 ;  /* 0x00005e000e007a0c */ /* 0x000fe40005fa1270 */
[----:B------:R-:W-:Y:S02]  /*2fb70*/  ISETP.LT.AND P3, PT, R11, c[0x0][0x178], !P3 ;  /* 0x00005e000b007a0c */ /* 0x000fe40005f61270 */
[----:B------:R-:W-:-:S02]  /*2fb80*/  ISETP.LT.AND P6, PT, R19, c[0x0][0x178], !P2 ;  /* 0x00005e0013007a0c */ /* 0x000fc400057c1270 */
[----:B------:R-:W-:Y:S02]  /*2fb90*/  IADD3 R27, R29, 0xc, RZ ;  /* 0x0000000c1d1b7810 */ /* 0x000fe40007ffe0ff */
[C---:B------:R-:W-:Y:S01]  /*2fba0*/  IADD3 R0, R8.reuse, c[0x0][0x198], RZ ;  /* 0x0000660008007a10 */ /* 0x040fe20007ffe0ff */
[----:B------:R-:W-:Y:S01]  /*2fbb0*/  IMAD.WIDE R16, R8, 0x2, R6 ;  /* 0x0000000208107825 */ /* 0x000fe200078e0206 */
[----:B------:R-:W-:-:S03]  /*2fbc0*/  ISETP.GE.AND P1, PT, R27, c[0x0][0x17c], PT ;  /* 0x00005f001b007a0c */ /* 0x000fc60003f26270 */
[----:B------:R-:W-:Y:S01]  /*2fbd0*/  IMAD.WIDE R24, R8, 0x2, R20 ;  /* 0x0000000208187825 */ /* 0x000fe200078e0214 */
[----:B------:R-:W-:-:S03]  /*2fbe0*/  ISETP.LT.AND P4, PT, R15, c[0x0][0x178], !P2 ;  /* 0x00005e000f007a0c */ /* 0x000fc60005781270 */
[----:B------:R-:W-:Y:S01]  /*2fbf0*/  IMAD.WIDE R26, R0, 0x2, R2 ;  /* 0x00000002001a7825 */ /* 0x000fe200078e0202 */
[----:B------:R-:W-:Y:S02]  /*2fc00*/  PRMT R8, R10, 0x7632, R8 ;  /* 0x000076320a087816 */ /* 0x000fe40000000008 */
[----:B------:R-:W2:Y:S04]  /*2fc10*/  LDL.LU R10, [R1+0x1188] ;  /* 0x00118800010a7983 */ /* 0x000ea80000300800 */
[----:B----4-:R0:W-:Y:S01]  /*2fc20*/  @P5 STG.E.U16 [R16.64], R23 ;  /* 0x0000001710005986 */ /* 0x0101e2000c101506 */
[----:B------:R-:W-:-:S03]  /*2fc30*/  ISETP.LT.AND P5, PT, R14, c[0x0][0x178], !P2 ;  /* 0x00005e000e007a0c */ /* 0x000fc600057a1270 */
[----:B------:R1:W-:Y:S04]  /*2fc40*/  @P3 STG.E.U16 [R24.64], R9 ;  /* 0x0000000918003986 */ /* 0x0003e8000c101506 */
[----:B------:R4:W-:Y:S01]  /*2fc50*/  @P6 STG.E.U16 [R26.64], R12 ;  /* 0x0000000c1a006986 */ /* 0x0009e2000c101506 */
[----:B------:R-:W-:Y:S02]  /*2fc60*/  ISETP.LT.AND P6, PT, R11, c[0x0][0x178], !P2 ;  /* 0x00005e000b007a0c */ /* 0x000fe400057c1270 */
[----:B------:R-:W-:Y:S01]  /*2fc70*/  ISETP.LT.AND P2, PT, R19, c[0x0][0x178], !P1 ;  /* 0x00005e0013007a0c */ /* 0x000fe20004f41270 */
[----:B0-----:R-:W-:Y:S01]  /*2fc80*/  IMAD.WIDE R16, R0, 0x2, R4 ;  /* 0x0000000200107825 */ /* 0x001fe200078e0204 */
[----:B-1----:R-:W-:-:S03]  /*2fc90*/  PRMT R9, R23, 0x7632, R9 ;  /* 0x0000763217097816 */ /* 0x002fc60000000009 */
[----:B------:R-:W-:-:S04]  /*2fca0*/  IMAD.WIDE R22, R0, 0x2, R6 ;  /* 0x0000000200167825 */ /* 0x000fc800078e0206 */
[C---:B------:R-:W-:Y:S01]  /*2fcb0*/  IMAD.WIDE R24, R0.reuse, 0x2, R20 ;  /* 0x0000000200187825 */ /* 0x040fe200078e0214 */
[----:B------:R-:W-:Y:S02]  /*2fcc0*/  IADD3 R0, R0, c[0x0][0x198], RZ ;  /* 0x0000660000007a10 */ /* 0x000fe40007ffe0ff */
[----:B----4-:R-:W-:Y:S01]  /*2fcd0*/  PRMT R12, R9, 0x7632, R12 ;  /* 0x00007632090c7816 */ /* 0x010fe2000000000c */
[----:B------:R-:W-:Y:S04]  /*2fce0*/  @P4 STG.E.U16 [R16.64], R8 ;  /* 0x0000000810004986 */ /* 0x000fe8000c101506 */
[----:B------:R0:W-:Y:S04]  /*2fcf0*/  @P5 STG.E.U16 [R22.64], R9 ;  /* 0x0000000916005986 */ /* 0x0001e8000c101506 */
[----:B------:R1:W-:Y:S01]  /*2fd00*/  @P6 STG.E.U16 [R24.64], R12 ;  /* 0x0000000c18006986 */ /* 0x0003e2000c101506 */
[----:B------:R-:W-:-:S03]  /*2fd10*/  ISETP.LT.AND P5, PT, R14, c[0x0][0x178], !P1 ;  /* 0x00005e000e007a0c */ /* 0x000fc60004fa1270 */
[----:B------:R-:W4:Y:S01]  /*2fd20*/  LDL.LU R14, [R1+0x1d4] ;  /* 0x0001d400010e7983 */ /* 0x000f220000300800 */
[----:B0-----:R-:W-:Y:S01]  /*2fd30*/  IMAD.WIDE R8, R0, 0x2, R2 ;  /* 0x0000000200087825 */ /* 0x001fe200078e0202 */
[----:B-1----:R-:W-:-:S04]  /*2fd40*/  IADD3 R12, R29, 0xf, RZ ;  /* 0x0000000f1d0c7810 */ /* 0x002fc80007ffe0ff */
[----:B---3--:R0:W-:Y:S01]  /*2fd50*/  @P2 STG.E.U16 [R8.64], R18 ;  /* 0x0000001208002986 */ /* 0x0081e2000c101506 */
[----:B------:R-:W-:Y:S02]  /*2fd60*/  ISETP.GE.AND P2, PT, R12, c[0x0][0x17c], PT ;  /* 0x00005f000c007a0c */ /* 0x000fe40003f46270 */
[----:B0-----:R-:W-:Y:S02]  /*2fd70*/  PRMT R9, R18, 0x7632, R9 ;  /* 0x0000763212097816 */ /* 0x001fe40000000009 */
[----:B------:R-:W3:Y:S04]  /*2fd80*/  LDL.LU R18, [R1+0x1e4] ;  /* 0x0001e40001127983 */ /* 0x000ee80000300800 */
[----:B------:R-:W2:Y:S01]  /*2fd90*/  LDL.LU R12, [R1+0x74] ;  /* 0x00007400010c7983 */ /* 0x000ea20000300800 */
[----:B------:R-:W-:-:S02]  /*2fda0*/  ISETP.LT.AND P4, PT, R15, c[0x0][0x178], !P1 ;  /* 0x00005e000f007a0c */ /* 0x000fc40004f81270 */
[----:B------:R-:W-:Y:S02]  /*2fdb0*/  ISETP.LT.AND P1, PT, R11, c[0x0][0x178], !P1 ;  /* 0x00005e000b007a0c */ /* 0x000fe40004f21270 */
[----:B------:R-:W-:Y:S02]  /*2fdc0*/  ISETP.LT.AND P6, PT, R19, c[0x0][0x178], !P0 ;  /* 0x00005e0013007a0c */ /* 0x000fe400047c1270 */
[----:B------:R-:W-:Y:S02]  /*2fdd0*/  IADD3 R26, R29, 0xe, RZ ;  /* 0x0000000e1d1a7810 */ /* 0x000fe40007ffe0ff */
[C---:B------:R-:W-:Y:S01]  /*2fde0*/  IADD3 R8, R0.reuse, c[0x0][0x198], RZ ;  /* 0x0000660000087a10 */ /* 0x040fe20007ffe0ff */
[----:B------:R-:W-:Y:S01]  /*2fdf0*/  IMAD.WIDE R22, R0, 0x2, R4 ;  /* 0x0000000200167825 */ /* 0x000fe200078e0204 */
[----:B------:R-:W-:-:S03]  /*2fe00*/  ISETP.GE.AND P3, PT, R26, c[0x0][0x17c], PT ;  /* 0x00005f001a007a0c */ /* 0x000fc60003f66270 */
[----:B------:R-:W-:-:S04]  /*2fe10*/  IMAD.WIDE R16, R0, 0x2, R6 ;  /* 0x0000000200107825 */ /* 0x000fc800078e0206 */
[----:B------:R-:W-:-:S04]  /*2fe20*/  IMAD.WIDE R24, R0, 0x2, R20 ;  /* 0x0000000200187825 */ /* 0x000fc800078e0214 */
[----:B------:R-:W-:Y:S01]  /*2fe30*/  IMAD.WIDE R26, R8, 0x2, R2 ;  /* 0x00000002081a7825 */ /* 0x000fe200078e0202 */
[----:B--2---:R-:W-:Y:S04]  /*2fe40*/  @P4 STG.E.U16 [R22.64], R12 ;  /* 0x0000000c16004986 */ /* 0x004fe8000c101506 */
[----:B------:R-:W-:Y:S04]  /*2fe50*/  @P5 STG.E.U16 [R16.64], R28 ;  /* 0x0000001c10005986 */ /* 0x000fe8000c101506 */
[----:B------:R-:W-:Y:S04]  /*2fe60*/  @P1 STG.E.U16 [R24.64], R13 ;  /* 0x0000000d18001986 */ /* 0x000fe8000c101506 */
[----:B------:R0:W-:Y:S04]  /*2fe70*/  @P6 STG.E.U16 [R26.64], R9 ;  /* 0x000000091a006986 */ /* 0x0001e8000c101506 */
[----:B0-----:R-:W2:Y:S01]  /*2fe80*/  LDL R27, [R1+0x10c4] ;  /* 0x0010c400011b7983 */ /* 0x001ea20000100800 */
[----:B------:R-:W-:-:S02]  /*2fe90*/  ISETP.LT.AND P4, PT, R15, c[0x0][0x178], !P0 ;  /* 0x00005e000f007a0c */ /* 0x000fc40004781270 */
[----:B------:R-:W-:Y:S02]  /*2fea0*/  PRMT R0, R12, 0x7632, R0 ;  /* 0x000076320c007816 */ /* 0x000fe40000000000 */
[----:B------:R-:W-:Y:S01]  /*2feb0*/  PRMT R24, R13, 0x7632, R24 ;  /* 0x000076320d187816 */ /* 0x000fe20000000018 */
[----:B------:R-:W-:Y:S01]  /*2fec0*/  IMAD.WIDE R12, R8, 0x2, R4 ;  /* 0x00000002080c7825 */ /* 0x000fe200078e0204 */
[----:B------:R-:W-:-:S03]  /*2fed0*/  ISETP.LT.AND P6, PT, R11, c[0x0][0x178], !P0 ;  /* 0x00005e000b007a0c */ /* 0x000fc600047c1270 */
[----:B------:R-:W-:Y:S01]  /*2fee0*/  IMAD.WIDE R16, R8, 0x2, R6 ;  /* 0x0000000208107825 */ /* 0x000fe200078e0206 */
[----:B------:R-:W-:-:S03]  /*2fef0*/  PRMT R9, R28, 0x7632, R9 ;  /* 0x000076321c097816 */ /* 0x000fc60000000009 */
[C---:B------:R-:W-:Y:S01]  /*2ff00*/  IMAD.WIDE R22, R8.reuse, 0x2, R20 ;  /* 0x0000000208167825 */ /* 0x040fe200078e0214 */
[----:B------:R0:W-:Y:S01]  /*2ff10*/  @P4 STG.E.U16 [R12.64], R0 ;  /* 0x000000000c004986 */ /* 0x0001e2000c101506 */
[----:B------:R-:W-:Y:S02]  /*2ff20*/  ISETP.LT.AND P4, PT, R15, c[0x0][0x178], !P3 ;  /* 0x00005e000f007a0c */ /* 0x000fe40005f81270 */
[----:B------:R-:W-:Y:S01]  /*2ff30*/  IADD3 R8, R8, c[0x0][0x198], RZ ;  /* 0x0000660008087a10 */ /* 0x000fe20007ffe0ff */
[----:B------:R-:W3:Y:S01]  /*2ff40*/  LDL.LU R28, [R1+0x68] ;  /* 0x00006800011c7983 */ /* 0x000ee20000300800 */
[----:B------:R-:W-:-:S03]  /*2ff50*/  IADD3 R26, R29, 0x11, RZ ;  /* 0x000000111d1a7810 */ /* 0x000fc60007ffe0ff */
[----:B0-----:R-:W-:Y:S01]  /*2ff60*/  IMAD.WIDE R12, R8, 0x2, R2 ;  /* 0x00000002080c7825 */ /* 0x001fe200078e0202 */
[----:B----4-:R-:W-:Y:S02]  /*2ff70*/  PRMT R0, R14, 0x7632, R0 ;  /* 0x000076320e007816 */ /* 0x010fe40000000000 */
[----:B--2---:R-:W-:Y:S02]  /*2ff80*/  ISETP.LT.AND P5, PT, R27, c[0x0][0x178], !P0 ;  /* 0x00005e001b007a0c */ /* 0x004fe400047a1270 */
[----:B------:R-:W-:-:S11]  /*2ff90*/  ISETP.LT.AND P0, PT, R19, c[0x0][0x178], !P3 ;  /* 0x00005e0013007a0c */ /* 0x000fd60005f01270 */
[----:B------:R0:W-:Y:S04]  /*2ffa0*/  @P5 STG.E.U16 [R16.64], R9 ;  /* 0x0000000910005986 */ /* 0x0001e8000c101506 */
[----:B------:R-:W-:Y:S04]  /*2ffb0*/  @P6 STG.E.U16 [R22.64], R24 ;  /* 0x0000001816006986 */ /* 0x000fe8000c101506 */
[----:B------:R1:W-:Y:S01]  /*2ffc0*/  @P0 STG.E.U16 [R12.64], R14 ;  /* 0x0000000e0c000986 */ /* 0x0003e2000c101506 */
[----:B0-----:R-:W-:Y:S01]  /*2ffd0*/  IMAD.WIDE R16, R8, 0x2, R4 ;  /* 0x0000000208107825 */ /* 0x001fe200078e0204 */
[----:B------:R-:W-:-:S04]  /*2ffe0*/  ISETP.GE.AND P0, PT, R26, c[0x0][0x17c], PT ;  /* 0x00005f001a007a0c */ /* 0x000fc80003f06270 */
[----:B---3--:R0:W-:Y:S04]  /*2fff0*/  @P4 STG.E.U16 [R16.64], R18 ;  /* 0x0000001210004986 */ /* 0x0081e8000c101506 */
[----:B-1----:R-:W2:Y:S04]  /*30000*/  LDL.LU R14, [R1+0x58] ;  /* 0x00005800010e7983 */ /* 0x002ea80000300800 */
[----:B------:R-:W3:Y:S04]  /*30010*/  LDL.LU R26, [R1+0x1ec] ;  /* 0x0001ec00011a7983 */ /* 0x000ee80000300800 */
[----:B0-----:R-:W4:Y:S04]  /*30020*/  LDL.LU R16, [R1+0x144] ;  /* 0x0001440001107983 */ /* 0x001f280000300800 */
        /* <DEDUP_REMOVED lines=8> */
[----:B------:R-:W-:Y:S01]  /*300b0*/  IMAD.WIDE R22, R8, 0x2, R20 ;  /* 0x0000000208167825 */ /* 0x000fe200078e0214 */
[----:B------:R-:W-:-:S03]  /*300c0*/  ISETP.LT.AND P4, PT, R15, c[0x0][0x178], !P2 ;  /* 0x00005e000f007a0c */ /* 0x000fc60005781270 */
[----:B------:R-:W-:Y:S01]  /*300d0*/  IMAD.WIDE R24, R9, 0x2, R2 ;  /* 0x0000000209187825 */ /* 0x000fe200078e0202 */
[----:B----4-:R0:W-:Y:S01]  /*300e0*/  @P5 STG.E.U16 [R12.64], R16 ;  /* 0x000000100c005986 */ /* 0x0101e2000c101506 */
[----:B------:R-:W-:-:S03]  /*300f0*/  ISETP.LT.AND P5, PT, R27, c[0x0][0x178], !P2 ;  /* 0x00005e001b007a0c */ /* 0x000fc600057a1270 */
[----:B--2---:R1:W-:Y:S01]  /*30100*/  @P3 STG.E.U16 [R22.64], R17 ;  /* 0x0000001116003986 */ /* 0x0043e2000c101506 */
[----:B------:R-:W-:-:S03]  /*30110*/  PRMT R8, R16, 0x7632, R8 ;  /* 0x0000763210087816 */ /* 0x000fc60000000008 */
[----:B------:R2:W-:Y:S01]  /*30120*/  @P6 STG.E.U16 [R24.64], R0 ;  /* 0x0000000018006986 */ /* 0x0005e2000c101506 */
[----:B------:R-:W-:Y:S02]  /*30130*/  ISETP.LT.AND P6, PT, R11, c[0x0][0x178], !P2 ;  /* 0x00005e000b007a0c */ /* 0x000fe400057c1270 */
[----:B------:R-:W-:Y:S01]  /*30140*/  ISETP.LT.AND P2, PT, R19, c[0x0][0x178], !P1 ;  /* 0x00005e0013007a0c */ /* 0x000fe20004f41270 */
[----:B0-----:R-:W-:-:S04]  /*30150*/  IMAD.WIDE R12, R9, 0x2, R4 ;  /* 0x00000002090c7825 */ /* 0x001fc800078e0204 */
[----:B-1----:R-:W-:Y:S01]  /*30160*/  IMAD.WIDE R22, R9, 0x2, R20 ;  /* 0x0000000209167825 */ /* 0x002fe200078e0214 */
[----:B--2---:R-:W-:-:S03]  /*30170*/  PRMT R24, R17, 0x7632, R24 ;  /* 0x0000763211187816 */ /* 0x004fc60000000018 */
[C---:B------:R-:W-:Y:S01]  /*30180*/  IMAD.WIDE R16, R9.reuse, 0x2, R6 ;  /* 0x0000000209107825 */ /* 0x040fe200078e0206 */
[----:B------:R-:W-:Y:S02]  /*30190*/  PRMT R0, R18, 0x7632, R0 ;  /* 0x0000763212007816 */ /* 0x000fe40000000000 */
[----:B------:R-:W-:Y:S01]  /*301a0*/  IADD3 R9, R9, c[0x0][0x198], RZ ;  /* 0x0000660009097a10 */ /* 0x000fe20007ffe0ff */
[----:B------:R-:W2:Y:S01]  /*301b0*/  LDL.LU R18, [R1+0x1184] ;  /* 0x0011840001127983 */ /* 0x000ea20000300800 */
[----:B------:R-:W-:-:S03]  /*301c0*/  IADD3 R25, R29, 0x12, RZ ;  /* 0x000000121d197810 */ /* 0x000fc60007ffe0ff */
[----:B------:R0:W-:Y:S01]  /*301d0*/  @P4 STG.E.U16 [R12.64], R0 ;  /* 0x000000000c004986 */ /* 0x0001e2000c101506 */
[----:B------:R-:W-:Y:S02]  /*301e0*/  ISETP.GE.AND P3, PT, R25, c[0x0][0x17c], PT ;  /* 0x00005f0019007a0c */ /* 0x000fe40003f66270 */
[----:B------:R-:W-:Y:S01]  /*301f0*/  IADD3 R25, R29, 0x13, RZ ;  /* 0x000000131d197810 */ /* 0x000fe20007ffe0ff */
[----:B------:R-:W-:Y:S04]  /*30200*/  @P5 STG.E.U16 [R16.64], R8 ;  /* 0x0000000810005986 */ /* 0x000fe8000c101506 */
[----:B------:R-:W-:Y:S01]  /*30210*/  @P6 STG.E.U16 [R22.64], R24 ;  /* 0x0000001816006986 */ /* 0x000fe2000c101506 */
[----:B0-----:R-:W-:Y:S01]  /*30220*/  IMAD.WIDE R12, R9, 0x2, R2 ;  /* 0x00000002090c7825 */ /* 0x001fe200078e0202 */
[----:B------:R-:W-:-:S04]  /*30230*/  PRMT R0, R28, 0x7632, R0 ;  /* 0x000076321c007816 */ /* 0x000fc80000000000 */
[----:B------:R0:W-:Y:S01]  /*30240*/  @P2 STG.E.U16 [R12.64], R28 ;  /* 0x0000001c0c002986 */ /* 0x0001e2000c101506 */
[----:B------:R-:W-:-:S03]  /*30250*/  ISETP.GE.AND P2, PT, R25, c[0x0][0x17c], PT ;  /* 0x00005f0019007a0c */ /* 0x000fc60003f46270 */
[----:B0-----:R-:W4:Y:S04]  /*30260*/  LDL.LU R28, [R1+0x98] ;  /* 0x00009800011c7983 */ /* 0x001f280000300800 */
[----:B------:R-:W2:Y:S01]  /*30270*/  LDL.LU R25, [R1+0x28] ;  /* 0x0000280001197983 */ /* 0x000ea20000300800 */
[----:B------:R-:W-:Y:S02]  /*30280*/  ISETP.LT.AND P4, PT, R15, c[0x0][0x178], !P1 ;  /* 0x00005e000f007a0c */ /* 0x000fe40004f81270 */
[----:B------:R-:W-:Y:S02]  /*30290*/  ISETP.LT.AND P5, PT, R27, c[0x0][0x178], !P1 ;  /* 0x00005e001b007a0c */ /* 0x000fe40004fa1270 */
[----:B------:R-:W-:Y:S02]  /*302a0*/  ISETP.LT.AND P1, PT, R11, c[0x0][0x178], !P1 ;  /* 0x00005e000b007a0c */ /* 0x000fe40004f21270 */
[----:B------:R-:W-:Y:S01]  /*302b0*/  ISETP.LT.AND P6, PT, R19, c[0x0][0x178], !P0 ;  /* 0x00005e0013007a0c */ /* 0x000fe200047c1270 */
[C---:B------:R-:W-:Y:S01]  /*302c0*/  IMAD.WIDE R16, R9.reuse, 0x2, R4 ;  /* 0x0000000209107825 */ /* 0x040fe200078e0204 */
[----:B------:R-:W-:-:S03]  /*302d0*/  IADD3 R24, R9, c[0x0][0x198], RZ ;  /* 0x0000660009187a10 */ /* 0x000fc60007ffe0ff */
[C---:B------:R-:W-:Y:S02]  /*302e0*/  IMAD.WIDE R12, R9.reuse, 0x2, R6 ;  /* 0x00000002090c7825 */ /* 0x040fe400078e0206 */
[----:B------:R0:W-:Y:S02]  /*302f0*/  @P4 STG.E.U16 [R16.64], R14 ;  /* 0x0000000e10004986 */ /* 0x0001e4000c101506 */
[----:B------:R-:W-:Y:S01]  /*30300*/  IMAD.WIDE R8, R9, 0x2, R20 ;  /* 0x0000000209087825 */ /* 0x000fe200078e0214 */
[----:B------:R-:W-:-:S03]  /*30310*/  ISETP.LT.AND P4, PT, R15, c[0x0][0x178], !P0 ;  /* 0x00005e000f007a0c */ /* 0x000fc60004781270 */
[----:B------:R-:W-:-:S04]  /*30320*/  IMAD.WIDE R22, R24, 0x2, R2 ;  /* 0x0000000218167825 */ /* 0x000fc800078e0202 */
[----:B0-----:R-:W-:Y:S01]  /*30330*/  IMAD.WIDE R16, R24, 0x2, R20 ;  /* 0x0000000218107825 */ /* 0x001fe200078e0214 */
[----:B--2---:R0:W-:Y:S01]  /*30340*/  @P5 STG.E.U16 [R12.64], R25 ;  /* 0x000000190c005986 */ /* 0x0041e2000c101506 */
[----:B------:R-:W-:-:S03]  /*30350*/  ISETP.LT.AND P5, PT, R27, c[0x0][0x178], !P0 ;  /* 0x00005e001b007a0c */ /* 0x000fc600047a1270 */
[----:B------:R1:W-:Y:S04]  /*30360*/  @P1 STG.E.U16 [R8.64], R18 ;  /* 0x0000001208001986 */ /* 0x0003e8000c101506 */
[----:B------:R2:W-:Y:S01]  /*30370*/  @P6 STG.E.U16 [R22.64], R0 ;  /* 0x0000000016006986 */ /* 0x0005e2000c101506 */
[----:B------:R-:W-:Y:S02]  /*30380*/  ISETP.LT.AND P6, PT, R11, c[0x0][0x178], !P0 ;  /* 0x00005e000b007a0c */ /* 0x000fe400047c1270 */
[----:B------:R-:W-:Y:S01]  /*30390*/  ISETP.LT.AND P0, PT, R19, c[0x0][0x178], !P3 ;  /* 0x00005e0013007a0c */ /* 0x000fe20005f01270 */
[----:B0-----:R-:W-:-:S04]  /*303a0*/  IMAD.WIDE R12, R24, 0x2, R6 ;  /* 0x00000002180c7825 */ /* 0x001fc800078e0206 */
[C---:B-1----:R-:W-:Y:S01]  /*303b0*/  IMAD.WIDE R8, R24.reuse, 0x2, R4 ;  /* 0x0000000218087825 */ /* 0x042fe200078e0204 */
[----:B------:R-:W-:Y:S02]  /*303c0*/  PRMT R18, R25, 0x7632, R18 ;  /* 0x0000763219127816 */ /* 0x000fe40000000012 */
[----:B------:R-:W-:Y:S02]  /*303d0*/  IADD3 R24, R24, c[0x0][0x198], RZ ;  /* 0x0000660018187a10 */ /* 0x000fe40007ffe0ff */
[----:B--2---:R-:W-:Y:S02]  /*303e0*/  PRMT R0, R14, 0x7632, R0 ;  /* 0x000076320e007816 */ /* 0x004fe40000000000 */
[----:B------:R-:W-:Y:S01]  /*303f0*/  PRMT R22, R18, 0x7632, R22 ;  /* 0x0000763212167816 */ /* 0x000fe20000000016 */
[----:B------:R-:W2:Y:S04]  /*30400*/  LDL.LU R14, [R1+0x88] ;  /* 0x00008800010e7983 */ /* 0x000ea80000300800 */
[----:B------:R0:W-:Y:S04]  /*30410*/  @P4 STG.E.U16 [R8.64], R0 ;  /* 0x0000000008004986 */ /* 0x0001e8000c101506 */
[----:B------:R4:W-:Y:S04]  /*30420*/  @P5 STG.E.U16 [R12.64], R18 ;  /* 0x000000120c005986 */ /* 0x0009e8000c101506 */
[----:B------:R1:W-:Y:S01]  /*30430*/  @P6 STG.E.U16 [R16.64], R22 ;  /* 0x0000001610006986 */ /* 0x0003e2000c101506 */
[C---:B0-----:R-:W-:Y:S01]  /*30440*/  IMAD.WIDE R8, R24.reuse, 0x2, R2 ;  /* 0x0000000218087825 */ /* 0x041fe200078e0202 */
[----:B------:R-:W-:-:S02]  /*30450*/  IADD3 R0, R24, c[0x0][0x198], RZ ;  /* 0x0000660018007a10 */ /* 0x000fc40007ffe0ff */
[----:B----4-:R-:W-:Y:S02]  /*30460*/  PRMT R18, R28, 0x7632, R18 ;  /* 0x000076321c127816 */ /* 0x010fe40000000012 */
[----:B------:R0:W-:Y:S01]  /*30470*/  @P0 STG.E.U16 [R8.64], R28 ;  /* 0x0000001c08000986 */ /* 0x0001e2000c101506 */
[----:B------:R-:W-:-:S04]  /*30480*/  IMAD.WIDE R12, R24, 0x2, R4 ;  /* 0x00000002180c7825 */ /* 0x000fc800078e0204 */
[C---:B-1----:R-:W-:Y:S01]  /*30490*/  IMAD.WIDE R16, R24.reuse, 0x2, R20 ;  /* 0x0000000218107825 */ /* 0x042fe200078e0214 */
[----:B0-----:R-:W4:Y:S03]  /*304a0*/  LDL.LU R28, [R1+0x1c8] ;  /* 0x0001c800011c7983 */ /* 0x001f260000300800 */
[----:B------:R-:W-:Y:S02]  /*304b0*/  IMAD.WIDE R8, R24, 0x2, R6 ;  /* 0x0000000218087825 */ /* 0x000fe400078e0206 */
[----:B------:R-:W3:Y:S01]  /*304c0*/  LDL.LU R24, [R1+0x48] ;  /* 0x0000480001187983 */ /* 0x000ee20000300800 */
[----:B------:R-:W-:Y:S02]  /*304d0*/  ISETP.LT.AND P4, PT, R15, c[0x0][0x178], !P3 ;  /* 0x00005e000f007a0c */ /* 0x000fe40005f81270 */
[----:B------:R-:W-:Y:S02]  /*304e0*/  ISETP.LT.AND P5, PT, R27, c[0x0][0x178], !P3 ;  /* 0x00005e001b007a0c */ /* 0x000fe40005fa1270 */
[----:B------:R-:W-:-:S02]  /*304f0*/  ISETP.LT.AND P3, PT, R11, c[0x0][0x178], !P3 ;  /* 0x00005e000b007a0c */ /* 0x000fc40005f61270 */
[----:B------:R-:W-:Y:S02]  /*30500*/  ISETP.LT.AND P6, PT, R19, c[0x0][0x178], !P2 ;  /* 0x00005e0013007a0c */ /* 0x000fe400057c1270 */
[----:B------:R-:W-:-:S04]  /*30510*/  IADD3 R23, R29, 0x14, RZ ;  /* 0x000000141d177810 */ /* 0x000fc80007ffe0ff */
[----:B------:R-:W-:Y:S01]  /*30520*/  ISETP.GE.AND P1, PT, R23, c[0x0][0x17c], PT ;  /* 0x00005f0017007a0c */ /* 0x000fe20003f26270 */
[----:B------:R-:W-:Y:S01]  /*30530*/  IMAD.WIDE R22, R0, 0x2, R2 ;  /* 0x0000000200167825 */ /* 0x000fe200078e0202 */
[----:B------:R-:W-:-:S04]  /*30540*/  IADD3 R25, R29, 0x15, RZ ;  /* 0x000000151d197810 */ /* 0x000fc80007ffe0ff */
[----:B------:R-:W-:Y:S02]  /*30550*/  ISETP.GE.AND P0, PT, R25, c[0x0][0x17c], PT ;  /* 0x00005f0019007a0c */ /* 0x000fe40003f06270 */
[----:B------:R-:W4:Y:S04]  /*30560*/  LDL.LU R25, [R1+0x38] ;  /* 0x0000380001197983 */ /* 0x000f280000300800 */
[----:B--2---:R0:W-:Y:S01]  /*30570*/  @P4 STG.E.U16 [R12.64], R14 ;  /* 0x0000000e0c004986 */ /* 0x0041e2000c101506 */
[----:B------:R-:W-:Y:S01]  /*30580*/  ISETP.LT.AND P4, PT, R27, c[0x0][0x178], !P2 ;  /* 0x00005e001b007a0c */ /* 0x000fe20005781270 */
[----:B0-----:R-:W-:Y:S02]  /*30590*/  IMAD.WIDE R12, R0, 0x2, R6 ;  /* 0x00000002000c7825 */ /* 0x001fe400078e0206 */
[----:B---3--:R0:W-:Y:S04]  /*305a0*/  @P5 STG.E.U16 [R8.64], R24 ;  /* 0x0000001808005986 */ /* 0x0081e8000c101506 */
[----:B------:R1:W-:Y:S01]  /*305b0*/  @P3 STG.E.U16 [R16.64], R10 ;  /* 0x0000000a10003986 */ /* 0x0003e2000c101506 */
[----:B------:R-:W-:-:S03]  /*305c0*/  ISETP.LT.AND P3, PT, R15, c[0x0][0x178], !P2 ;  /* 0x00005e000f007a0c */ /* 0x000fc60005761270 */
[----:B------:R2:W-:Y:S01]  /*305d0*/  @P6 STG.E.U16 [R22.64], R18 ;  /* 0x0000001216006986 */ /* 0x0005e2000c101506 */
[----:B------:R-:W-:Y:S02]  /*305e0*/  ISETP.LT.AND P6, PT, R11, c[0x0][0x178], !P2 ;  /* 0x00005e000b007a0c */ /* 0x000fe400057c1270 */
[----:B------:R-:W-:Y:S01]  /*305f0*/  ISETP.LT.AND P5, PT, R19, c[0x0][0x178], !P1 ;  /* 0x00005e0013007a0c */ /* 0x000fe20004fa1270 */
[----:B0-----:R-:W-:-:S04]  /*30600*/  IMAD.WIDE R8, R0, 0x2, R20 ;  /* 0x0000000200087825 */ /* 0x001fc800078e0214 */
[----:B-1----:R-:W-:Y:S01]  /*30610*/  IMAD.WIDE R16, R0, 0x2, R4 ;  /* 0x0000000200107825 */ /* 0x002fe200078e0204 */
[----:B--2---:R-:W-:Y:S02]  /*30620*/  PRMT R18, R14, 0x7632, R18 ;  /* 0x000076320e127816 */ /* 0x004fe40000000012 */
[----:B------:R-:W-:Y:S01]  /*30630*/  PRMT R22, R24, 0x7632, R22 ;  /* 0x0000763218167816 */ /* 0x000fe20000000016 */
[----:B------:R-:W2:Y:S01]  /*30640*/  LDL.LU R14, [R1+0x1180] ;  /* 0x00118000010e7983 */ /* 0x000ea20000300800 */
[----:B------:R-:W-:Y:S02]  /*30650*/  PRMT R23, R10, 0x7632, R23 ;  /* 0x000076320a177816 */ /* 0x000fe40000000017 */
[----:B------:R-:W-:Y:S01]  /*30660*/  IADD3 R10, R0, c[0x0][0x198], RZ ;  /* 0x00006600000a7a10 */ /* 0x000fe20007ffe0ff */
[----:B------:R4:W-:Y:S04]  /*30670*/  @P3 STG.E.U16 [R16.64], R18 ;  /* 0x0000001210003986 */ /* 0x0009e8000c101506 */
[----:B------:R-:W-:Y:S04]  /*30680*/  @P4 STG.E.U16 [R12.64], R22 ;  /* 0x000000160c004986 */ /* 0x000fe8000c101506 */
[----:B------:R0:W-:Y:S01]  /*30690*/  @P6 STG.E.U16 [R8.64], R23 ;  /* 0x0000001708006986 */ /* 0x0001e2000c101506 */
[----:B------:R-:W-:-:S02]  /*306a0*/  IADD3 R0, R10, c[0x0][0x198], RZ ;  /* 0x000066000a007a10 */ /* 0x000fc40007ffe0ff */
[----:B----4-:R-:W-:Y:S01]  /*306b0*/  PRMT R18, R28, 0x7632, R18 ;  /* 0x000076321c127816 */ /* 0x010fe20000000012 */
[----:B------:R-:W-:-:S04]  /*306c0*/  IMAD.WIDE R16, R10, 0x2, R20 ;  /* 0x000000020a107825 */ /* 0x000fc800078e0214 */
[----:B0-----:R-:W-:-:S04]  /*306d0*/  IMAD.WIDE R8, R10, 0x2, R2 ;  /* 0x000000020a087825 */ /* 0x001fc800078e0202 */
[C---:B------:R-:W-:Y:S01]  /*306e0*/  IMAD.WIDE R12, R10.reuse, 0x2, R6 ;  /* 0x000000020a0c7825 */ /* 0x040fe200078e0206 */
[----:B------:R0:W-:Y:S04]  /*306f0*/  @P5 STG.E.U16 [R8.64], R28 ;  /* 0x0000001c08005986 */ /* 0x0001e8000c101506 */
[----:B0-----:R-:W3:Y:S01]  /*30700*/  LDL.LU R28, [R1+0x1d8] ;  /* 0x0001d800011c7983 */ /* 0x001ee20000300800 */
[----:B------:R-:W-:-:S03]  /*30710*/  IMAD.WIDE R8, R10, 0x2, R4 ;  /* 0x000000020a087825 */ /* 0x000fc600078e0204 */
[----:B------:R-:W4:Y:S01]  /*30720*/  LDL.LU R10, [R1+0x78] ;  /* 0x00007800010a7983 */ /* 0x000f220000300800 */
[----:B------:R-:W-:Y:S02]  /*30730*/  ISETP.LT.AND P3, PT, R15, c[0x0][0x178], !P1 ;  /* 0x00005e000f007a0c */ /* 0x000fe40004f61270 */
[----:B------:R-:W-:Y:S02]  /*30740*/  ISETP.LT.AND P4, PT, R27, c[0x0][0x178], !P1 ;  /* 0x00005e001b007a0c */ /* 0x000fe40004f81270 */
[----:B------:R-:W-:Y:S02]  /*30750*/  ISETP.LT.AND P1, PT, R11, c[0x0][0x178], !P1 ;  /* 0x00005e000b007a0c */ /* 0x000fe40004f21270 */
[----:B------:R-:W-:Y:S02]  /*30760*/  ISETP.LT.AND P6, PT, R19, c[0x0][0x178], !P0 ;  /* 0x00005e0013007a0c */ /* 0x000fe400047c1270 */
[----:B------:R-:W-:Y:S01]  /*30770*/  IADD3 R24, R29, 0x16, RZ ;  /* 0x000000161d187810 */ /* 0x000fe20007ffe0ff */
[----:B------:R-:W-:-:S03]  /*30780*/  IMAD.WIDE R22, R0, 0x2, R2 ;  /* 0x0000000200167825 */ /* 0x000fc600078e0202 */
[----:B------:R-:W-:Y:S02]  /*30790*/  ISETP.GE.AND P2, PT, R24, c[0x0][0x17c], PT ;  /* 0x00005f0018007a0c */ /* 0x000fe40003f46270 */
[----:B------:R-:W-:-:S04]  /*307a0*/  IADD3 R24, R29, 0x17, RZ ;  /* 0x000000171d187810 */ /* 0x000fc80007ffe0ff */
[----:B------:R-:W-:Y:S01]  /*307b0*/  ISETP.GE.AND P5, PT, R24, c[0x0][0x17c], PT ;  /* 0x00005f0018007a0c */ /* 0x000fe20003fa6270 */
[----:B----4-:R0:W-:Y:S01]  /*307c0*/  @P3 STG.E.U16 [R8.64], R10 ;  /* 0x0000000a08003986 */ /* 0x0101e2000c101506 */
[----:B------:R-:W-:-:S03]  /*307d0*/  ISETP.LT.AND P3, PT, R15, c[0x0][0x178], !P0 ;  /* 0x00005e000f007a0c */ /* 0x000fc60004761270 */
[----:B------:R-:W-:Y:S04]  /*307e0*/  @P4 STG.E.U16 [R12.64], R25 ;  /* 0x000000190c004986 */ /* 0x000fe8000c101506 */
[----:B--2---:R1:W-:Y:S01]  /*307f0*/  @P1 STG.E.U16 [R16.64], R14 ;  /* 0x0000000e10001986 */ /* 0x0043e2000c101506 */
[----:B------:R-:W-:Y:S02]  /*30800*/  ISETP.LT.AND P1, PT, R27, c[0x0][0x178], !P0 ;  /* 0x00005e001b007a0c */ /* 0x000fe40004721270 */
[----:B------:R-:W-:Y:S01]  /*30810*/  ISETP.LT.AND P0, PT, R11, c[0x0][0x178], !P0 ;  /* 0x00005e000b007a0c */ /* 0x000fe20004701270 */
[----:B------:R2:W-:Y:S01]  /*30820*/  @P6 STG.E.U16 [R22.64], R18 ;  /* 0x0000001216006986 */ /* 0x0005e2000c101506 */
[----:B------:R-:W-:Y:S01]  /*30830*/  ISETP.LT.AND P6, PT, R19, c[0x0][0x178], !P2 ;  /* 0x00005e0013007a0c */ /* 0x000fe200057c1270 */
[----:B0-----:R-:W-:-:S02]  /*30840*/  IMAD.WIDE R8, R0, 0x2, R6 ;  /* 0x0000000200087825 */ /* 0x001fc400078e0206 */
[----:B------:R-:W4:Y:S01]  /*30850*/  LDL.LU R19, [R1+0x148] ;  /* 0x0001480001137983 */ /* 0x000f220000300800 */
[----:B-1----:R-:W-:Y:S02]  /*30860*/  PRMT R14, R10, 0x7632, R14 ;  /* 0x000076320a0e7816 */ /* 0x002fe4000000000e */
[C---:B------:R-:W-:Y:S01]  /*30870*/  IADD3 R10, R0.reuse, c[0x0][0x198], RZ ;  /* 0x00006600000a7a10 */ /* 0x040fe20007ffe0ff */
[C---:B------:R-:W-:Y:S01]  /*30880*/  IMAD.WIDE R12, R0.reuse, 0x2, R4 ;  /* 0x00000002000c7825 */ /* 0x040fe200078e0204 */
[----:B--2---:R-:W-:Y:S02]  /*30890*/  PRMT R18, R25, 0x7632, R18 ;  /* 0x0000763219127816 */ /* 0x004fe40000000012 */
[----:B------:R-:W-:Y:S01]  /*308a0*/  IADD3 R25, R29, 0x18, RZ ;  /* 0x000000181d197810 */ /* 0x000fe20007ffe0ff */
[----:B------:R-:W-:Y:S01]  /*308b0*/  IMAD.WIDE R16, R0, 0x2, R20 ;  /* 0x0000000200107825 */ /* 0x000fe200078e0214 */
[----:B------:R-:W-:Y:S01]  /*308c0*/  PRMT R24, R14, 0x7632, R24 ;  /* 0x000076320e187816 */ /* 0x000fe20000000018 */
[----:B------:R-:W-:Y:S02]  /*308d0*/  @P3 STG.E.U16 [R12.64], R14 ;  /* 0x0000000e0c003986 */ /* 0x000fe4000c101506 */
[C---:B------:R-:W-:Y:S01]  /*308e0*/  IMAD.WIDE R22, R10.reuse, 0x2, R2 ;  /* 0x000000020a167825 */ /* 0x040fe200078e0202 */
[----:B------:R-:W-:Y:S01]  /*308f0*/  ISETP.GE.AND P3, PT, R25, c[0x0][0x17c], PT ;  /* 0x00005f0019007a0c */ /* 0x000fe20003f66270 */
[----:B------:R0:W-:Y:S04]  /*30900*/  @P1 STG.E.U16 [R8.64], R18 ;  /* 0x0000001208001986 */ /* 0x0001e8000c101506 */
[----:B------:R-:W2:Y:S04]  /*30910*/  LDL R25, [R1+0x7d4] ;  /* 0x0007d40001197983 */ /* 0x000ea80000100800 */
[----:B------:R-:W-:Y:S04]  /*30920*/  @P0 STG.E.U16 [R16.64], R24 ;  /* 0x0000001810000986 */ /* 0x000fe8000c101506 */
[----:B0-----:R-:W4:Y:S04]  /*30930*/  LDL.LU R18, [R1+0x18] ;  /* 0x0000180001127983 */ /* 0x001f280000300800 */
[----:B---3--:R0:W-:Y:S04]  /*30940*/  @P6 STG.E.U16 [R22.64], R28 ;  /* 0x0000001c16006986 */ /* 0x0081e8000c101506 */
[----:B0-----:R-:W3:Y:S01]  /*30950*/  LDL.LU R23, [R1+0x1e8] ;  /* 0x0001e80001177983 */ /* 0x001ee20000300800 */
[----:B------:R-:W-:Y:S01]  /*30960*/  ISETP.LT.AND P4, PT, R15, c[0x0][0x178], !P2 ;  /* 0x00005e000f007a0c */ /* 0x000fe20005781270 */
[----:B------:R-:W-:Y:S01]  /*30970*/  IMAD.WIDE R8, R10, 0x2, R4 ;  /* 0x000000020a087825 */ /* 0x000fe200078e0204 */
[----:B------:R-:W-:Y:S01]  /*30980*/  ISETP.LT.AND P1, PT, R27, c[0x0][0x178], !P2 ;  /* 0x00005e001b007a0c */ /* 0x000fe20005721270 */
[----:B------:R-:W4:Y:S01]  /*30990*/  LDL.LU R24, [R1+0x5c] ;  /* 0x00005c0001187983 */ /* 0x000f220000300800 */
[----:B------:R-:W-:-:S02]  /*309a0*/  ISETP.LT.AND P2, PT, R11, c[0x0][0x178], !P2 ;  /* 0x00005e000b007a0c */ /* 0x000fc40005741270 */
[----:B------:R-:W-:Y:S02]  /*309b0*/  IADD3 R12, R29, 0x19, RZ ;  /* 0x000000191d0c7810 */ /* 0x000fe40007ffe0ff */
[----:B------:R-:W-:Y:S02]  /*309c0*/  IADD3 R0, R10, c[0x0][0x198], RZ ;  /* 0x000066000a007a10 */ /* 0x000fe40007ffe0ff */
[----:B------:R-:W-:Y:S01]  /*309d0*/  ISETP.GE.AND P0, PT, R12, c[0x0][0x17c], PT ;  /* 0x00005f000c007a0c */ /* 0x000fe20003f06270 */
[----:B------:R-:W-:Y:S01]  /*309e0*/  IMAD.WIDE R12, R10, 0x2, R20 ;  /* 0x000000020a0c7825 */ /* 0x000fe200078e0214 */
[----:B------:R-:W-:Y:S02]  /*309f0*/  PRMT R14, R28, 0x7632, R14 ;  /* 0x000076321c0e7816 */ /* 0x000fe4000000000e */
[----:B------:R-:W4:Y:S01]  /*30a00*/  LDL.LU R28, [R1+0x2c] ;  /* 0x00002c00011c7983 */ /* 0x000f220000300800 */
[----:B------:R-:W-:Y:S01]  /*30a10*/  IMAD.WIDE R16, R0, 0x2, R2 ;  /* 0x0000000200107825 */ /* 0x000fe200078e0202 */
[----:B--2---:R-:W-:-:S02]  /*30a20*/  ISETP.LT.AND P6, PT, R25, c[0x0][0x178], !P5 ;  /* 0x00005e0019007a0c */ /* 0x004fc40006fc1270 */
[----:B---3--:R0:W-:Y:S01]  /*30a30*/  @P4 STG.E.U16 [R8.64], R23 ;  /* 0x0000001708004986 */ /* 0x0081e2000c101506 */
[----:B------:R-:W-:Y:S01]  /*30a40*/  ISETP.LT.AND P4, PT, R15, c[0x0][0x178], !P5 ;  /* 0x00005e000f007a0c */ /* 0x000fe20006f81270 */
[----:B0-----:R-:W-:Y:S01]  /*30a50*/  IMAD.WIDE R8, R10, 0x2, R6 ;  /* 0x000000020a087825 */ /* 0x001fe200078e0206 */
[----:B------:R-:W-:-:S03]  /*30a60*/  PRMT R10, R23, 0x7632, R10 ;  /* 0x00007632170a7816 */ /* 0x000fc6000000000a */
[----:B------:R-:W-:Y:S01]  /*30a70*/  IMAD.WIDE R22, R0, 0x2, R4 ;  /* 0x0000000200167825 */ /* 0x000fe200078e0204 */
[----:B----4-:R-:W-:Y:S04]  /*30a80*/  @P1 STG.E.U16 [R8.64], R19 ;  /* 0x0000001308001986 */ /* 0x010fe8000c101506 */
[----:B------:R-:W-:Y:S04]  /*30a90*/  @P2 STG.E.U16 [R12.64], R18 ;  /* 0x000000120c002986 */ /* 0x000fe8000c101506 */
[----:B------:R-:W-:Y:S04]  /*30aa0*/  @P6 STG.E.U16 [R16.64], R14 ;  /* 0x0000000e10006986 */ /* 0x000fe8000c101506 */
[----:B------:R0:W-:Y:S04]  /*30ab0*/  @P4 STG.E.U16 [R22.64], R10 ;  /* 0x0000000a16004986 */ /* 0x0001e8000c101506 */
[----:B0-----:R-:W2:Y:S01]  /*30ac0*/  LDL.LU R23, [R1+0x6c] ;  /* 0x00006c0001177983 */ /* 0x001ea20000300800 */
[----:B------:R-:W-:-:S03]  /*30ad0*/  PRMT R14, R19, 0x7632, R14 ;  /* 0x00007632130e7816 */ /* 0x000fc6000000000e */
[----:B------:R-:W3:Y:S01]  /*30ae0*/  LDL.LU R19, [R1+0x117c] ;  /* 0x00117c0001137983 */ /* 0x000ee20000300800 */
[----:B------:R-:W-:Y:S02]  /*30af0*/  ISETP.LT.AND P1, PT, R27, c[0x0][0x178], !P5 ;  /* 0x00005e001b007a0c */ /* 0x000fe40006f21270 */
[----:B------:R-:W-:Y:S02]  /*30b00*/  ISETP.LT.AND P5, PT, R11, c[0x0][0x178], !P5 ;  /* 0x00005e000b007a0c */ /* 0x000fe40006fa1270 */
[----:B------:R-:W-:Y:S01]  /*30b10*/  ISETP.LT.AND P2, PT, R25, c[0x0][0x178], !P3 ;  /* 0x00005e0019007a0c */ /* 0x000fe20005f41270 */
[----:B------:R-:W-:Y:S01]  /*30b20*/  IMAD.WIDE R8, R0, 0x2, R6 ;  /* 0x0000000200087825 */ /* 0x000fe200078e0206 */
[----:B------:R-:W-:Y:S02]  /*30b30*/  ISETP.LT.AND P6, PT, R15, c[0x0][0x178], !P3 ;  /* 0x00005e000f007a0c */ /* 0x000fe40005fc1270 */
[----:B------:R-:W-:Y:S01]  /*30b40*/  PRMT R16, R18, 0x7632, R16 ;  /* 0x0000763212107816 */ /* 0x000fe20000000010 */
[C---:B------:R-:W-:Y:S01]  /*30b50*/  IMAD.WIDE R12, R0.reuse, 0x2, R20 ;  /* 0x00000002000c7825 */ /* 0x040fe200078e0214 */
[----:B------:R-:W-:-:S02]  /*30b60*/  IADD3 R10, R0, c[0x0][0x198], RZ ;  /* 0x00006600000a7a10 */ /* 0x000fc40007ffe0ff */
[----:B------:R-:W-:Y:S01]  /*30b70*/  ISETP.LT.AND P4, PT, R27, c[0x0][0x178], !P3 ;  /* 0x00005e001b007a0c */ /* 0x000fe20005f81270 */
[----:B------:R0:W-:Y:S01]  /*30b80*/  @P1 STG.E.U16 [R8.64], R14 ;  /* 0x0000000e08001986 */ /* 0x0001e2000c101506 */
[----:B------:R-:W-:Y:S02]  /*30b90*/  ISETP.LT.AND P3, PT, R11, c[0x0][0x178], !P3 ;  /* 0x00005e000b007a0c */ /* 0x000fe40005f61270 */
[----:B------:R-:W-:Y:S01]  /*30ba0*/  IADD3 R17, R29, 0x1a, RZ ;  /* 0x0000001a1d117810 */ /* 0x000fe20007ffe0ff */
[----:B------:R1:W-:Y:S03]  /*30bb0*/  @P5 STG.E.U16 [R12.64], R16 ;  /* 0x000000100c005986 */ /* 0x0003e6000c101506 */
[----:B------:R-:W-:Y:S01]  /*30bc0*/  ISETP.GE.AND P1, PT, R17, c[0x0][0x17c], PT ;  /* 0x00005f0011007a0c */ /* 0x000fe20003f26270 */
[----:B0-----:R-:W-:-:S04]  /*30bd0*/  IMAD.WIDE R8, R10, 0x2, R2 ;  /* 0x000000020a087825 */ /* 0x001fc800078e0202 */
[----:B-1----:R-:W-:Y:S01]  /*30be0*/  IMAD.WIDE R12, R10, 0x2, R4 ;  /* 0x000000020a0c7825 */ /* 0x002fe200078e0204 */
[----:B------:R-:W-:-:S03]  /*30bf0*/  IADD3 R14, R29, 0x1c, RZ ;  /* 0x0000001c1d0e7810 */ /* 0x000fc60007ffe0ff */
[----:B------:R-:W-:Y:S01]  /*30c00*/  IMAD.WIDE R16, R10, 0x2, R6 ;  /* 0x000000020a107825 */ /* 0x000fe200078e0206 */
[----:B--2---:R0:W-:Y:S04]  /*30c10*/  @P2 STG.E.U16 [R8.64], R23 ;  /* 0x0000001708002986 */ /* 0x0041e8000c101506 */
[----:B------:R1:W-:Y:S01]  /*30c20*/  @P6 STG.E.U16 [R12.64], R24 ;  /* 0x000000180c006986 */ /* 0x0003e2000c101506 */
[----:B------:R-:W-:Y:S02]  /*30c30*/  ISETP.LT.AND P2, PT, R25, c[0x0][0x178], !P0 ;  /* 0x00005e0019007a0c */ /* 0x000fe40004741270 */
[----:B------:R-:W-:Y:S01]  /*30c40*/  ISETP.LT.AND P6, PT, R15, c[0x0][0x178], !P0 ;  /* 0x00005e000f007a0c */ /* 0x000fe200047c1270 */
[----:B------:R2:W-:Y:S01]  /*30c50*/  @P4 STG.E.U16 [R16.64], R28 ;  /* 0x0000001c10004986 */ /* 0x0005e2000c101506 */
[----:B------:R-:W-:-:S02]  /*30c60*/  ISETP.LT.AND P4, PT, R27, c[0x0][0x178], !P0 ;  /* 0x00005e001b007a0c */ /* 0x000fc40004781270 */
[----:B0-----:R-:W-:Y:S01]  /*30c70*/  PRMT R8, R24, 0x7632, R8 ;  /* 0x0000763218087816 */ /* 0x001fe20000000008 */
[----:B-1----:R-:W-:Y:S01]  /*30c80*/  IMAD.WIDE R12, R10, 0x2, R20 ;  /* 0x000000020a0c7825 */ /* 0x002fe200078e0214 */
[----:B------:R-:W4:Y:S01]  /*30c90*/  LDL.LU R24, [R1+0x9c] ;  /* 0x00009c0001187983 */ /* 0x000f220000300800 */
[----:B------:R-:W-:Y:S02]  /*30ca0*/  PRMT R9, R28, 0x7632, R9 ;  /* 0x000076321c097816 */ /* 0x000fe40000000009 */
[----:B------:R-:W-:Y:S01]  /*30cb0*/  ISETP.LT.AND P0, PT, R11, c[0x0][0x178], !P0 ;  /* 0x00005e000b007a0c */ /* 0x000fe20004701270 */
[----:B---3--:R0:W-:Y:S01]  /*30cc0*/  @P3 STG.E.U16 [R12.64], R19 ;  /* 0x000000130c003986 */ /* 0x0081e2000c101506 */
[----:B------:R-:W-:Y:S02]  /*30cd0*/  ISETP.GE.AND P3, PT, R14, c[0x0][0x17c], PT ;  /* 0x00005f000e007a0c */ /* 0x000fe40003f66270 */
[----:B------:R-:W-:Y:S01]  /*30ce0*/  PRMT R14, R19, 0x7632, R14 ;  /* 0x00007632130e7816 */ /* 0x000fe2000000000e */
[----:B--2---:R-:W2:Y:S01]  /*30cf0*/  LDL.LU R28, [R1+0x8c] ;  /* 0x00008c00011c7983 */ /* 0x004ea20000300800 */
[----:B------:R-:W-:-:S03]  /*30d00*/  IADD3 R10, R10, c[0x0][0x198], RZ ;  /* 0x000066000a0a7a10 */ /* 0x000fc60007ffe0ff */
[----:B------:R-:W3:Y:S04]  /*30d10*/  LDL.LU R11, [R1+0x1178] ;  /* 0x00117800010b7983 */ /* 0x000ee80000300800 */
[----:B0-----:R-:W2:Y:S01]  /*30d20*/  LDL R19, [R1+0x7d4] ;  /* 0x0007d40001137983 */ /* 0x001ea20000100800 */
[----:B------:R-:W-:Y:S01]  /*30d30*/  PRMT R0, R23, 0x7632, R0 ;  /* 0x0000763217007816 */ /* 0x000fe20000000000 */
[----:B------:R-:W-:-:S04]  /*30d40*/  IMAD.WIDE R12, R10, 0x2, R2 ;  /* 0x000000020a0c7825 */ /* 0x000fc800078e0202 */
[C---:B------:R-:W-:Y:S01]  /*30d50*/  IMAD.WIDE R16, R10.reuse, 0x2, R4 ;  /* 0x000000020a107825 */ /* 0x040fe200078e0204 */
[----:B------:R-:W-:Y:S03]  /*30d60*/  @P2 STG.E.U16 [R12.64], R0 ;  /* 0x000000000c002986 */ /* 0x000fe6000c101506 */
[----:B------:R-:W-:Y:S01]  /*30d70*/  IMAD.WIDE R22, R10, 0x2, R6 ;  /* 0x000000020a167825 */ /* 0x000fe200078e0206 */
[----:B------:R-:W-:Y:S04]  /*30d80*/  @P6 STG.E.U16 [R16.64], R8 ;  /* 0x0000000810006986 */ /* 0x000fe8000c101506 */
[----:B------:R0:W-:Y:S04]  /*30d90*/  @P4 STG.E.U16 [R22.64], R9 ;  /* 0x0000000916004986 */ /* 0x0001e8000c101506 */
[----:B0-----:R-:W3:Y:S04]  /*30da0*/  LDL.LU R22, [R1+0x4c] ;  /* 0x00004c0001167983 */ /* 0x001ee80000300800 */
[----:B------:R-:W3:Y:S01]  /*30db0*/  LDL R23, [R1+0x10c0] ;  /* 0x0010c00001177983 */ /* 0x000ee20000100800 */
[----:B------:R-:W-:-:S02]  /*30dc0*/  ISETP.LT.AND P2, PT, R15, c[0x0][0x178], !P1 ;  /* 0x00005e000f007a0c */ /* 0x000fc40004f41270 */
[----:B------:R-:W-:Y:S01]  /*30dd0*/  ISETP.LT.AND P4, PT, R27, c[0x0][0x178], !P1 ;  /* 0x00005e001b007a0c */ /* 0x000fe20004f81270 */
[C---:B------:R-:W-:Y:S01]  /*30de0*/  IMAD.WIDE R8, R10.reuse, 0x2, R20 ;  /* 0x000000020a087825 */ /* 0x040fe200078e0214 */
[----:B------:R-:W-:Y:S02]  /*30df0*/  IADD3 R0, R10, c[0x0][0x198], RZ ;  /* 0x000066000a007a10 */ /* 0x000fe40007ffe0ff */
[----:B------:R-:W-:Y:S02]  /*30e00*/  IADD3 R18, R29, 0x1b, RZ ;  /* 0x0000001b1d127810 */ /* 0x000fe40007ffe0ff */
[----:B------:R0:W-:Y:S01]  /*30e10*/  @P0 STG.E.U16 [R8.64], R14 ;  /* 0x0000000e08000986 */ /* 0x0001e2000c101506 */
[----:B------:R-:W-:Y:S01]  /*30e20*/  IMAD.WIDE R16, R0, 0x2, R2 ;  /* 0x0000000200107825 */ /* 0x000fe200078e0202 */
[----:B------:R-:W-:-:S03]  /*30e30*/  ISETP.GE.AND P5, PT, R18, c[0x0][0x17c], PT ;  /* 0x00005f0012007a0c */ /* 0x000fc60003fa6270 */
[----:B------:R-:W-:-:S04]  /*30e40*/  IMAD.WIDE R12, R0, 0x2, R4 ;  /* 0x00000002000c7825 */ /* 0x000fc800078e0204 */
[----:B0-----:R-:W-:-:S04]  /*30e50*/  IMAD.WIDE R8, R0, 0x2, R6 ;  /* 0x0000000200087825 */ /* 0x001fc800078e0206 */
[----:B------:R-:W-:Y:S01]  /*30e60*/  IMAD.MOV.U32 R25, RZ, RZ, R26 ;  /* 0x000000ffff197224 */ /* 0x000fe200078e001a */
[----:B--2---:R-:W-:-:S13]  /*30e70*/  ISETP.LT.AND P6, PT, R19, c[0x0][0x178], !P1 ;  /* 0x00005e0013007a0c */ /* 0x004fda0004fc1270 */
[----:B----4-:R0:W-:Y:S04]  /*30e80*/  @P6 STG.E.U16 [R16.64], R24 ;  /* 0x0000001810006986 */ /* 0x0101e8000c101506 */
[----:B------:R-:W-:Y:S01]  /*30e90*/  @P2 STG.E.U16 [R12.64], R28 ;  /* 0x0000001c0c002986 */ /* 0x000fe2000c101506 */
[----:B------:R-:W-:-:S03]  /*30ea0*/  ISETP.LT.AND P2, PT, R19, c[0x0][0x178], !P5 ;  /* 0x00005e0013007a0c */ /* 0x000fc60006f41270 */
[----:B---3--:R1:W-:Y:S01]  /*30eb0*/  @P4 STG.E.U16 [R8.64], R22 ;  /* 0x0000001608004986 */ /* 0x0083e2000c101506 */
[----:B------:R-:W-:Y:S02]  /*30ec0*/  ISETP.LT.AND P4, PT, R15, c[0x0][0x178], !P5 ;  /* 0x00005e000f007a0c */ /* 0x000fe40006f81270 */
[----:B------:R-:W-:Y:S01]  /*30ed0*/  ISETP.LT.AND P1, PT, R23, c[0x0][0x178], !P1 ;  /* 0x00005e0017007a0c */ /* 0x000fe20004f21270 */
[----:B------:R-:W2:Y:S04]  /*30ee0*/  LDL.LU R15, [R1+0x1174] ;  /* 0x00117400010f7983 */ /* 0x000ea80000300800 */
[----:B------:R-:W3:Y:S01]  /*30ef0*/  LDL.LU R26, [R1+0x1cc] ;  /* 0x0001cc00011a7983 */ /* 0x000ee20000300800 */
[C---:B0-----:R-:W-:Y:S01]  /*30f00*/  IMAD.WIDE R16, R0.reuse, 0x2, R20 ;  /* 0x0000000200107825 */ /* 0x041fe200078e0214 */
[----:B------:R-:W-:-:S05]  /*30f10*/  IADD3 R0, R0, c[0x0][0x198], RZ ;  /* 0x0000660000007a10 */ /* 0x000fca0007ffe0ff */
[----:B-1----:R-:W-:Y:S01]  /*30f20*/  IMAD.WIDE R8, R0, 0x2, R2 ;  /* 0x0000000200087825 */ /* 0x002fe200078e0202 */
[----:B------:R0:W-:Y:S01]  /*30f30*/  @P1 STG.E.U16 [R16.64], R11 ;  /* 0x0000000b10001986 */ /* 0x0001e2000c101506 */
[----:B------:R-:W-:Y:S02]  /*30f40*/  PRMT R18, R28, 0x7632, R18 ;  /* 0x000076321c127816 */ /* 0x000fe40000000012 */
[----:B0-----:R-:W-:Y:S02]  /*30f50*/  PRMT R17, R24, 0x7632, R17 ;  /* 0x0000763218117816 */ /* 0x001fe40000000011 */
[----:B------:R-:W4:Y:S04]  /*30f60*/  LDL.LU R24, [R1+0x7c] ;  /* 0x00007c0001187983 */ /* 0x000f280000300800 */
[----:B------:R-:W2:Y:S04]  /*30f70*/  LDL.LU R28, [R1+0x3c] ;  /* 0x00003c00011c7983 */ /* 0x000ea80000300800 */
[----:B------:R0:W-:Y:S04]  /*30f80*/  @P2 STG.E.U16 [R8.64], R17 ;  /* 0x0000001108002986 */ /* 0x0001e8000c101506 */
[----:B0-----:R-:W2:Y:S01]  /*30f90*/  LDL R17, [R1+0x1058] ;  /* 0x0010580001117983 */ /* 0x001ea20000100800 */
[----:B------:R-:W-:-:S02]  /*30fa0*/  IADD3 R10, R29, 0x1d, RZ ;  /* 0x0000001d1d0a7810 */ /* 0x000fc40007ffe0ff */
[----:B------:R-:W-:Y:S02]  /*30fb0*/  ISETP.LT.AND P1, PT, R27, c[0x0][0x178], !P5 ;  /* 0x00005e001b007a0c */ /* 0x000fe40006f21270 */
[----:B------:R-:W-:Y:S02]  /*30fc0*/  ISETP.GE.AND P0, PT, R10, c[0x0][0x17c], PT ;  /* 0x00005f000a007a0c */ /* 0x000fe40003f06270 */
[----:B------:R-:W-:Y:S01]  /*30fd0*/  IADD3 R10, R29, 0x1e, RZ ;  /* 0x0000001e1d0a7810 */ /* 0x000fe20007ffe0ff */
[C---:B------:R-:W-:Y:S01]  /*30fe0*/  IMAD.WIDE R12, R0.reuse, 0x2, R4 ;  /* 0x00000002000c7825 */ /* 0x040fe200078e0204 */
[----:B------:R-:W-:Y:S02]  /*30ff0*/  ISETP.LT.AND P5, PT, R23, c[0x0][0x178], !P5 ;  /* 0x00005e0017007a0c */ /* 0x000fe40006fa1270 */
[----:B------:R-:W-:Y:S01]  /*31000*/  ISETP.LT.AND P2, PT, R19, c[0x0][0x178], !P3 ;  /* 0x00005e0013007a0c */ /* 0x000fe20005f41270 */
[----:B------:R-:W-:Y:S01]  /*31010*/  IMAD.WIDE R8, R0, 0x2, R20 ;  /* 0x0000000200087825 */ /* 0x000fe200078e0214 */
[----:B------:R-:W-:-:S02]  /*31020*/  ISETP.GE.AND P6, PT, R10, c[0x0][0x17c], PT ;  /* 0x00005f000a007a0c */ /* 0x000fc40003fc6270 */
[----:B------:R-:W-:Y:S01]  /*31030*/  PRMT R14, R11, 0x7632, R14 ;  /* 0x000076320b0e7816 */ /* 0x000fe2000000000e */
[----:B------:R-:W-:Y:S01]  /*31040*/  IMAD.WIDE R10, R0, 0x2, R6 ;  /* 0x00000002000a7825 */ /* 0x000fe200078e0206 */
[----:B------:R-:W-:Y:S01]  /*31050*/  PRMT R16, R22, 0x7632, R16 ;  /* 0x0000763216107816 */ /* 0x000fe20000000010 */
[----:B------:R0:W-:Y:S01]  /*31060*/  @P4 STG.E.U16 [R12.64], R18 ;  /* 0x000000120c004986 */ /* 0x0001e2000c101506 */
[----:B------:R-:W-:-:S03]  /*31070*/  IADD3 R0, R0, c[0x0][0x198], RZ ;  /* 0x0000660000007a10 */ /* 0x000fc60007ffe0ff */
[----:B------:R1:W-:Y:S01]  /*31080*/  @P1 STG.E.U16 [R10.64], R16 ;  /* 0x000000100a001986 */ /* 0x0003e2000c101506 */
[----:B0-----:R-:W-:Y:S01]  /*31090*/  IADD3 R12, R29, 0x1f, RZ ;  /* 0x0000001f1d0c7810 */ /* 0x001fe20007ffe0ff */
[----:B-1----:R-:W-:-:S03]  /*310a0*/  IMAD.WIDE R10, R0, 0x2, R2 ;  /* 0x00000002000a7825 */ /* 0x002fc600078e0202 */
[----:B------:R-:W-:Y:S02]  /*310b0*/  ISETP.GE.AND P1, PT, R12, c[0x0][0x17c], PT ;  /* 0x00005f000c007a0c */ /* 0x000fe40003f26270 */
[----:B------:R-:W-:Y:S01]  /*310c0*/  IADD3 R12, R29, 0x20, RZ ;  /* 0x000000201d0c7810 */ /* 0x000fe20007ffe0ff */
[----:B------:R0:W-:Y:S01]  /*310d0*/  @P5 STG.E.U16 [R8.64], R14 ;  /* 0x0000000e08005986 */ /* 0x0001e2000c101506 */
[----:B------:R-:W-:Y:S01]  /*310e0*/  ISETP.LT.AND P5, PT, R27, c[0x0][0x178], !P3 ;  /* 0x00005e001b007a0c */ /* 0x000fe20005fa1270 */
[----:B0-----:R-:W-:Y:S02]  /*310f0*/  IMAD.WIDE R8, R0, 0x2, R4 ;  /* 0x0000000200087825 */ /* 0x001fe400078e0204 */
[----:B---3--:R0:W-:Y:S01]  /*31100*/  @P2 STG.E.U16 [R10.64], R26 ;  /* 0x0000001a0a002986 */ /* 0x0081e2000c101506 */
[----:B------:R-:W-:Y:S02]  /*31110*/  ISETP.GE.AND P2, PT, R12, c[0x0][0x17c], PT ;  /* 0x00005f000c007a0c */ /* 0x000fe40003f46270 */
[----:B------:R-:W-:-:S02]  /*31120*/  PRMT R12, R26, 0x7632, R12 ;  /* 0x000076321a0c7816 */ /* 0x000fc4000000000c */
[----:B0-----:R-:W3:Y:S01]  /*31130*/  LDL.LU R26, [R1+0x1dc] ;  /* 0x0001dc00011a7983 */ /* 0x001ee20000300800 */
[----:B------:R-:W-:Y:S01]  /*31140*/  IMAD.WIDE R10, R0, 0x2, R6 ;  /* 0x00000002000a7825 */ /* 0x000fe200078e0206 */
[----:B--2---:R-:W-:Y:S02]  /*31150*/  ISETP.LT.AND P4, PT, R17, c[0x0][0x178], !P3 ;  /* 0x00005e0011007a0c */ /* 0x004fe40005f81270 */
[----:B------:R-:W-:-:S11]  /*31160*/  ISETP.LT.AND P3, PT, R23, c[0x0][0x178], !P3 ;  /* 0x00005e0017007a0c */ /* 0x000fd60005f61270 */
[----:B----4-:R0:W-:Y:S01]  /*31170*/  @P4 STG.E.U16 [R8.64], R24 ;  /* 0x0000001808004986 */ /* 0x0101e2000c101506 */
[----:B------:R-:W-:-:S03]  /*31180*/  ISETP.LT.AND P4, PT, R19, c[0x0][0x178], !P0 ;  /* 0x00005e0013007a0c */ /* 0x000fc60004781270 */
[----:B------:R1:W-:Y:S01]  /*31190*/  @P5 STG.E.U16 [R10.64], R28 ;  /* 0x0000001c0a005986 */ /* 0x0003e2000c101506 */
[----:B------:R-:W-:Y:S01]  /*311a0*/  ISETP.LT.AND P5, PT, R17, c[0x0][0x178], !P0 ;  /* 0x00005e0011007a0c */ /* 0x000fe200047a1270 */
[C---:B0-----:R-:W-:Y:S01]  /*311b0*/  IMAD.WIDE R8, R0.reuse, 0x2, R20 ;  /* 0x0000000200087825 */ /* 0x041fe200078e0214 */
[----:B------:R-:W-:-:S04]  /*311c0*/  IADD3 R0, R0, c[0x0][0x198], RZ ;  /* 0x0000660000007a10 */ /* 0x000fc80007ffe0ff */
[----:B------:R0:W-:Y:S01]  /*311d0*/  @P3 STG.E.U16 [R8.64], R15 ;  /* 0x0000000f08003986 */ /* 0x0001e2000c101506 */
[----:B------:R-:W-:Y:S01]  /*311e0*/  ISETP.LT.AND P3, PT, R27, c[0x0][0x178], !P0 ;  /* 0x00005e001b007a0c */ /* 0x000fe20004761270 */
[----:B-1----:R-:W-:Y:S01]  /*311f0*/  IMAD.WIDE R10, R0, 0x2, R4 ;  /* 0x00000002000a7825 */ /* 0x002fe200078e0204 */
[----:B------:R-:W-:Y:S02]  /*31200*/  PRMT R13, R24, 0x7632, R13 ;  /* 0x00007632180d7816 */ /* 0x000fe4000000000d */
[----:B------:R-:W-:Y:S02]  /*31210*/  PRMT R16, R28, 0x7632, R16 ;  /* 0x000076321c107816 */ /* 0x000fe40000000010 */
[----:B------:R-:W2:Y:S01]  /*31220*/  LDL.LU R28, [R1+0x1c] ;  /* 0x00001c00011c7983 */ /* 0x000ea20000300800 */
[----:B0-----:R-:W-:-:S05]  /*31230*/  IMAD.WIDE R8, R0, 0x2, R2 ;  /* 0x0000000200087825 */ /* 0x001fca00078e0202 */
[----:B------:R0:W-:Y:S04]  /*31240*/  @P4 STG.E.U16 [R8.64], R12 ;  /* 0x0000000c08004986 */ /* 0x0001e8000c101506 */
[----:B------:R-:W-:Y:S01]  /*31250*/  @P5 STG.E.U16 [R10.64], R13 ;  /* 0x0000000d0a005986 */ /* 0x000fe2000c101506 */
[----:B0-----:R-:W-:-:S05]  /*31260*/  IMAD.WIDE R8, R0, 0x2, R6 ;  /* 0x0000000200087825 */ /* 0x001fca00078e0206 */
[----:B------:R0:W-:Y:S04]  /*31270*/  @P3 STG.E.U16 [R8.64], R16 ;  /* 0x0000001008003986 */ /* 0x0001e8000c101506 */
[----:B0-----:R-:W4:Y:S01]  /*31280*/  LDL.LU R16, [R1+0x14c] ;  /* 0x00014c0001107983 */ /* 0x001f220000300800 */
[----:B------:R-:W-:Y:S01]  /*31290*/  ISETP.LT.AND P0, PT, R23, c[0x0][0x178], !P0 ;  /* 0x00005e0017007a0c */ /* 0x000fe20004701270 */
[----:B------:R-:W-:Y:S01]  /*312a0*/  IMAD.WIDE R10, R0, 0x2, R20 ;  /* 0x00000002000a7825 */ /* 0x000fe200078e0214 */
[----:B------:R-:W-:-:S11]  /*312b0*/  PRMT R15, R15, 0x7632, R15 ;  /* 0x000076320f0f7816 */ /* 0x000fd6000000000f */
[----:B------:R0:W-:Y:S01]  /*312c0*/  @P0 STG.E.U16 [R10.64], R15 ;  /* 0x0000000f0a000986 */ /* 0x0001e2000c101506 */
[----:B------:R-:W-:-:S03]  /*312d0*/  ISETP.LT.AND P0, PT, R27, c[0x0][0x178], !P6 ;  /* 0x00005e001b007a0c */ /* 0x000fc60007701270 */
[----:B------:R-:W1:Y:S01]  /*312e0*/  S2R R27, SR_TID.X ;  /* 0x00000000001b7919 */ /* 0x000e620000002100 */
[----:B------:R-:W-:Y:S02]  /*312f0*/  ISETP.LT.AND P4, PT, R19, c[0x0][0x178], !P6 ;  /* 0x00005e0013007a0c */ /* 0x000fe40007781270 */
[----:B------:R-:W-:-:S05]  /*31300*/  IADD3 R14, R0, c[0x0][0x198], RZ ;  /* 0x00006600000e7a10 */ /* 0x000fca0007ffe0ff */
[----:B------:R-:W-:Y:S01]  /*31310*/  IMAD.WIDE R8, R14, 0x2, R2 ;  /* 0x000000020e087825 */ /* 0x000fe200078e0202 */
[----:B-1----:R-:W-:-:S03]  /*31320*/  LOP3.LUT R22, R27, 0x7f, RZ, 0xc0, !PT ;  /* 0x0000007f1b167812 */ /* 0x002fc600078ec0ff */
[----:B------:R-:W-:-:S05]  /*31330*/  IMAD.SHL.U32 R27, R27, 0x400, RZ ;  /* 0x000004001b1b7824 */ /* 0x000fca00078e00ff */
[----:B------:R-:W-:-:S05]  /*31340*/  LOP3.LUT R27, R27, 0x1800, RZ, 0xc0, !PT ;  /* 0x000018001b1b7812 */ /* 0x000fca00078ec0ff */
[----:B------:R-:W-:Y:S02]  /*31350*/  IMAD R27, R22, 0x10, R27 ;  /* 0x00000010161b7824 */ /* 0x000fe400078e021b */
[----:B------:R-:W-:Y:S01]  /*31360*/  IMAD.MOV.U32 R13, RZ, RZ, R25 ;  /* 0x000000ffff0d7224 */ /* 0x000fe200078e0019 */
[----:B------:R-:W-:Y:S01]  /*31370*/  ISETP.LT.AND P3, PT, R17, c[0x0][0x178], !P6 ;  /* 0x00005e0011007a0c */ /* 0x000fe20007761270 */
[----:B------:R-:W4:Y:S01]  /*31380*/  LDL.LU R22, [R1+0xc0] ;  /* 0x0000c00001167983 */ /* 0x000f220000300800 */
[----:B------:R-:W-:Y:S01]  /*31390*/  IADD3 R12, R29, 0x21, RZ ;  /* 0x000000211d0c7810 */ /* 0x000fe20007ffe0ff */
[----:B0-----:R-:W-:Y:S01]  /*313a0*/  IMAD.WIDE R10, R14, 0x2, R6 ;  /* 0x000000020e0a7825 */ /* 0x001fe200078e0206 */
[----:B------:R-:W-:Y:S02]  /*313b0*/  ISETP.LT.AND P6, PT, R23, c[0x0][0x178], !P6 ;  /* 0x00005e0017007a0c */ /* 0x000fe400077c1270 */
[----:B------:R-:W-:Y:S02]  /*313c0*/  ISETP.GE.AND P5, PT, R12, c[0x0][0x17c], PT ;  /* 0x00005f000c007a0c */ /* 0x000fe40003fa6270 */
[----:B------:R-:W-:-:S02]  /*313d0*/  PRMT R0, R13, 0x7632, R0 ;  /* 0x000076320d007816 */ /* 0x000fc40000000000 */
[----:B---3--:R-:W-:Y:S01]  /*313e0*/  PRMT R15, R26, 0x7632, R15 ;  /* 0x000076321a0f7816 */ /* 0x008fe2000000000f */
[----:B------:R0:W-:Y:S04]  /*313f0*/  @P4 STG.E.U16 [R8.64], R26 ;  /* 0x0000001a08004986 */ /* 0x0001e8000c101506 */
[----:B------:R-:W1:Y:S01]  /*31400*/  LDS.128 R24, [R27] ;  /* 0x000000001b187984 */ /* 0x000e620000000c00 */
[----:B------:R-:W-:Y:S01]  /*31410*/  ISETP.LT.AND P4, PT, R19, c[0x0][0x178], !P1 ;  /* 0x00005e0013007a0c */ /* 0x000fe20004f81270 */
[----:B0-----:R-:W-:Y:S02]  /*31420*/  IMAD.WIDE R8, R14, 0x2, R4 ;  /* 0x000000020e087825 */ /* 0x001fe400078e0204 */
[----:B-1----:R0:W-:Y:S04]  /*31430*/  STL [R1+0x1170], R24 ;  /* 0x0011701801007387 */ /* 0x0021e80000100800 */
[----:B------:R-:W-:Y:S01]  /*31440*/  STL [R1+0x1150], R25 ;  /* 0x0011501901007387 */ /* 0x000fe20000100800 */
[----:B0-----:R-:W-:-:S03]  /*31450*/  IMAD.MOV.U32 R24, RZ, RZ, R13 ;  /* 0x000000ffff187224 */ /* 0x001fc600078e000d */
[----:B------:R-:W-:Y:S01]  /*31460*/  STL [R1+0x1168], R25 ;  /* 0x0011681901007387 */ /* 0x000fe20000100800 */
[C---:B------:R-:W-:Y:S01]  /*31470*/  IMAD.WIDE R12, R14.reuse, 0x2, R20 ;  /* 0x000000020e0c7825 */ /* 0x040fe200078e0214 */
[----:B------:R-:W-:Y:S02]  /*31480*/  IADD3 R14, R14, c[0x0][0x198], RZ ;  /* 0x000066000e0e7a10 */ /* 0x000fe40007ffe0ff */
[----:B------:R-:W-:Y:S04]  /*31490*/  STL [R1+0x1110], R26 ;  /* 0x0011101a01007387 */ /* 0x000fe80000100800 */
[----:B------:R0:W-:Y:S04]  /*314a0*/  STL [R1+0x1100], R27 ;  /* 0x0011001b01007387 */ /* 0x0001e80000100800 */
[----:B------:R1:W-:Y:S04]  /*314b0*/  @P3 STG.E.U16 [R8.64], R24 ;  /* 0x0000001808003986 */ /* 0x0003e8000c101506 */
[----:B0-----:R-:W3:Y:S01]  /*314c0*/  LDL R27, [R1+0x10c4] ;  /* 0x0010c400011b7983 */ /* 0x001ee20000100800 */
[----:B--2---:R-:W-:-:S03]  /*314d0*/  PRMT R18, R28, 0x7632, R18 ;  /* 0x000076321c127816 */ /* 0x004fc60000000012 */
[----:B-1----:R-:W2:Y:S04]  /*314e0*/  LDL R24, [R1+0xb0] ;  /* 0x0000b00001187983 */ /* 0x002ea80000100800 */
[----:B----4-:R0:W-:Y:S01]  /*314f0*/  @P0 STG.E.U16 [R10.64], R16 ;  /* 0x000000100a000986 */ /* 0x0101e2000c101506 */
[----:B------:R-:W-:-:S03]  /*31500*/  ISETP.LT.AND P0, PT, R17, c[0x0][0x178], !P1 ;  /* 0x00005e0011007a0c */ /* 0x000fc60004f01270 */
[----:B------:R1:W-:Y:S01]  /*31510*/  @P6 STG.E.U16 [R12.64], R28 ;  /* 0x0000001c0c006986 */ /* 0x0003e2000c101506 */
[----:B0-----:R-:W-:-:S03]  /*31520*/  IMAD.WIDE R10, R14, 0x2, R2 ;  /* 0x000000020e0a7825 */ /* 0x001fc600078e0202 */
[----:B-1----:R-:W4:Y:S04]  /*31530*/  LDL.LU R28, [R1+0xa0] ;  /* 0x0000a000011c7983 */ /* 0x002f280000300800 */
[----:B------:R0:W-:Y:S02]  /*31540*/  @P4 STG.E.U16 [R10.64], R15 ;  /* 0x0000000f0a004986 */ /* 0x0001e4000c101506 */
[----:B0-----:R-:W-:-:S05]  /*31550*/  IMAD.WIDE R10, R14, 0x2, R4 ;  /* 0x000000020e0a7825 */ /* 0x001fca00078e0204 */
[----:B------:R0:W-:Y:S04]  /*31560*/  @P0 STG.E.U16 [R10.64], R0 ;  /* 0x000000000a000986 */ /* 0x0001e8000c101506 */
[----:B0-----:R-:W2:Y:S01]  /*31570*/  LDL R11, [R1+0x1058] ;  /* 0x00105800010b7983 */ /* 0x001ea20000100800 */
[----:B------:R-:W-:Y:S02]  /*31580*/  ISETP.LT.AND P6, PT, R19, c[0x0][0x178], !P2 ;  /* 0x00005e0013007a0c */ /* 0x000fe400057c1270 */
[----:B------:R-:W-:-:S04]  /*31590*/  IADD3 R19, R29, 0x22, RZ ;  /* 0x000000221d137810 */ /* 0x000fc80007ffe0ff */
[----:B------:R-:W-:Y:S02]  /*315a0*/  ISETP.GE.AND P4, PT, R19, c[0x0][0x17c], PT ;  /* 0x00005f0013007a0c */ /* 0x000fe40003f86270 */
[----:B------:R-:W4:Y:S01]  /*315b0*/  LDL R19, [R1+0x7d4] ;  /* 0x0007d40001137983 */ /* 0x000f220000100800 */
[----:B------:R-:W-:Y:S01]  /*315c0*/  PRMT R9, R16, 0x7632, R9 ;  /* 0x0000763210097816 */ /* 0x000fe20000000009 */
[C---:B------:R-:W-:Y:S01]  /*315d0*/  IMAD.WIDE R12, R14.reuse, 0x2, R6 ;  /* 0x000000020e0c7825 */ /* 0x040fe200078e0206 */
[----:B------:R-:W-:-:S03]  /*315e0*/  IADD3 R8, R14, c[0x0][0x198], RZ ;  /* 0x000066000e087a10 */ /* 0x000fc60007ffe0ff */
[----:B------:R-:W-:-:S04]  /*315f0*/  IMAD.WIDE R14, R14, 0x2, R20 ;  /* 0x000000020e0e7825 */ /* 0x000fc800078e0214 */
[----:B------:R-:W-:Y:S01]  /*31600*/  IMAD.WIDE R16, R8, 0x2, R2 ;  /* 0x0000000208107825 */ /* 0x000fe200078e0202 */
[----:B------:R-:W-:Y:S02]  /*31610*/  PRMT R0, R22, 0x7632, R0 ;  /* 0x0000763216007816 */ /* 0x000fe40000000000 */
[----:B---3--:R-:W-:Y:S02]  /*31620*/  ISETP.LT.AND P3, PT, R27, c[0x0][0x178], !P1 ;  /* 0x00005e001b007a0c */ /* 0x008fe40004f61270 */
[----:B------:R-:W-:-:S11]  /*31630*/  ISETP.LT.AND P1, PT, R23, c[0x0][0x178], !P1 ;  /* 0x00005e0017007a0c */ /* 0x000fd60004f21270 */
[----:B------:R0:W-:Y:S01]  /*31640*/  @P3 STG.E.U16 [R12.64], R9 ;  /* 0x000000090c003986 */ /* 0x0001e2000c101506 */
[----:B------:R-:W-:-:S03]  /*31650*/  ISETP.LT.AND P3, PT, R27, c[0x0][0x178], !P2 ;  /* 0x00005e001b007a0c */ /* 0x000fc60005761270 */
[----:B------:R1:W-:Y:S04]  /*31660*/  @P1 STG.E.U16 [R14.64], R18 ;  /* 0x000000120e001986 */ /* 0x0003e8000c101506 */
[----:B------:R3:W-:Y:S01]  /*31670*/  @P6 STG.E.U16 [R16.64], R22 ;  /* 0x0000001610006986 */ /* 0x0007e2000c101506 */
[----:B0-----:R-:W-:-:S04]  /*31680*/  IMAD.WIDE R12, R8, 0x2, R4 ;  /* 0x00000002080c7825 */ /* 0x001fc800078e0204 */
[C---:B-1----:R-:W-:Y:S01]  /*31690*/  IMAD.WIDE R14, R8.reuse, 0x2, R6 ;  /* 0x00000002080e7825 */ /* 0x042fe200078e0206 */
[----:B---3--:R-:W-:Y:S02]  /*316a0*/  IADD3 R16, R8, c[0x0][0x198], RZ ;  /* 0x0000660008107a10 */ /* 0x008fe40007ffe0ff */
[----:B--2---:R-:W-:Y:S02]  /*316b0*/  ISETP.LT.AND P1, PT, R11, c[0x0][0x178], !P2 ;  /* 0x00005e000b007a0c */ /* 0x004fe40005721270 */
[----:B------:R-:W-:Y:S02]  /*316c0*/  ISETP.LT.AND P2, PT, R23, c[0x0][0x178], !P2 ;  /* 0x00005e0017007a0c */ /* 0x000fe40005741270 */
[----:B------:R-:W0:Y:S01]  /*316d0*/  S2R R23, SR_TID.X ;  /* 0x0000000000177919 */ /* 0x000e220000002100 */
[----:B----4-:R-:W-:Y:S02]  /*316e0*/  ISETP.LT.AND P6, PT, R19, c[0x0][0x178], !P5 ;  /* 0x00005e0013007a0c */ /* 0x010fe40006fc1270 */
[C---:B0-----:R-:W-:Y:S01]  /*316f0*/  LOP3.LUT R22, R23.reuse, 0x7f, RZ, 0xc0, !PT ;  /* 0x0000007f17167812 */ /* 0x041fe200078ec0ff */
[----:B------:R-:W-:-:S05]  /*31700*/  IMAD.SHL.U32 R23, R23, 0x400, RZ ;  /* 0x0000040017177824 */ /* 0x000fca00078e00ff */
[----:B------:R-:W-:-:S05]  /*31710*/  LOP3.LUT R23, R23, 0x1800, RZ, 0xc0, !PT ;  /* 0x0000180017177812 */ /* 0x000fca00078ec0ff */
[----:B------:R-:W-:-:S05]  /*31720*/  IMAD R23, R22, 0x10, R23 ;  /* 0x0000001016177824 */ /* 0x000fca00078e0217 */
[----:B------:R-:W-:Y:S01]  /*31730*/  LOP3.LUT R23, R23, 0x20, RZ, 0x3c, !PT ;  /* 0x0000002017177812 */ /* 0x000fe200078e3cff */
[----:B------:R-:W-:-:S04]  /*31740*/  IMAD.WIDE R18, R8, 0x2, R20 ;  /* 0x0000000208127825 */ /* 0x000fc800078e0214 */
[----:B------:R-:W0:Y:S01]  /*31750*/  LDS.128 R8, [R23] ;  /* 0x0000000017087984 */ /* 0x000e220000000c00 */
[----:B------:R-:W-:-:S03]  /*31760*/  IADD3 R17, R29, 0x23, RZ ;  /* 0x000000231d117810 */ /* 0x000fc60007ffe0ff */
[----:B------:R-:W-:Y:S01]  /*31770*/  @P1 STG.E.U16 [R12.64], R24 ;  /* 0x000000180c001986 */ /* 0x000fe2000c101506 */
[----:B------:R-:W-:-:S03]  /*31780*/  ISETP.GE.AND P0, PT, R17, c[0x0][0x17c], PT ;  /* 0x00005f0011007a0c */ /* 0x000fc60003f06270 */
[----:B0-----:R0:W-:Y:S04]  /*31790*/  STL [R1+0x116c], R9 ;  /* 0x00116c0901007387 */ /* 0x0011e80000100800 */
[----:B0-----:R-:W2:Y:S04]  /*317a0*/  LDL R9, [R1+0x7d4] ;  /* 0x0007d40001097983 */ /* 0x001ea80000100800 */
[----:B------:R-:W-:Y:S04]  /*317b0*/  STL [R1+0x110c], R10 ;  /* 0x00110c0a01007387 */ /* 0x000fe80000100800 */
[----:B------:R0:W-:Y:S04]  /*317c0*/  STL [R1+0x1104], R11 ;  /* 0x0011040b01007387 */ /* 0x0001e80000100800 */
[----:B------:R-:W3:Y:S04]  /*317d0*/  LDL R17, [R1+0x10c0] ;  /* 0x0010c00001117983 */ /* 0x000ee80000100800 */
[----:B0-----:R-:W4:Y:S04]  /*317e0*/  LDL R11, [R1+0x1058] ;  /* 0x00105800010b7983 */ /* 0x001f280000100800 */
[----:B------:R-:W2:Y:S04]  /*317f0*/  LDL.LU R24, [R1+0x1170] ;  /* 0x0011700001187983 */ /* 0x000ea80000300800 */
[----:B------:R-:W3:Y:S01]  /*31800*/  LDL.LU R13, [R1+0xb0] ;  /* 0x0000b000010d7983 */ /* 0x000ee20000300800 */
[----:B------:R-:W-:-:S03]  /*31810*/  IMAD.WIDE R22, R16, 0x2, R2 ;  /* 0x0000000210167825 */ /* 0x000fc600078e0202 */
[----:B------:R0:W-:Y:S01]  /*31820*/  @P3 STG.E.U16 [R14.64], R28 ;  /* 0x0000001c0e003986 */ /* 0x0001e2000c101506 */
[----:B------:R-:W-:Y:S01]  /*31830*/  ISETP.LT.AND P3, PT, R27, c[0x0][0x178], !P5 ;  /* 0x00005e001b007a0c */ /* 0x000fe20006f61270 */
[----:B0-----:R-:W-:Y:S02]  /*31840*/  IMAD.WIDE R14, R16, 0x2, R6 ;  /* 0x00000002100e7825 */ /* 0x001fe400078e0206 */
[----:B--2---:R-:W-:Y:S01]  /*31850*/  @P2 STG.E.U16 [R18.64], R24 ;  /* 0x0000001812002986 */ /* 0x004fe2000c101506 */
[----:B----4-:R-:W-:-:S03]  /*31860*/  ISETP.LT.AND P2, PT, R11, c[0x0][0x178], !P5 ;  /* 0x00005e000b007a0c */ /* 0x010fc60006f41270 */
[----:B------:R3:W-:Y:S01]  /*31870*/  @P6 STG.E.U16 [R22.64], R0 ;  /* 0x0000000016006986 */ /* 0x0007e2000c101506 */
[----:B------:R-:W-:-:S03]  /*31880*/  ISETP.LT.AND P6, PT, R9, c[0x0][0x178], !P4 ;  /* 0x00005e0009007a0c */ /* 0x000fc600067c1270 */
[----:B------:R-:W2:Y:S01]  /*31890*/  LDL.LU R9, [R1+0xe0] ;  /* 0x0000e00001097983 */ /* 0x000ea20000300800 */
[----:B---3--:R-:W-:Y:S01]  /*318a0*/  PRMT R0, R13, 0x7632, R0 ;  /* 0x000076320d007816 */ /* 0x008fe20000000000 */
[----:B------:R-:W-:-:S05]  /*318b0*/  IMAD.WIDE R12, R16, 0x2, R4 ;  /* 0x00000002100c7825 */ /* 0x000fca00078e0204 */
[----:B------:R0:W-:Y:S01]  /*318c0*/  @P2 STG.E.U16 [R12.64], R0 ;  /* 0x000000000c002986 */ /* 0x0001e2000c101506 */
[----:B------:R-:W-:Y:S02]  /*318d0*/  PRMT R23, R28, 0x7632, R23 ;  /* 0x000076321c177816 */ /* 0x000fe40000000017 */
[----:B------:R-:W-:Y:S01]  /*318e0*/  IADD3 R28, R29, 0x24, RZ ;  /* 0x000000241d1c7810 */ /* 0x000fe20007ffe0ff */
[----:B0-----:R-:W3:Y:S03]  /*318f0*/  LDL R0, [R1+0x10c0] ;  /* 0x0010c00001007983 */ /* 0x001ee60000100800 */
[----:B------:R-:W-:Y:S02]  /*31900*/  ISETP.GE.AND P1, PT, R28, c[0x0][0x17c], PT ;  /* 0x00005f001c007a0c */ /* 0x000fe40003f26270 */
[----:B------:R-:W4:Y:S04]  /*31910*/  LDL R28, [R1+0x7d8] ;  /* 0x0007d800011c7983 */ /* 0x000f280000100800 */
[----:B------:R-:W2:Y:S04]  /*31920*/  LDL.LU R13, [R1+0x1f0] ;  /* 0x0001f000010d7983 */ /* 0x000ea80000300800 */
[----:B------:R0:W-:Y:S04]  /*31930*/  @P3 STG.E.U16 [R14.64], R23 ;  /* 0x000000170e003986 */ /* 0x0001e8000c101506 */
[----:B0-----:R-:W4:Y:S04]  /*31940*/  LDL R15, [R1+0x7d4] ;  /* 0x0007d400010f7983 */ /* 0x001f280000100800 */
[----:B------:R-:W0:Y:S01]  /*31950*/  S2R R29, SR_TID.X ;  /* 0x00000000001d7919 */ /* 0x000e220000002100 */
[----:B------:R-:W-:-:S02]  /*31960*/  ISETP.LT.AND P5, PT, R17, c[0x0][0x178], !P5 ;  /* 0x00005e0011007a0c */ /* 0x000fc40006fa1270 */
[C---:B------:R-:W-:Y:S01]  /*31970*/  IADD3 R22, R16.reuse, c[0x0][0x198], RZ ;  /* 0x0000660010167a10 */ /* 0x040fe20007ffe0ff */
[----:B------:R-:W-:Y:S01]  /*31980*/  IMAD.WIDE R16, R16, 0x2, R20 ;  /* 0x0000000210107825 */ /* 0x000fe200078e0214 */
[----:B------:R-:W-:Y:S02]  /*31990*/  PRMT R24, R24, 0x7632, R24 ;  /* 0x0000763218187816 */ /* 0x000fe40000000018 */
[----:B------:R-:W-:-:S07]  /*319a0*/  ISETP.LT.AND P2, PT, R11, c[0x0][0x178], !P4 ;  /* 0x00005e000b007a0c */ /* 0x000fce0006741270 */
[----:B------:R1:W-:Y:S01]  /*319b0*/  @P5 STG.E.U16 [R16.64], R24 ;  /* 0x0000001810005986 */ /* 0x0003e2000c101506 */
[----:B------:R-:W-:Y:S01]  /*319c0*/  ISETP.LT.AND P5, PT, R27, c[0x0][0x178], !P4 ;  /* 0x00005e001b007a0c */ /* 0x000fe200067a1270 */
[----:B------:R-:W-:-:S04]  /*319d0*/  IMAD.WIDE R18, R22, 0x2, R2 ;  /* 0x0000000216127825 */ /* 0x000fc800078e0202 */
[----:B-1----:R-:W-:Y:S01]  /*319e0*/  IMAD.WIDE R16, R22, 0x2, R4 ;  /* 0x0000000216107825 */ /* 0x002fe200078e0204 */
[----:B---3--:R-:W-:Y:S02]  /*319f0*/  ISETP.LT.AND P4, PT, R0, c[0x0][0x178], !P4 ;  /* 0x00005e0000007a0c */ /* 0x008fe40006781270 */
[C---:B0-----:R-:W-:Y:S01]  /*31a00*/  LOP3.LUT R0, R29.reuse, 0x7f, RZ, 0xc0, !PT ;  /* 0x0000007f1d007812 */ /* 0x041fe200078ec0ff */
[----:B------:R-:W-:-:S05]  /*31a10*/  IMAD.SHL.U32 R29, R29, 0x400, RZ ;  /* 0x000004001d1d7824 */ /* 0x000fca00078e00ff */
[----:B------:R-:W-:-:S05]  /*31a20*/  LOP3.LUT R29, R29, 0x1800, RZ, 0xc0, !PT ;  /* 0x000018001d1d7812 */ /* 0x000fca00078ec0ff */
[----:B------:R-:W-:Y:S01]  /*31a30*/  IMAD R29, R0, 0x10, R29 ;  /* 0x00000010001d7824 */ /* 0x000fe200078e021d */
[----:B--2---:R-:W-:Y:S01]  /*31a40*/  PRMT R12, R13, 0x7632, R12 ;  /* 0x000076320d0c7816 */ /* 0x004fe2000000000c */
[----:B------:R-:W-:Y:S03]  /*31a50*/  @P6 STG.E.U16 [R18.64], R13 ;  /* 0x0000000d12006986 */ /* 0x000fe6000c101506 */
[----:B------:R-:W-:Y:S01]  /*31a60*/  LOP3.LUT R29, R29, 0x40, RZ, 0x3c, !PT ;  /* 0x000000401d1d7812 */ /* 0x000fe200078e3cff */
[----:B------:R-:W-:Y:S01]  /*31a70*/  STL.S16 [R1], R12 ;  /* 0x0000000c01007387 */ /* 0x000fe20000100600 */
[----:B----4-:R-:W-:-:S03]  /*31a80*/  ISETP.LT.AND P6, PT, R15, c[0x0][0x178], !P0 ;  /* 0x00005e000f007a0c */ /* 0x010fc600047c1270 */
[----:B------:R-:W0:Y:S01]  /*31a90*/  LDS.128 R12, [R29] ;  /* 0x000000001d0c7984 */ /* 0x000e220000000c00 */
[----:B------:R-:W-:-:S04]  /*31aa0*/  IADD3 R24, R28, 0x25, RZ ;  /* 0x000000251c187810 */ /* 0x000fc80007ffe0ff */
[----:B------:R-:W-:Y:S01]  /*31ab0*/  ISETP.GE.AND P3, PT, R24, c[0x0][0x17c], PT ;  /* 0x00005f0018007a0c */ /* 0x000fe20003f66270 */
[----:B------:R-:W-:Y:S04]  /*31ac0*/  @P2 STG.E.U16 [R16.64], R9 ;  /* 0x0000000910002986 */ /* 0x000fe8000c101506 */
[----:B0-----:R0:W-:Y:S04]  /*31ad0*/  STL.64 [R1+0x1158], R12 ;  /* 0x0011580c01007387 */ /* 0x0011e80000100a00 */
[----:B0-----:R-:W2:Y:S04]  /*31ae0*/  LDL R12, [R1+0x10c0] ;  /* 0x0010c000010c7983 */ /* 0x001ea80000100800 */
[----:B------:R-:W3:Y:S04]  /*31af0*/  LDL.LU R13, [R1+0x210] ;  /* 0x00021000010d7983 */ /* 0x000ee80000300800 */
[----:B------:R0:W-:Y:S04]  /*31b00*/  STL [R1+0x1108], R14 ;  /* 0x0011080e01007387 */ /* 0x0001e80000100800 */
[----:B0-----:R-:W4:Y:S04]  /*31b10*/  LDL R14, [R1+0x7d4] ;  /* 0x0007d400010e7983 */ /* 0x001f280000100800 */
[----:B------:R0:W-:Y:S04]  /*31b20*/  STL [R1+0x10fc], R15 ;  /* 0x0010fc0f01007387 */ /* 0x0001e80000100800 */
[----:B0-----:R-:W2:Y:S04]  /*31b30*/  LDL.LU R15, [R1+0x7d8] ;  /* 0x0007d800010f7983 */ /* 0x001ea80000300800 */
[----:B------:R-:W2:Y:S04]  /*31b40*/  LDL.LU R24, [R1+0xd0] ;  /* 0x0000d00001187983 */ /* 0x000ea80000300800 */
[----:B------:R-:W3:Y:S01]  /*31b50*/  LDL.LU.S16 R17, [R1] ;  /* 0x0000000001117983 */ /* 0x000ee20000300600 */
[C---:B------:R-:W-:Y:S01]  /*31b60*/  IADD3 R0, R22.reuse, c[0x0][0x198], RZ ;  /* 0x0000660016007a10 */ /* 0x040fe20007ffe0ff */
[----:B------:R-:W-:-:S04]  /*31b70*/  IMAD.WIDE R18, R22, 0x2, R6 ;  /* 0x0000000216127825 */ /* 0x000fc800078e0206 */
[----:B------:R-:W-:-:S04]  /*31b80*/  IMAD.WIDE R22, R22, 0x2, R20 ;  /* 0x0000000216167825 */ /* 0x000fc800078e0214 */
[----:B------:R-:W-:Y:S01]  /*31b90*/  IMAD.WIDE R28, R0, 0x2, R2 ;  /* 0x00000002001c7825 */ /* 0x000fe200078e0202 */
[----:B------:R-:W-:Y:S01]  /*31ba0*/  PRMT R26, R8, 0x7632, R26 ;  /* 0x00007632081a7816 */ /* 0x000fe2000000001a */
[----:B--2---:R0:W-:Y:S01]  /*31bb0*/  @P5 STG.E.U16 [R18.64], R24 ;  /* 0x0000001812005986 */ /* 0x0041e2000c101506 */
[----:B------:R-:W-:-:S03]  /*31bc0*/  ISETP.LT.AND P5, PT, R27, c[0x0][0x178], !P0 ;  /* 0x00005e001b007a0c */ /* 0x000fc600047a1270 */
[----:B------:R1:W-:Y:S01]  /*31bd0*/  @P4 STG.E.U16 [R22.64], R8 ;  /* 0x0000000816004986 */ /* 0x0003e2000c101506 */
[----:B------:R-:W-:-:S03]  /*31be0*/  ISETP.LT.AND P4, PT, R11, c[0x0][0x178], !P0 ;  /* 0x00005e000b007a0c */ /* 0x000fc60004781270 */
[----:B---3--:R2:W-:Y:S01]  /*31bf0*/  @P6 STG.E.U16 [R28.64], R17 ;  /* 0x000000111c006986 */ /* 0x0085e2000c101506 */
[----:B------:R-:W-:Y:S01]  /*31c00*/  PRMT R25, R24, 0x7632, R25 ;  /* 0x0000763218197816 */ /* 0x000fe20000000019 */
[C---:B0-----:R-:W-:Y:S01]  /*31c10*/  IMAD.WIDE R18, R0.reuse, 0x2, R20 ;  /* 0x0000000200127825 */ /* 0x041fe200078e0214 */
[----:B-1----:R-:W-:Y:S02]  /*31c20*/  PRMT R22, R9, 0x7632, R22 ;  /* 0x0000763209167816 */ /* 0x002fe40000000016 */
[C---:B------:R-:W-:Y:S01]  /*31c30*/  IADD3 R8, R0.reuse, c[0x0][0x198], RZ ;  /* 0x0000660000087a10 */ /* 0x040fe20007ffe0ff */
[----:B------:R-:W3:Y:S01]  /*31c40*/  LDL.LU R9, [R1+0x116c] ;  /* 0x00116c0001097983 */ /* 0x000ee20000300800 */
[----:B--2---:R-:W-:-:S04]  /*31c50*/  IMAD.WIDE R28, R0, 0x2, R4 ;  /* 0x00000002001c7825 */ /* 0x004fc800078e0204 */
[----:B------:R-:W-:Y:S01]  /*31c60*/  IMAD.WIDE R16, R0, 0x2, R6 ;  /* 0x0000000200107825 */ /* 0x000fe200078e0206 */
[----:B------:R-:W-:-:S05]  /*31c70*/  PRMT R0, R22, 0x7610, R0 ;  /* 0x0000761016007816 */ /* 0x000fca0000000000 */
[----:B------:R-:W-:Y:S04]  /*31c80*/  @P4 STG.E.U16 [R28.64], R0 ;  /* 0x000000001c004986 */ /* 0x000fe8000c101506 */
[----:B------:R0:W-:Y:S04]  /*31c90*/  @P5 STG.E.U16 [R16.64], R25 ;  /* 0x0000001910005986 */ /* 0x0001e8000c101506 */
[----:B0-----:R-:W2:Y:S01]  /*31ca0*/  LDL.LU R25, [R1+0x1168] ;  /* 0x0011680001197983 */ /* 0x001ea20000300800 */
[----:B------:R-:W-:-:S13]  /*31cb0*/  ISETP.LT.AND P0, PT, R12, c[0x0][0x178], !P0 ;  /* 0x00005e000c007a0c */ /* 0x000fda0004701270 */
[----:B------:R0:W-:Y:S04]  /*31cc0*/  @P0 STG.E.U16 [R18.64], R26 ;  /* 0x0000001a12000986 */ /* 0x0001e8000c101506 */
[----:B0-----:R-:W0:Y:S01]  /*31cd0*/  S2R R26, SR_TID.X ;  /* 0x00000000001a7919 */ /* 0x001e220000002100 */
[----:B----4-:R-:W-:Y:S02]  /*31ce0*/  ISETP.LT.AND P6, PT, R14, c[0x0][0x178], !P1 ;  /* 0x00005e000e007a0c */ /* 0x010fe40004fc1270 */
[----:B------:R-:W-:Y:S02]  /*31cf0*/  ISETP.LT.AND P4, PT, R11, c[0x0][0x178], !P1 ;  /* 0x00005e000b007a0c */ /* 0x000fe40004f81270 */
[----:B------:R-:W-:Y:S02]  /*31d00*/  ISETP.LT.AND P5, PT, R27, c[0x0][0x178], !P1 ;  /* 0x00005e001b007a0c */ /* 0x000fe40004fa1270 */
[----:B------:R-:W-:-:S02]  /*31d10*/  ISETP.LT.AND P1, PT, R12, c[0x0][0x178], !P1 ;  /* 0x00005e000c007a0c */ /* 0x000fc40004f21270 */
[C---:B0-----:R-:W-:Y:S01]  /*31d20*/  LOP3.LUT R12, R26.reuse, 0x7f, RZ, 0xc0, !PT ;  /* 0x0000007f1a0c7812 */ /* 0x041fe200078ec0ff */
[----:B------:R-:W-:-:S05]  /*31d30*/  IMAD.SHL.U32 R26, R26, 0x400, RZ ;  /* 0x000004001a1a7824 */ /* 0x000fca00078e00ff */
[----:B------:R-:W-:-:S05]  /*31d40*/  LOP3.LUT R26, R26, 0x1800, RZ, 0xc0, !PT ;  /* 0x000018001a1a7812 */ /* 0x000fca00078ec0ff */
[----:B------:R-:W-:-:S05]  /*31d50*/  IMAD R26, R12, 0x10, R26 ;  /* 0x000000100c1a7824 */ /* 0x000fca00078e021a */
[----:B------:R-:W-:-:S05]  /*31d60*/  LOP3.LUT R26, R26, 0x60, RZ, 0x3c, !PT ;  /* 0x000000601a1a7812 */ /* 0x000fca00078e3cff */
[----:B------:R0:W1:Y:S01]  /*31d70*/  LDS.128 R16, [R26] ;  /* 0x000000001a107984 */ /* 0x0000620000000c00 */
[C---:B------:R-:W-:Y:S01]  /*31d80*/  IMAD.WIDE R22, R8.reuse, 0x2, R2 ;  /* 0x0000000208167825 */ /* 0x040fe200078e0202 */
[C---:B------:R-:W-:Y:S02]  /*31d90*/  IADD3 R0, R8.reuse, c[0x0][0x198], RZ ;  /* 0x0000660008007a10 */ /* 0x040fe40007ffe0ff */
[----:B------:R4:W-:Y:S04]  /*31da0*/  STL.64 [R1+0x1160], R10 ;  /* 0x0011600a01007387 */ /* 0x0009e80000100a00 */
[----:B0-----:R-:W3:Y:S01]  /*31db0*/  LDL.LU R26, [R1+0x220] ;  /* 0x00022000011a7983 */ /* 0x001ee20000300800 */
[----:B------:R-:W-:-:S03]  /*31dc0*/  IMAD.WIDE R28, R8, 0x2, R20 ;  /* 0x00000002081c7825 */ /* 0x000fc600078e0214 */
[----:B------:R0:W-:Y:S01]  /*31dd0*/  @P6 STG.E.U16 [R22.64], R13 ;  /* 0x0000000d16006986 */ /* 0x0001e2000c101506 */
[----:B----4-:R-:W-:-:S04]  /*31de0*/  IMAD.WIDE R10, R8, 0x2, R4 ;  /* 0x00000002080a7825 */ /* 0x010fc800078e0204 */
[----:B0-----:R-:W-:Y:S01]  /*31df0*/  IMAD.WIDE R22, R0, 0x2, R2 ;  /* 0x0000000200167825 */ /* 0x001fe200078e0202 */
[----:B-1----:R-:W-:Y:S04]  /*31e00*/  STL.64 [R1+0x1138], R16 ;  /* 0x0011381001007387 */ /* 0x002fe80000100a00 */
[----:B------:R-:W-:Y:S04]  /*31e10*/  STL [R1+0x1114], R18 ;  /* 0x0011141201007387 */ /* 0x000fe80000100800 */
[----:B------:R0:W-:Y:S04]  /*31e20*/  STL [R1+0x10f8], R19 ;  /* 0x0010f81301007387 */ /* 0x0001e80000100800 */
[----:B0-----:R-:W4:Y:S01]  /*31e30*/  LDL.LU R19, [R1+0x10c0] ;  /* 0x0010c00001137983 */ /* 0x001f220000300800 */
[----:B--2---:R-:W-:Y:S01]  /*31e40*/  PRMT R25, R13, 0x7632, R25 ;  /* 0x000076320d197816 */ /* 0x004fe20000000019 */
[----:B------:R-:W-:-:S02]  /*31e50*/  IMAD.WIDE R12, R8, 0x2, R6 ;  /* 0x00000002080c7825 */ /* 0x000fc400078e0206 */
[----:B------:R-:W2:Y:S04]  /*31e60*/  LDL.LU R8, [R1+0x100] ;  /* 0x0001000001087983 */ /* 0x000ea80000300800 */
[----:B------:R0:W-:Y:S04]  /*31e70*/  STL.64 [R1+0x1148], R2 ;  /* 0x0011480201007387 */ /* 0x0001e80000100a00 */
[----:B0-----:R-:W2:Y:S04]  /*31e80*/  LDL.LU R3, [R1+0x200] ;  /* 0x0002000001037983 */ /* 0x001ea80000300800 */
[----:B--2---:R0:W-:Y:S04]  /*31e90*/  @P4 STG.E.U16 [R10.64], R3 ;  /* 0x000000030a004986 */ /* 0x0041e8000c101506 */
[----:B0-----:R-:W2:Y:S04]  /*31ea0*/  LDL.LU.64 R10, [R1+0x1160] ;  /* 0x00116000010a7983 */ /* 0x001ea80000300a00 */
[----:B------:R0:W-:Y:S04]  /*31eb0*/  @P5 STG.E.U16 [R12.64], R8 ;  /* 0x000000080c005986 */ /* 0x0001e8000c101506 */
[----:B0-----:R-:W3:Y:S01]  /*31ec0*/  LDL.LU.64 R12, [R1+0x1158] ;  /* 0x00115800010c7983 */ /* 0x001ee20000300a00 */
[----:B------:R-:W-:-:S02]  /*31ed0*/  ISETP.LT.AND P6, PT, R14, c[0x0][0x178], !P3 ;  /* 0x00005e000e007a0c */ /* 0x000fc40005fc1270 */
[----:B------:R-:W-:Y:S01]  /*31ee0*/  PRMT R17, R3, 0x7632, R17 ;  /* 0x0000763203117816 */ /* 0x000fe20000000011 */
[----:B------:R-:W-:Y:S01]  /*31ef0*/  IMAD.WIDE R2, R0, 0x2, R4 ;  /* 0x0000000200027825 */ /* 0x000fe200078e0204 */
[----:B--2---:R-:W-:Y:S01]  /*31f00*/  ISETP.LT.AND P4, PT, R11, c[0x0][0x178], !P3 ;  /* 0x00005e000b007a0c */ /* 0x004fe20005f81270 */
[----:B---3--:R-:W-:Y:S08]  /*31f10*/  @P1 STG.E.U16 [R28.64], R12 ;  /* 0x0000000c1c001986 */ /* 0x008ff0000c101506 */
[----:B------:R0:W-:Y:S04]  /*31f20*/  @P6 STG.E.U16 [R22.64], R25 ;  /* 0x0000001916006986 */ /* 0x0001e8000c101506 */
[----:B------:R1:W-:Y:S04]  /*31f30*/  @P4 STG.E.U16 [R2.64], R17 ;  /* 0x0000001102004986 */ /* 0x0003e8000c101506 */
[----:B0-----:R-:W2:Y:S04]  /*31f40*/  LDL.LU R25, [R1+0x1150] ;  /* 0x0011500001197983 */ /* 0x001ea80000300800 */
[----:B-1----:R-:W3:Y:S01]  /*31f50*/  LDL.LU.64 R2, [R1+0x1148] ;  /* 0x0011480001027983 */ /* 0x002ee20000300a00 */
[----:B------:R-:W-:-:S02]  /*31f60*/  IADD3 R24, R15, 0x26, RZ ;  /* 0x000000260f187810 */ /* 0x000fc40007ffe0ff */
[----:B------:R-:W-:Y:S02]  /*31f70*/  ISETP.LT.AND P5, PT, R27, c[0x0][0x178], !P3 ;  /* 0x00005e001b007a0c */ /* 0x000fe40005fa1270 */
[----:B------:R-:W-:Y:S02]  /*31f80*/  ISETP.GE.AND P2, PT, R24, c[0x0][0x17c], PT ;  /* 0x00005f0018007a0c */ /* 0x000fe40003f46270 */
[----:B----4-:R-:W-:Y:S02]  /*31f90*/  ISETP.LT.AND P6, PT, R19, c[0x0][0x178], !P3 ;  /* 0x00005e0013007a0c */ /* 0x010fe40005fc1270 */
[----:B------:R-:W-:Y:S01]  /*31fa0*/  ISETP.LT.AND P1, PT, R14, c[0x0][0x178], !P2 ;  /* 0x00005e000e007a0c */ /* 0x000fe20005721270 */
[----:B------:R-:W-:Y:S01]  /*31fb0*/  IMAD.WIDE R22, R0, 0x2, R6 ;  /* 0x0000000200167825 */ /* 0x000fe200078e0206 */
[----:B------:R-:W-:Y:S02]  /*31fc0*/  IADD3 R24, R15, 0x27, RZ ;  /* 0x000000270f187810 */ /* 0x000fe40007ffe0ff */
[----:B------:R-:W-:-:S02]  /*31fd0*/  PRMT R16, R8, 0x7632, R16 ;  /* 0x0000763208107816 */ /* 0x000fc40000000010 */
[C---:B------:R-:W-:Y:S01]  /*31fe0*/  IADD3 R8, R0.reuse, c[0x0][0x198], RZ ;  /* 0x0000660000087a10 */ /* 0x040fe20007ffe0ff */
[----:B------:R-:W-:Y:S01]  /*31ff0*/  IMAD.WIDE R28, R0, 0x2, R20 ;  /* 0x00000002001c7825 */ /* 0x000fe200078e0214 */
[----:B------:R-:W-:Y:S01]  /*32000*/  ISETP.GE.AND P0, PT, R24, c[0x0][0x17c], PT ;  /* 0x00005f0018007a0c */ /* 0x000fe20003f06270 */
[----:B------:R0:W-:Y:S01]  /*32010*/  @P5 STG.E.U16 [R22.64], R16 ;  /* 0x0000001016005986 */ /* 0x0001e2000c101506 */
[----:B------:R-:W-:Y:S02]  /*32020*/  PRMT R24, R12, 0x7632, R24 ;  /* 0x000076320c187816 */ /* 0x000fe40000000018 */
[----:B------:R-:W-:Y:S01]  /*32030*/  IADD3 R0, R8, c[0x0][0x198], RZ ;  /* 0x0000660008007a10 */ /* 0x000fe20007ffe0ff */
[----:B------:R1:W-:Y:S01]  /*32040*/  STL.64 [R1+0x1140], R10 ;  /* 0x0011400a01007387 */ /* 0x0003e20000100a00 */
[----:B------:R-:W-:-:S03]  /*32050*/  ISETP.LT.AND P4, PT, R11, c[0x0][0x178], !P2 ;  /* 0x00005e000b007a0c */ /* 0x000fc60005781270 */
[----:B------:R4:W-:Y:S01]  /*32060*/  @P6 STG.E.U16 [R28.64], R24 ;  /* 0x000000181c006986 */ /* 0x0009e2000c101506 */
[----:B0-----:R-:W-:-:S04]  /*32070*/  IMAD.WIDE R16, R8, 0x2, R6 ;  /* 0x0000000208107825 */ /* 0x001fc800078e0206 */
[----:B-1----:R-:W-:Y:S01]  /*32080*/  IMAD.WIDE R10, R8, 0x2, R4 ;  /* 0x00000002080a7825 */ /* 0x002fe200078e0204 */
[----:B----4-:R-:W-:-:S03]  /*32090*/  PRMT R24, R26, 0x7632, R24 ;  /* 0x000076321a187816 */ /* 0x010fc60000000018 */
[----:B------:R-:W-:-:S04]  /*320a0*/  IMAD.WIDE R28, R8, 0x2, R20 ;  /* 0x00000002081c7825 */ /* 0x000fc800078e0214 */
[----:B---3--:R-:W-:-:S05]  /*320b0*/  IMAD.WIDE R22, R8, 0x2, R2 ;  /* 0x0000000208167825 */ /* 0x008fca00078e0202 */
[----:B------:R0:W-:Y:S04]  /*320c0*/  @P1 STG.E.U16 [R22.64], R26 ;  /* 0x0000001a16001986 */ /* 0x0001e8000c101506 */
[----:B0-----:R-:W3:Y:S01]  /*320d0*/  LDL.LU R26, [R1+0xc4] ;  /* 0x0000c400011a7983 */ /* 0x001ee20000300800 */
[----:B------:R-:W-:-:S03]  /*320e0*/  IMAD.WIDE R22, R0, 0x2, R2 ;  /* 0x0000000200167825 */ /* 0x000fc600078e0202 */
[----:B------:R-:W4:Y:S04]  /*320f0*/  LDL.LU R8, [R1+0xf0] ;  /* 0x0000f00001087983 */ /* 0x000f280000300800 */
[----:B------:R0:W-:Y:S04]  /*32100*/  STL.64 [R1+0x1130], R2 ;  /* 0x0011300201007387 */ /* 0x0001e80000100a00 */
[----:B0-----:R-:W2:Y:S01]  /*32110*/  LDL.LU R3, [R1+0x110] ;  /* 0x0001100001037983 */ /* 0x001ea20000300800 */
[----:B------:R-:W-:-:S03]  /*32120*/  ISETP.LT.AND P5, PT, R27, c[0x0][0x178], !P2 ;  /* 0x00005e001b007a0c */ /* 0x000fc600057a1270 */
[----:B--2---:R0:W-:Y:S04]  /*32130*/  @P4 STG.E.U16 [R10.64], R3 ;  /* 0x000000030a004986 */ /* 0x0041e8000c101506 */
[----:B0-----:R-:W2:Y:S06]  /*32140*/  LDL.LU.64 R10, [R1+0x1140] ;  /* 0x00114000010a7983 */ /* 0x001eac0000300a00 */
[----:B----4-:R0:W-:Y:S04]  /*32150*/  @P5 STG.E.U16 [R16.64], R8 ;  /* 0x0000000810005986 */ /* 0x0101e8000c101506 */
[----:B0-----:R-:W4:Y:S01]  /*32160*/  LDL.LU.64 R16, [R1+0x1138] ;  /* 0x0011380001107983 */ /* 0x001f220000300a00 */
[----:B------:R-:W-:-:S02]  /*32170*/  ISETP.LT.AND P2, PT, R19, c[0x0][0x178], !P2 ;  /* 0x00005e0013007a0c */ /* 0x000fc40005741270 */
[----:B------:R-:W-:Y:S02]  /*32180*/  ISETP.LT.AND P6, PT, R14, c[0x0][0x178], !P0 ;  /* 0x00005e000e007a0c */ /* 0x000fe400047c1270 */
[----:B------:R-:W-:Y:S02]  /*32190*/  ISETP.LT.AND P5, PT, R27, c[0x0][0x178], !P0 ;  /* 0x00005e001b007a0c */ /* 0x000fe400047a1270 */
[----:B--2---:R-:W-:Y:S02]  /*321a0*/  ISETP.LT.AND P4, PT, R11, c[0x0][0x178], !P0 ;  /* 0x00005e000b007a0c */ /* 0x004fe40004781270 */
[----:B------:R-:W-:Y:S01]  /*321b0*/  PRMT R10, R3, 0x7632, R10 ;  /* 0x00007632030a7816 */ /* 0x000fe2000000000a */
[----:B------:R-:W-:-:S04]  /*321c0*/  IMAD.WIDE R2, R0, 0x2, R4 ;  /* 0x0000000200027825 */ /* 0x000fc800078e0204 */
[----:B----4-:R-:W-:Y:S04]  /*321d0*/  @P2 STG.E.U16 [R28.64], R16 ;  /* 0x000000101c002986 */ /* 0x010fe8000c101506 */
[----:B------:R0:W-:Y:S04]  /*321e0*/  @P6 STG.E.U16 [R22.64], R24 ;  /* 0x0000001816006986 */ /* 0x0001e8000c101506 */
[----:B------:R1:W-:Y:S01]  /*321f0*/  @P4 STG.E.U16 [R2.64], R10 ;  /* 0x0000000a02004986 */ /* 0x0003e2000c101506 */
[----:B0-----:R-:W-:Y:S01]  /*32200*/  PRMT R24, R8, 0x7632, R24 ;  /* 0x0000763208187816 */ /* 0x001fe20000000018 */
[----:B------:R-:W-:-:S02]  /*32210*/  IMAD.WIDE R22, R0, 0x2, R6 ;  /* 0x0000000200167825 */ /* 0x000fc400078e0206 */
[----:B-1----:R-:W2:Y:S04]  /*32220*/  LDL.LU.64 R2, [R1+0x1130] ;  /* 0x0011300001027983 */ /* 0x002ea80000300a00 */
[----:B------:R0:W-:Y:S04]  /*32230*/  @P5 STG.E.U16 [R22.64], R24 ;  /* 0x0000001816005986 */ /* 0x0001e8000c101506 */
[----:B0-----:R-:W4:Y:S01]  /*32240*/  LDL.LU R24, [R1+0xa4] ;  /* 0x0000a40001187983 */ /* 0x001f220000300800 */
[----:B------:R-:W-:-:S04]  /*32250*/  IADD3 R12, R15, 0x28, RZ ;  /* 0x000000280f0c7810 */ /* 0x000fc80007ffe0ff */
[----:B------:R-:W-:Y:S02]  /*32260*/  ISETP.GE.AND P3, PT, R12, c[0x0][0x17c], PT ;  /* 0x00005f000c007a0c */ /* 0x000fe40003f66270 */
[----:B------:R-:W-:Y:S02]  /*32270*/  IADD3 R12, R15, 0x29, RZ ;  /* 0x000000290f0c7810 */ /* 0x000fe40007ffe0ff */
[----:B------:R-:W-:Y:S02]  /*32280*/  ISETP.LT.AND P6, PT, R19, c[0x0][0x178], !P0 ;  /* 0x00005e0013007a0c */ /* 0x000fe400047c1270 */
[----:B------:R-:W-:Y:S02]  /*32290*/  ISETP.LT.AND P0, PT, R14, c[0x0][0x178], !P3 ;  /* 0x00005e000e007a0c */ /* 0x000fe40005f01270 */
[----:B------:R-:W-:Y:S02]  /*322a0*/  ISETP.GE.AND P1, PT, R12, c[0x0][0x17c], PT ;  /* 0x00005f000c007a0c */ /* 0x000fe40003f26270 */
[----:B------:R-:W-:-:S02]  /*322b0*/  IADD3 R8, R0, c[0x0][0x198], RZ ;  /* 0x0000660000087a10 */ /* 0x000fc40007ffe0ff */
[C---:B------:R-:W-:Y:S01]  /*322c0*/  IADD3 R12, R15.reuse, 0x2a, RZ ;  /* 0x0000002a0f0c7810 */ /* 0x040fe20007ffe0ff */
[----:B------:R-:W-:Y:S01]  /*322d0*/  IMAD.WIDE R28, R0, 0x2, R20 ;  /* 0x00000002001c7825 */ /* 0x000fe200078e0214 */
[----:B------:R-:W-:Y:S02]  /*322e0*/  PRMT R16, R16, 0x7632, R16 ;  /* 0x0000763210107816 */ /* 0x000fe40000000010 */
[----:B------:R-:W-:Y:S02]  /*322f0*/  ISETP.GE.AND P2, PT, R12, c[0x0][0x17c], PT ;  /* 0x00005f000c007a0c */ /* 0x000fe40003f46270 */
[----:B------:R-:W-:Y:S01]  /*32300*/  IADD3 R12, R15, 0x2b, RZ ;  /* 0x0000002b0f0c7810 */ /* 0x000fe20007ffe0ff */
[----:B------:R3:W-:Y:S02]  /*32310*/  @P6 STG.E.U16 [R28.64], R16 ;  /* 0x000000101c006986 */ /* 0x0007e4000c101506 */
[----:B---3--:R-:W-:Y:S01]  /*32320*/  PRMT R16, R26, 0x7632, R16 ;  /* 0x000076321a107816 */ /* 0x008fe20000000010 */
[----:B--2---:R-:W-:-:S05]  /*32330*/  IMAD.WIDE R22, R8, 0x2, R2 ;  /* 0x0000000208167825 */ /* 0x004fca00078e0202 */
[----:B------:R0:W-:Y:S01]  /*32340*/  @P0 STG.E.U16 [R22.64], R26 ;  /* 0x0000001a16000986 */ /* 0x0001e2000c101506 */
[----:B------:R-:W-:-:S03]  /*32350*/  ISETP.GE.AND P0, PT, R12, c[0x0][0x17c], PT ;  /* 0x00005f000c007a0c */ /* 0x000fc60003f06270 */
[----:B----4-:R1:W-:Y:S04]  /*32360*/  STL.64 [R1+0x1128], R24 ;  /* 0x0011281801007387 */ /* 0x0103e80000100a00 */
[----:B------:R-:W-:Y:S04]  /*32370*/  STL [R1+0x1120], R11 ;  /* 0x0011200b01007387 */ /* 0x000fe80000100800 */
[----:B0-----:R-:W2:Y:S04]  /*32380*/  LDL.LU R26, [R1+0x1f4] ;  /* 0x0001f400011a7983 */ /* 0x001ea80000300800 */
[----:B------:R-:W3:Y:S01]  /*32390*/  LDL.LU R12, [R1+0xb4] ;  /* 0x0000b400010c7983 */ /* 0x000ee20000300800 */
[----:B------:R-:W-:Y:S01]  /*323a0*/  ISETP.LT.AND P4, PT, R11, c[0x0][0x178], !P3 ;  /* 0x00005e000b007a0c */ /* 0x000fe20005f81270 */
[----:B-1----:R-:W-:Y:S01]  /*323b0*/  IMAD.WIDE R24, R8, 0x2, R4 ;  /* 0x0000000208187825 */ /* 0x002fe200078e0204 */
[----:B------:R-:W-:-:S11]  /*323c0*/  ISETP.LT.AND P5, PT, R27, c[0x0][0x178], !P3 ;  /* 0x00005e001b007a0c */ /* 0x000fd60005fa1270 */
[----:B---3--:R0:W-:Y:S04]  /*323d0*/  @P4 STG.E.U16 [R24.64], R12 ;  /* 0x0000000c18004986 */ /* 0x0081e8000c101506 */
[----:B0-----:R-:W3:Y:S01]  /*323e0*/  LDL.LU.64 R24, [R1+0x1128] ;  /* 0x0011280001187983 */ /* 0x001ee20000300a00 */
[----:B------:R-:W-:Y:S01]  /*323f0*/  IMAD.WIDE R10, R8, 0x2, R6 ;  /* 0x00000002080a7825 */ /* 0x000fe200078e0206 */
[----:B------:R-:W-:Y:S02]  /*32400*/  ISETP.LT.AND P3, PT, R19, c[0x0][0x178], !P3 ;  /* 0x00005e0013007a0c */ /* 0x000fe40005f61270 */
[----:B------:R-:W-:Y:S02]  /*32410*/  ISETP.LT.AND P6, PT, R14, c[0x0][0x178], !P1 ;  /* 0x00005e000e007a0c */ /* 0x000fe40004fc1270 */
[C---:B------:R-:W-:Y:S01]  /*32420*/  IADD3 R0, R8.reuse, c[0x0][0x198], RZ ;  /* 0x0000660008007a10 */ /* 0x040fe20007ffe0ff */
[----:B---3--:R0:W-:Y:S04]  /*32430*/  @P5 STG.E.U16 [R10.64], R24 ;  /* 0x000000180a005986 */ /* 0x0081e8000c101506 */
[----:B0-----:R-:W3:Y:S04]  /*32440*/  LDL.LU R11, [R1+0x1120] ;  /* 0x00112000010b7983 */ /* 0x001ee80000300800 */
[----:B------:R-:W4:Y:S01]  /*32450*/  LDL.LU R10, [R1+0xd4] ;  /* 0x0000d400010a7983 */ /* 0x000f220000300800 */
[----:B------:R-:W-:-:S04]  /*32460*/  IMAD.WIDE R22, R8, 0x2, R20 ;  /* 0x0000000208167825 */ /* 0x000fc800078e0214 */
[----:B------:R-:W-:Y:S01]  /*32470*/  IMAD.WIDE R28, R0, 0x2, R2 ;  /* 0x00000002001c7825 */ /* 0x000fe200078e0202 */
[----:B------:R0:W-:Y:S01]  /*32480*/  @P3 STG.E.U16 [R22.64], R25 ;  /* 0x0000001916003986 */ /* 0x0001e2000c101506 */
[----:B------:R-:W-:-:S03]  /*32490*/  ISETP.LT.AND P5, PT, R27, c[0x0][0x178], !P1 ;  /* 0x00005e001b007a0c */ /* 0x000fc60004fa1270 */
[----:B------:R1:W-:Y:S01]  /*324a0*/  @P6 STG.E.U16 [R28.64], R16 ;  /* 0x000000101c006986 */ /* 0x0003e2000c101506 */
[----:B------:R-:W-:Y:S02]  /*324b0*/  ISETP.LT.AND P6, PT, R19, c[0x0][0x178], !P1 ;  /* 0x00005e0013007a0c */ /* 0x000fe40004fc1270 */
[----:B------:R-:W-:Y:S02]  /*324c0*/  PRMT R18, R12, 0x7632, R18 ;  /* 0x000076320c127816 */ /* 0x000fe40000000012 */
[----:B------:R-:W-:Y:S01]  /*324d0*/  PRMT R8, R25, 0x7632, R8 ;  /* 0x0000763219087816 */ /* 0x000fe20000000008 */
[----:B0-----:R-:W-:Y:S01]  /*324e0*/  IMAD.WIDE R22, R0, 0x2, R20 ;  /* 0x0000000200167825 */ /* 0x001fe200078e0214 */
[----:B-1----:R-:W-:-:S03]  /*324f0*/  PRMT R16, R24, 0x7632, R16 ;  /* 0x0000763218107816 */ /* 0x002fc60000000010 */
[----:B------:R-:W-:Y:S01]  /*32500*/  IMAD.WIDE R28, R0, 0x2, R4 ;  /* 0x00000002001c7825 */ /* 0x000fe200078e0204 */
[----:B------:R-:W-:-:S03]  /*32510*/  IADD3 R12, R15, 0x2c, RZ ;  /* 0x0000002c0f0c7810 */ /* 0x000fc60007ffe0ff */
[C---:B------:R-:W-:Y:S01]  /*32520*/  IMAD.WIDE R24, R0.reuse, 0x2, R6 ;  /* 0x0000000200187825 */ /* 0x040fe200078e0206 */
[----:B------:R-:W-:Y:S02]  /*32530*/  IADD3 R0, R0, c[0x0][0x198], RZ ;  /* 0x0000660000007a10 */ /* 0x000fe40007ffe0ff */
[----:B------:R-:W-:Y:S02]  /*32540*/  ISETP.GE.AND P3, PT, R12, c[0x0][0x17c], PT ;  /* 0x00005f000c007a0c */ /* 0x000fe40003f66270 */
[----:B------:R-:W-:Y:S02]  /*32550*/  IADD3 R12, R15, 0x2d, RZ ;  /* 0x0000002d0f0c7810 */ /* 0x000fe40007ffe0ff */
[----:B---3--:R-:W-:Y:S02]  /*32560*/  ISETP.LT.AND P4, PT, R11, c[0x0][0x178], !P1 ;  /* 0x00005e000b007a0c */ /* 0x008fe40004f81270 */
[----:B------:R-:W-:Y:S01]  /*32570*/  ISETP.LT.AND P1, PT, R14, c[0x0][0x178], !P2 ;  /* 0x00005e000e007a0c */ /* 0x000fe20005721270 */
[----:B----4-:R-:W-:Y:S10]  /*32580*/  STL.64 [R1+0x1118], R10 ;  /* 0x0011180a01007387 */ /* 0x010ff40000100a00 */
[----:B------:R-:W-:Y:S04]  /*32590*/  @P4 STG.E.U16 [R28.64], R18 ;  /* 0x000000121c004986 */ /* 0x000fe8000c101506 */
[----:B------:R-:W-:Y:S04]  /*325a0*/  @P5 STG.E.U16 [R24.64], R16 ;  /* 0x0000001018005986 */ /* 0x000fe8000c101506 */
[----:B------:R0:W-:Y:S02]  /*325b0*/  @P6 STG.E.U16 [R22.64], R8 ;  /* 0x0000000816006986 */ /* 0x0001e4000c101506 */
[----:B0-----:R-:W-:Y:S01]  /*325c0*/  IMAD.WIDE R22, R0, 0x2, R2 ;  /* 0x0000000200167825 */ /* 0x001fe200078e0202 */
[----:B--2---:R-:W-:-:S04]  /*325d0*/  PRMT R16, R26, 0x7632, R16 ;  /* 0x000076321a107816 */ /* 0x004fc80000000010 */
[----:B------:R0:W-:Y:S01]  /*325e0*/  @P1 STG.E.U16 [R22.64], R26 ;  /* 0x0000001a16001986 */ /* 0x0001e2000c101506 */
[----:B------:R-:W-:-:S03]  /*325f0*/  ISETP.GE.AND P1, PT, R12, c[0x0][0x17c], PT ;  /* 0x00005f000c007a0c */ /* 0x000fc60003f26270 */
[----:B0-----:R-:W2:Y:S04]  /*32600*/  LDL.LU R26, [R1+0x214] ;  /* 0x00021400011a7983 */ /* 0x001ea80000300800 */
[----:B------:R-:W3:Y:S01]  /*32610*/  LDL.LU R12, [R1+0xe4] ;  /* 0x0000e400010c7983 */ /* 0x000ee20000300800 */
[----:B------:R-:W-:Y:S01]  /*32620*/  ISETP.LT.AND P4, PT, R11, c[0x0][0x178], !P2 ;  /* 0x00005e000b007a0c */ /* 0x000fe20005781270 */
[----:B------:R-:W-:Y:S01]  /*32630*/  IMAD.WIDE R10, R0, 0x2, R4 ;  /* 0x00000002000a7825 */ /* 0x000fe200078e0204 */
[----:B------:R-:W-:Y:S02]  /*32640*/  ISETP.LT.AND P5, PT, R27, c[0x0][0x178], !P2 ;  /* 0x00005e001b007a0c */ /* 0x000fe400057a1270 */
[----:B------:R-:W-:Y:S02]  /*32650*/  ISETP.LT.AND P2, PT, R19, c[0x0][0x178], !P2 ;  /* 0x00005e0013007a0c */ /* 0x000fe40005741270 */
[----:B------:R-:W-:-:S07]  /*32660*/  ISETP.LT.AND P6, PT, R14, c[0x0][0x178], !P0 ;  /* 0x00005e000e007a0c */ /* 0x000fce00047c1270 */
[----:B---3--:R0:W-:Y:S04]  /*32670*/  @P4 STG.E.U16 [R10.64], R12 ;  /* 0x0000000c0a004986 */ /* 0x0081e8000c101506 */
[----:B0-----:R-:W3:Y:S01]  /*32680*/  LDL.LU.64 R10, [R1+0x1118] ;  /* 0x00111800010a7983 */ /* 0x001ee20000300a00 */
[C---:B------:R-:W-:Y:S01]  /*32690*/  IADD3 R8, R0.reuse, c[0x0][0x198], RZ ;  /* 0x0000660000087a10 */ /* 0x040fe20007ffe0ff */
[C---:B------:R-:W-:Y:S02]  /*326a0*/  IMAD.WIDE R22, R0.reuse, 0x2, R6 ;  /* 0x0000000200167825 */ /* 0x040fe400078e0206 */
[----:B------:R-:W2:Y:S02]  /*326b0*/  LDL.LU R18, [R1+0x204] ;  /* 0x0002040001127983 */ /* 0x000ea40000300800 */
[----:B------:R-:W-:-:S04]  /*326c0*/  IMAD.WIDE R24, R0, 0x2, R20 ;  /* 0x0000000200187825 */ /* 0x000fc800078e0214 */
[----:B------:R-:W-:Y:S01]  /*326d0*/  IMAD.WIDE R28, R8, 0x2, R2 ;  /* 0x00000002081c7825 */ /* 0x000fe200078e0202 */
[----:B---3--:R0:W-:Y:S01]  /*326e0*/  @P5 STG.E.U16 [R22.64], R10 ;  /* 0x0000000a16005986 */ /* 0x0081e2000c101506 */
[----:B------:R-:W-:Y:S02]  /*326f0*/  ISETP.LT.AND P4, PT, R11, c[0x0][0x178], !P0 ;  /* 0x00005e000b007a0c */ /* 0x000fe40004781270 */
[----:B------:R-:W-:Y:S01]  /*32700*/  ISETP.LT.AND P5, PT, R27, c[0x0][0x178], !P0 ;  /* 0x00005e001b007a0c */ /* 0x000fe200047a1270 */
[----:B------:R1:W-:Y:S04]  /*32710*/  @P2 STG.E.U16 [R24.64], R9 ;  /* 0x0000000918002986 */ /* 0x0003e8000c101506 */
[----:B------:R3:W-:Y:S01]  /*32720*/  @P6 STG.E.U16 [R28.64], R16 ;  /* 0x000000101c006986 */ /* 0x0007e2000c101506 */
[----:B------:R-:W-:-:S02]  /*32730*/  ISETP.LT.AND P6, PT, R19, c[0x0][0x178], !P0 ;  /* 0x00005e0013007a0c */ /* 0x000fc400047c1270 */
[----:B------:R-:W-:Y:S01]  /*32740*/  ISETP.LT.AND P0, PT, R14, c[0x0][0x178], !P3 ;  /* 0x00005e000e007a0c */ /* 0x000fe20005f01270 */
[----:B0-----:R-:W-:Y:S01]  /*32750*/  IMAD.WIDE R22, R8, 0x2, R20 ;  /* 0x0000000208167825 */ /* 0x001fe200078e0214 */
[----:B------:R-:W-:Y:S02]  /*32760*/  PRMT R0, R10, 0x7632, R0 ;  /* 0x000076320a007816 */ /* 0x000fe40000000000 */
[----:B------:R-:W4:Y:S01]  /*32770*/  LDL.LU R10, [R1+0x224] ;  /* 0x00022400010a7983 */ /* 0x000f220000300800 */
[----:B-1----:R-:W-:Y:S01]  /*32780*/  IMAD.WIDE R24, R8, 0x2, R6 ;  /* 0x0000000208187825 */ /* 0x002fe200078e0206 */
[----:B------:R-:W-:Y:S02]  /*32790*/  PRMT R9, R9, 0x7632, R9 ;  /* 0x0000763209097816 */ /* 0x000fe40000000009 */
[----:B---3--:R-:W-:Y:S01]  /*327a0*/  PRMT R16, R12, 0x7632, R16 ;  /* 0x000076320c107816 */ /* 0x008fe20000000010 */
[C---:B------:R-:W-:Y:S01]  /*327b0*/  IMAD.WIDE R28, R8.reuse, 0x2, R4 ;  /* 0x00000002081c7825 */ /* 0x040fe200078e0204 */
[----:B------:R-:W-:-:S02]  /*327c0*/  IADD3 R8, R8, c[0x0][0x198], RZ ;  /* 0x0000660008087a10 */ /* 0x000fc40007ffe0ff */
[C---:B------:R-:W-:Y:S02]  /*327d0*/  IADD3 R12, R15.reuse, 0x2e, RZ ;  /* 0x0000002e0f0c7810 */ /* 0x040fe40007ffe0ff */
[----:B------:R2:W-:Y:S02]  /*327e0*/  @P4 STG.E.U16 [R28.64], R16 ;  /* 0x000000101c004986 */ /* 0x0005e4000c101506 */
[----:B------:R-:W-:Y:S02]  /*327f0*/  ISETP.GE.AND P2, PT, R12, c[0x0][0x17c], PT ;  /* 0x00005f000c007a0c */ /* 0x000fe40003f46270 */
[----:B------:R-:W-:Y:S01]  /*32800*/  @P5 STG.E.U16 [R24.64], R0 ;  /* 0x0000000018005986 */ /* 0x000fe2000c101506 */
[----:B------:R-:W-:-:S03]  /*32810*/  IADD3 R12, R15, 0x2f, RZ ;  /* 0x0000002f0f0c7810 */ /* 0x000fc60007ffe0ff */
[----:B------:R0:W-:Y:S01]  /*32820*/  @P6 STG.E.U16 [R22.64], R9 ;  /* 0x0000000916006986 */ /* 0x0001e2000c101506 */
[----:B--2---:R-:W-:Y:S01]  /*32830*/  PRMT R16, R26, 0x7632, R16 ;  /* 0x000076321a107816 */ /* 0x004fe20000000010 */
[----:B0-----:R-:W-:-:S05]  /*32840*/  IMAD.WIDE R22, R8, 0x2, R2 ;  /* 0x0000000208167825 */ /* 0x001fca00078e0202 */
[----:B------:R0:W-:Y:S01]  /*32850*/  @P0 STG.E.U16 [R22.64], R26 ;  /* 0x0000001a16000986 */ /* 0x0001e2000c101506 */
[----:B------:R-:W-:-:S03]  /*32860*/  ISETP.GE.AND P0, PT, R12, c[0x0][0x17c], PT ;  /* 0x00005f000c007a0c */ /* 0x000fc60003f06270 */
[----:B0-----:R-:W2:Y:S04]  /*32870*/  LDL.LU R26, [R1+0x114] ;  /* 0x00011400011a7983 */ /* 0x001ea80000300800 */
[----:B------:R-:W3:Y:S01]  /*32880*/  LDL.LU R12, [R1+0x104] ;  /* 0x00010400010c7983 */ /* 0x000ee20000300800 */
[----:B------:R-:W-:Y:S02]  /*32890*/  ISETP.LT.AND P4, PT, R11, c[0x0][0x178], !P3 ;  /* 0x00005e000b007a0c */ /* 0x000fe40005f81270 */
[----:B------:R-:W-:Y:S02]  /*328a0*/  ISETP.LT.AND P5, PT, R27, c[0x0][0x178], !P3 ;  /* 0x00005e001b007a0c */ /* 0x000fe40005fa1270 */
[----:B------:R-:W-:Y:S02]  /*328b0*/  ISETP.LT.AND P3, PT, R19, c[0x0][0x178], !P3 ;  /* 0x00005e0013007a0c */ /* 0x000fe40005f61270 */
[----:B------:R-:W-:-:S02]  /*328c0*/  ISETP.LT.AND P6, PT, R14, c[0x0][0x178], !P1 ;  /* 0x00005e000e007a0c */ /* 0x000fc40004fc1270 */
[C---:B------:R-:W-:Y:S01]  /*328d0*/  IADD3 R0, R8.reuse, c[0x0][0x198], RZ ;  /* 0x0000660008007a10 */ /* 0x040fe20007ffe0ff */
[----:B------:R-:W-:-:S04]  /*328e0*/  IMAD.WIDE R24, R8, 0x2, R4 ;  /* 0x0000000208187825 */ /* 0x000fc800078e0204 */
[C---:B------:R-:W-:Y:S01]  /*328f0*/  IMAD.WIDE R22, R8.reuse, 0x2, R6 ;  /* 0x0000000208167825 */ /* 0x040fe200078e0206 */
[----:B------:R0:W-:Y:S03]  /*32900*/  @P4 STG.E.U16 [R24.64], R18 ;  /* 0x0000001218004986 */ /* 0x0001e6000c101506 */
[----:B------:R-:W-:Y:S01]  /*32910*/  IMAD.WIDE R8, R8, 0x2, R20 ;  /* 0x0000000208087825 */ /* 0x000fe200078e0214 */
[----:B------:R-:W-:-:S03]  /*32920*/  ISETP.LT.AND P4, PT, R11, c[0x0][0x178], !P1 ;  /* 0x00005e000b007a0c */ /* 0x000fc60004f81270 */
[----:B------:R-:W-:-:S04]  /*32930*/  IMAD.WIDE R28, R0, 0x2, R2 ;  /* 0x00000002001c7825 */ /* 0x000fc800078e0202 */
[----:B0-----:R-:W-:Y:S01]  /*32940*/  IMAD.WIDE R24, R0, 0x2, R20 ;  /* 0x0000000200187825 */ /* 0x001fe200078e0214 */
[----:B---3--:R0:W-:Y:S01]  /*32950*/  @P5 STG.E.U16 [R22.64], R12 ;  /* 0x0000000c16005986 */ /* 0x0081e2000c101506 */
[----:B------:R-:W-:-:S03]  /*32960*/  ISETP.LT.AND P5, PT, R27, c[0x0][0x178], !P1 ;  /* 0x00005e001b007a0c */ /* 0x000fc60004fa1270 */
[----:B------:R1:W-:Y:S04]  /*32970*/  @P3 STG.E.U16 [R8.64], R13 ;  /* 0x0000000d08003986 */ /* 0x0003e8000c101506 */
[----:B------:R3:W-:Y:S01]  /*32980*/  @P6 STG.E.U16 [R28.64], R16 ;  /* 0x000000101c006986 */ /* 0x0007e2000c101506 */
[----:B------:R-:W-:Y:S02]  /*32990*/  ISETP.LT.AND P6, PT, R19, c[0x0][0x178], !P1 ;  /* 0x00005e0013007a0c */ /* 0x000fe40004fc1270 */
[----:B------:R-:W-:Y:S01]  /*329a0*/  ISETP.LT.AND P1, PT, R14, c[0x0][0x178], !P2 ;  /* 0x00005e000e007a0c */ /* 0x000fe20005721270 */
[----:B0-----:R-:W-:Y:S01]  /*329b0*/  IMAD.WIDE R22, R0, 0x2, R6 ;  /* 0x0000000200167825 */ /* 0x001fe200078e0206 */
[----:B-1----:R-:W-:Y:S02]  /*329c0*/  PRMT R9, R12, 0x7632, R9 ;  /* 0x000076320c097816 */ /* 0x002fe40000000009 */
[----:B------:R-:W-:-:S02]  /*329d0*/  PRMT R8, R18, 0x7632, R8 ;  /* 0x0000763212087816 */ /* 0x000fc40000000008 */
[----:B---3--:R-:W-:Y:S01]  /*329e0*/  PRMT R16, R13, 0x7632, R16 ;  /* 0x000076320d107816 */ /* 0x008fe20000000010 */
[C---:B------:R-:W-:Y:S01]  /*329f0*/  IMAD.WIDE R12, R0.reuse, 0x2, R4 ;  /* 0x00000002000c7825 */ /* 0x040fe200078e0204 */
[----:B------:R-:W-:Y:S01]  /*32a00*/  IADD3 R0, R0, c[0x0][0x198], RZ ;  /* 0x0000660000007a10 */ /* 0x000fe20007ffe0ff */
[----:B------:R-:W3:Y:S04]  /*32a10*/  LDL.LU R18, [R1+0x1114] ;  /* 0x0011140001127983 */ /* 0x000ee80000300800 */
[----:B------:R-:W-:Y:S04]  /*32a20*/  @P4 STG.E.U16 [R12.64], R8 ;  /* 0x000000080c004986 */ /* 0x000fe8000c101506 */
[----:B------:R0:W-:Y:S04]  /*32a30*/  @P5 STG.E.U16 [R22.64], R9 ;  /* 0x0000000916005986 */ /* 0x0001e8000c101506 */
[----:B------:R1:W-:Y:S01]  /*32a40*/  @P6 STG.E.U16 [R24.64], R16 ;  /* 0x0000001018006986 */ /* 0x0003e2000c101506 */
[----:B------:R-:W-:-:S03]  /*32a50*/  ISETP.LT.AND P6, PT, R14, c[0x0][0x178], !P0 ;  /* 0x00005e000e007a0c */ /* 0x000fc600047c1270 */
[----:B------:R-:W3:Y:S01]  /*32a60*/  LDL.LU R14, [R1+0xc8] ;  /* 0x0000c800010e7983 */ /* 0x000ee20000300800 */
[----:B0-----:R-:W-:Y:S01]  /*32a70*/  IMAD.WIDE R8, R0, 0x2, R2 ;  /* 0x0000000200087825 */ /* 0x001fe200078e0202 */
[----:B-1----:R-:W-:-:S04]  /*32a80*/  IADD3 R16, R15, 0x31, RZ ;  /* 0x000000310f107810 */ /* 0x002fc80007ffe0ff */
[----:B----4-:R0:W-:Y:S01]  /*32a90*/  @P1 STG.E.U16 [R8.64], R10 ;  /* 0x0000000a08001986 */ /* 0x0101e2000c101506 */
[----:B------:R-:W-:Y:S02]  /*32aa0*/  ISETP.GE.AND P1, PT, R16, c[0x0][0x17c], PT ;  /* 0x00005f0010007a0c */ /* 0x000fe40003f26270 */
[----:B0-----:R-:W-:Y:S02]  /*32ab0*/  PRMT R8, R10, 0x7632, R8 ;  /* 0x000076320a087816 */ /* 0x001fe40000000008 */
[----:B------:R-:W4:Y:S04]  /*32ac0*/  LDL.LU R10, [R1+0xb8] ;  /* 0x0000b800010a7983 */ /* 0x000f280000300800 */
[----:B------:R-:W3:Y:S01]  /*32ad0*/  LDL.LU R16, [R1+0xf4] ;  /* 0x0000f40001107983 */ /* 0x000ee20000300800 */
[----:B------:R-:W-:-:S02]  /*32ae0*/  ISETP.LT.AND P4, PT, R11, c[0x0][0x178], !P2 ;  /* 0x00005e000b007a0c */ /* 0x000fc40005781270 */
[----:B------:R-:W-:Y:S02]  /*32af0*/  ISETP.LT.AND P5, PT, R27, c[0x0][0x178], !P2 ;  /* 0x00005e001b007a0c */ /* 0x000fe400057a1270 */
[----:B------:R-:W-:Y:S02]  /*32b00*/  ISETP.LT.AND P2, PT, R19, c[0x0][0x178], !P2 ;  /* 0x00005e0013007a0c */ /* 0x000fe40005741270 */
[----:B------:R-:W-:Y:S02]  /*32b10*/  IADD3 R28, R15, 0x30, RZ ;  /* 0x000000300f1c7810 */ /* 0x000fe40007ffe0ff */
[C---:B------:R-:W-:Y:S01]  /*32b20*/  IADD3 R9, R0.reuse, c[0x0][0x198], RZ ;  /* 0x0000660000097a10 */ /* 0x040fe20007ffe0ff */
[----:B------:R-:W-:Y:S01]  /*32b30*/  IMAD.WIDE R22, R0, 0x2, R4 ;  /* 0x0000000200167825 */ /* 0x000fe200078e0204 */
[----:B------:R-:W-:-:S03]  /*32b40*/  ISETP.GE.AND P3, PT, R28, c[0x0][0x17c], PT ;  /* 0x00005f001c007a0c */ /* 0x000fc60003f66270 */
[C---:B------:R-:W-:Y:S01]  /*32b50*/  IMAD.WIDE R12, R0.reuse, 0x2, R6 ;  /* 0x00000002000c7825 */ /* 0x040fe200078e0206 */
[----:B--2---:R-:W-:Y:S03]  /*32b60*/  @P4 STG.E.U16 [R22.64], R26 ;  /* 0x0000001a16004986 */ /* 0x004fe6000c101506 */
[----:B------:R-:W-:-:S04]  /*32b70*/  IMAD.WIDE R24, R0, 0x2, R20 ;  /* 0x0000000200187825 */ /* 0x000fc800078e0214 */
[----:B------:R-:W-:Y:S01]  /*32b80*/  IMAD.WIDE R28, R9, 0x2, R2 ;  /* 0x00000002091c7825 */ /* 0x000fe200078e0202 */
[----:B---3--:R-:W-:Y:S04]  /*32b90*/  @P5 STG.E.U16 [R12.64], R16 ;  /* 0x000000100c005986 */ /* 0x008fe8000c101506 */
[----:B------:R-:W-:Y:S04]  /*32ba0*/  @P2 STG.E.U16 [R24.64], R17 ;  /* 0x0000001118002986 */ /* 0x000fe8000c101506 */
[----:B------:R0:W-:Y:S04]  /*32bb0*/  @P6 STG.E.U16 [R28.64], R8 ;  /* 0x000000081c006986 */ /* 0x0001e8000c101506 */
[----:B0-----:R-:W2:Y:S01]  /*32bc0*/  LDL.LU R29, [R1+0x7d4] ;  /* 0x0007d400011d7983 */ /* 0x001ea20000300800 */
[----:B------:R-:W-:-:S02]  /*32bd0*/  ISETP.LT.AND P4, PT, R11, c[0x0][0x178], !P0 ;  /* 0x00005e000b007a0c */ /* 0x000fc40004781270 */
[----:B------:R-:W-:Y:S02]  /*32be0*/  ISETP.LT.AND P5, PT, R27, c[0x0][0x178], !P0 ;  /* 0x00005e001b007a0c */ /* 0x000fe400047a1270 */
[----:B------:R-:W-:Y:S01]  /*32bf0*/  ISETP.LT.AND P6, PT, R19, c[0x0][0x178], !P0 ;  /* 0x00005e0013007a0c */ /* 0x000fe200047c1270 */
[----:B------:R-:W-:Y:S01]  /*32c00*/  IMAD.WIDE R12, R9, 0x2, R4 ;  /* 0x00000002090c7825 */ /* 0x000fe200078e0204 */
[----:B------:R-:W-:Y:S02]  /*32c10*/  PRMT R8, R16, 0x7632, R8 ;  /* 0x0000763210087816 */ /* 0x000fe40000000008 */
[----:B------:R-:W-:Y:S01]  /*32c20*/  PRMT R24, R17, 0x7632, R24 ;  /* 0x0000763211187816 */ /* 0x000fe20000000018 */
[----:B------:R-:W-:Y:S01]  /*32c30*/  IMAD.WIDE R16, R9, 0x2, R6 ;  /* 0x0000000209107825 */ /* 0x000fe200078e0206 */
[----:B------:R-:W-:-:S03]  /*32c40*/  PRMT R0, R26, 0x7632, R0 ;  /* 0x000076321a007816 */ /* 0x000fc60000000000 */
[C---:B------:R-:W-:Y:S01]  /*32c50*/  IMAD.WIDE R22, R9.reuse, 0x2, R20 ;  /* 0x0000000209167825 */ /* 0x040fe200078e0214 */
[----:B------:R-:W-:Y:S02]  /*32c60*/  IADD3 R9, R9, c[0x0][0x198], RZ ;  /* 0x0000660009097a10 */ /* 0x000fe40007ffe0ff */
[----:B------:R-:W-:Y:S01]  /*32c70*/  IADD3 R25, R15, 0x32, RZ ;  /* 0x000000320f197810 */ /* 0x000fe20007ffe0ff */
[----:B------:R0:W-:Y:S03]  /*32c80*/  @P4 STG.E.U16 [R12.64], R0 ;  /* 0x000000000c004986 */ /* 0x0001e6000c101506 */
[----:B------:R-:W-:Y:S01]  /*32c90*/  ISETP.GE.AND P0, PT, R25, c[0x0][0x17c], PT ;  /* 0x00005f0019007a0c */ /* 0x000fe20003f06270 */
[----:B------:R-:W3:Y:S01]  /*32ca0*/  LDL.LU R26, [R1+0x1110] ;  /* 0x00111000011a7983 */ /* 0x000ee20000300800 */
[----:B------:R-:W-:-:S03]  /*32cb0*/  IADD3 R25, R15, 0x33, RZ ;  /* 0x000000330f197810 */ /* 0x000fc60007ffe0ff */
[----:B------:R-:W-:Y:S01]  /*32cc0*/  @P5 STG.E.U16 [R16.64], R8 ;  /* 0x0000000810005986 */ /* 0x000fe2000c101506 */
[----:B0-----:R-:W-:-:S03]  /*32cd0*/  IMAD.WIDE R12, R9, 0x2, R2 ;  /* 0x00000002090c7825 */ /* 0x001fc600078e0202 */
[----:B------:R-:W-:Y:S01]  /*32ce0*/  @P6 STG.E.U16 [R22.64], R24 ;  /* 0x0000001816006986 */ /* 0x000fe2000c101506 */
[----:B------:R-:W-:-:S03]  /*32cf0*/  PRMT R0, R14, 0x7632, R0 ;  /* 0x000076320e007816 */ /* 0x000fc60000000000 */
[----:B------:R-:W3:Y:S01]  /*32d00*/  LDL.LU R28, [R1+0x1f8] ;  /* 0x0001f800011c7983 */ /* 0x000ee20000300800 */
[----:B--2---:R-:W-:-:S13]  /*32d10*/  ISETP.LT.AND P2, PT, R29, c[0x0][0x178], !P3 ;  /* 0x00005e001d007a0c */ /* 0x004fda0005f41270 */
[----:B------:R0:W-:Y:S01]  /*32d20*/  @P2 STG.E.U16 [R12.64], R14 ;  /* 0x0000000e0c002986 */ /* 0x0001e2000c101506 */
[----:B------:R-:W-:-:S03]  /*32d30*/  ISETP.GE.AND P2, PT, R25, c[0x0][0x17c], PT ;  /* 0x00005f0019007a0c */ /* 0x000fc60003f46270 */
[----:B0-----:R-:W2:Y:S04]  /*32d40*/  LDL.LU R14, [R1+0xe8] ;  /* 0x0000e800010e7983 */ /* 0x001ea80000300800 */
        /* <DEDUP_REMOVED lines=8> */
[----:B----4-:R0:W-:Y:S02]  /*32dd0*/  @P4 STG.E.U16 [R16.64], R10 ;  /* 0x0000000a10004986 */ /* 0x0101e4000c101506 */
[----:B------:R-:W-:Y:S01]  /*32de0*/  IMAD.WIDE R8, R9, 0x2, R20 ;  /* 0x0000000209087825 */ /* 0x000fe200078e0214 */
[----:B------:R-:W-:-:S03]  /*32df0*/  ISETP.LT.AND P4, PT, R11, c[0x0][0x178], !P1 ;  /* 0x00005e000b007a0c */ /* 0x000fc60004f81270 */
[----:B------:R-:W-:-:S04]  /*32e00*/  IMAD.WIDE R22, R24, 0x2, R2 ;  /* 0x0000000218167825 */ /* 0x000fc800078e0202 */
[----:B0-----:R-:W-:Y:S01]  /*32e10*/  IMAD.WIDE R16, R24, 0x2, R20 ;  /* 0x0000000218107825 */ /* 0x001fe200078e0214 */
[----:B--2---:R0:W-:Y:S01]  /*32e20*/  @P5 STG.E.U16 [R12.64], R25 ;  /* 0x000000190c005986 */ /* 0x0041e2000c101506 */
[----:B------:R-:W-:-:S03]  /*32e30*/  ISETP.LT.AND P5, PT, R27, c[0x0][0x178], !P1 ;  /* 0x00005e001b007a0c */ /* 0x000fc60004fa1270 */
[----:B---3--:R1:W-:Y:S04]  /*32e40*/  @P3 STG.E.U16 [R8.64], R26 ;  /* 0x0000001a08003986 */ /* 0x0083e8000c101506 */
[----:B------:R2:W-:Y:S01]  /*32e50*/  @P6 STG.E.U16 [R22.64], R0 ;  /* 0x0000000016006986 */ /* 0x0005e2000c101506 */
[----:B------:R-:W-:Y:S02]  /*32e60*/  ISETP.LT.AND P6, PT, R19, c[0x0][0x178], !P1 ;  /* 0x00005e0013007a0c */ /* 0x000fe40004fc1270 */
[----:B------:R-:W-:Y:S01]  /*32e70*/  ISETP.LT.AND P1, PT, R29, c[0x0][0x178], !P0 ;  /* 0x00005e001d007a0c */ /* 0x000fe20004721270 */
[----:B0-----:R-:W-:-:S04]  /*32e80*/  IMAD.WIDE R12, R24, 0x2, R6 ;  /* 0x00000002180c7825 */ /* 0x001fc800078e0206 */
[C---:B-1----:R-:W-:Y:S01]  /*32e90*/  IMAD.WIDE R8, R24.reuse, 0x2, R4 ;  /* 0x0000000218087825 */ /* 0x042fe200078e0204 */
[----:B------:R-:W-:Y:S02]  /*32ea0*/  IADD3 R24, R24, c[0x0][0x198], RZ ;  /* 0x0000660018187a10 */ /* 0x000fe40007ffe0ff */
[----:B--2---:R-:W-:Y:S02]  /*32eb0*/  PRMT R0, R10, 0x7632, R0 ;  /* 0x000076320a007816 */ /* 0x004fe40000000000 */
[----:B------:R-:W-:Y:S01]  /*32ec0*/  IADD3 R23, R15, 0x34, RZ ;  /* 0x000000340f177810 */ /* 0x000fe20007ffe0ff */
[----:B------:R-:W2:Y:S01]  /*32ed0*/  LDL.LU R10, [R1+0x110c] ;  /* 0x00110c00010a7983 */ /* 0x000ea20000300800 */
[----:B------:R-:W-:Y:S02]  /*32ee0*/  PRMT R22, R25, 0x7632, R22 ;  /* 0x0000763219167816 */ /* 0x000fe40000000016 */
[----:B------:R-:W-:Y:S01]  /*32ef0*/  PRMT R26, R26, 0x7632, R26 ;  /* 0x000076321a1a7816 */ /* 0x000fe2000000001a */
[----:B------:R0:W-:Y:S01]  /*32f00*/  @P4 STG.E.U16 [R8.64], R0 ;  /* 0x0000000008004986 */ /* 0x0001e2000c101506 */
[----:B------:R-:W-:-:S02]  /*32f10*/  ISETP.GE.AND P3, PT, R23, c[0x0][0x17c], PT ;  /* 0x00005f0017007a0c */ /* 0x000fc40003f66270 */
[----:B------:R-:W-:Y:S01]  /*32f20*/  IADD3 R23, R15, 0x35, RZ ;  /* 0x000000350f177810 */ /* 0x000fe20007ffe0ff */
[----:B------:R1:W-:Y:S04]  /*32f30*/  @P5 STG.E.U16 [R12.64], R22 ;  /* 0x000000160c005986 */ /* 0x0003e8000c101506 */
[----:B------:R3:W-:Y:S01]  /*32f40*/  @P6 STG.E.U16 [R16.64], R26 ;  /* 0x0000001a10006986 */ /* 0x0007e2000c101506 */
[----:B0-----:R-:W-:Y:S01]  /*32f50*/  IMAD.WIDE R8, R24, 0x2, R2 ;  /* 0x0000000218087825 */ /* 0x001fe200078e0202 */
[----:B-1----:R-:W-:-:S04]  /*32f60*/  PRMT R22, R28, 0x7632, R22 ;  /* 0x000076321c167816 */ /* 0x002fc80000000016 */
[----:B------:R0:W-:Y:S01]  /*32f70*/  @P1 STG.E.U16 [R8.64], R28 ;  /* 0x0000001c08001986 */ /* 0x0001e2000c101506 */
[----:B------:R-:W-:-:S03]  /*32f80*/  ISETP.GE.AND P1, PT, R23, c[0x0][0x17c], PT ;  /* 0x00005f0017007a0c */ /* 0x000fc60003f26270 */
[----:B---3--:R-:W3:Y:S04]  /*32f90*/  LDL.LU R26, [R1+0x218] ;  /* 0x00021800011a7983 */ /* 0x008ee80000300800 */
[----:B0-----:R-:W4:Y:S04]  /*32fa0*/  LDL.LU R28, [R1+0x208] ;  /* 0x00020800011c7983 */ /* 0x001f280000300800 */
[----:B------:R-:W2:Y:S01]  /*32fb0*/  LDL.LU R23, [R1+0xd8] ;  /* 0x0000d80001177983 */ /* 0x000ea20000300800 */
[----:B------:R-:W-:Y:S02]  /*32fc0*/  ISETP.LT.AND P4, PT, R11, c[0x0][0x178], !P0 ;  /* 0x00005e000b007a0c */ /* 0x000fe40004781270 */
[----:B------:R-:W-:-:S02]  /*32fd0*/  ISETP.LT.AND P5, PT, R27, c[0x0][0x178], !P0 ;  /* 0x00005e001b007a0c */ /* 0x000fc400047a1270 */
[----:B------:R-:W-:Y:S01]  /*32fe0*/  ISETP.LT.AND P0, PT, R19, c[0x0][0x178], !P0 ;  /* 0x00005e0013007a0c */ /* 0x000fe20004701270 */
[C---:B------:R-:W-:Y:S01]  /*32ff0*/  IMAD.WIDE R12, R24.reuse, 0x2, R4 ;  /* 0x00000002180c7825 */ /* 0x040fe200078e0204 */
[C---:B------:R-:W-:Y:S02]  /*33000*/  IADD3 R0, R24.reuse, c[0x0][0x198], RZ ;  /* 0x0000660018007a10 */ /* 0x040fe40007ffe0ff */
[----:B------:R-:W-:Y:S01]  /*33010*/  ISETP.LT.AND P6, PT, R29, c[0x0][0x178], !P2 ;  /* 0x00005e001d007a0c */ /* 0x000fe200057c1270 */
[----:B------:R-:W-:-:S04]  /*33020*/  IMAD.WIDE R8, R24, 0x2, R6 ;  /* 0x0000000218087825 */ /* 0x000fc800078e0206 */
[----:B------:R-:W-:Y:S01]  /*33030*/  IMAD.WIDE R24, R24, 0x2, R20 ;  /* 0x0000000218187825 */ /* 0x000fe200078e0214 */
[----:B------:R-:W-:Y:S03]  /*33040*/  @P4 STG.E.U16 [R12.64], R14 ;  /* 0x0000000e0c004986 */ /* 0x000fe6000c101506 */
[----:B------:R-:W-:Y:S01]  /*33050*/  IMAD.WIDE R16, R0, 0x2, R2 ;  /* 0x0000000200107825 */ /* 0x000fe200078e0202 */
[----:B------:R-:W-:Y:S01]  /*33060*/  ISETP.LT.AND P4, PT, R27, c[0x0][0x178], !P2 ;  /* 0x00005e001b007a0c */ /* 0x000fe20005781270 */
[----:B--2---:R-:W-:Y:S04]  /*33070*/  @P5 STG.E.U16 [R8.64], R23 ;  /* 0x0000001708005986 */ /* 0x004fe8000c101506 */
[----:B------:R0:W-:Y:S01]  /*33080*/  @P0 STG.E.U16 [R24.64], R10 ;  /* 0x0000000a18000986 */ /* 0x0001e2000c101506 */
[----:B------:R-:W-:-:S03]  /*33090*/  ISETP.LT.AND P0, PT, R11, c[0x0][0x178], !P2 ;  /* 0x00005e000b007a0c */ /* 0x000fc60005701270 */
[----:B------:R1:W-:Y:S01]  /*330a0*/  @P6 STG.E.U16 [R16.64], R22 ;  /* 0x0000001610006986 */ /* 0x0003e2000c101506 */
[----:B0-----:R-:W-:-:S03]  /*330b0*/  PRMT R25, R14, 0x7632, R25 ;  /* 0x000076320e197816 */ /* 0x001fc60000000019 */
[----:B------:R-:W2:Y:S01]  /*330c0*/  LDL.LU R14, [R1+0x1108] ;  /* 0x00110800010e7983 */ /* 0x000ea20000300800 */
[----:B-1----:R-:W-:-:S03]  /*330d0*/  IMAD.WIDE R16, R0, 0x2, R4 ;  /* 0x0000000200107825 */ /* 0x002fc600078e0204 */
[----:B------:R-:W2:Y:S04]  /*330e0*/  LDL.LU R27, [R1+0x108] ;  /* 0x00010800011b7983 */ /* 0x000ea80000300800 */
[----:B------:R0:W-:Y:S04]  /*330f0*/  @P0 STG.E.U16 [R16.64], R25 ;  /* 0x0000001910000986 */ /* 0x0001e8000c101506 */
[----:B0-----:R-:W2:Y:S01]  /*33100*/  LDL.LU R25, [R1+0x10c4] ;  /* 0x0010c40001197983 */ /* 0x001ea20000300800 */
[----:B------:R-:W-:Y:S02]  /*33110*/  ISETP.LT.AND P2, PT, R19, c[0x0][0x178], !P2 ;  /* 0x00005e0013007a0c */ /* 0x000fe40005741270 */
[----:B------:R-:W-:-:S02]  /*33120*/  ISETP.LT.AND P6, PT, R29, c[0x0][0x178], !P3 ;  /* 0x00005e001d007a0c */ /* 0x000fc40005fc1270 */
[----:B------:R-:W-:Y:S01]  /*33130*/  ISETP.LT.AND P5, PT, R11, c[0x0][0x178], !P3 ;  /* 0x00005e000b007a0c */ /* 0x000fe20005fa1270 */
[C---:B------:R-:W-:Y:S01]  /*33140*/  IMAD.WIDE R12, R0.reuse, 0x2, R6 ;  /* 0x00000002000c7825 */ /* 0x040fe200078e0206 */
[----:B------:R-:W-:Y:S02]  /*33150*/  PRMT R9, R23, 0x7632, R9 ;  /* 0x0000763217097816 */ /* 0x000fe40000000009 */
[C---:B------:R-:W-:Y:S01]  /*33160*/  IADD3 R8, R0.reuse, c[0x0][0x198], RZ ;  /* 0x0000660000087a10 */ /* 0x040fe20007ffe0ff */
[----:B------:R-:W-:Y:S01]  /*33170*/  IMAD.WIDE R22, R0, 0x2, R20 ;  /* 0x0000000200167825 */ /* 0x000fe200078e0214 */
[----:B------:R-:W-:Y:S01]  /*33180*/  PRMT R10, R10, 0x7632, R10 ;  /* 0x000076320a0a7816 */ /* 0x000fe2000000000a */
[----:B------:R0:W-:Y:S02]  /*33190*/  @P4 STG.E.U16 [R12.64], R9 ;  /* 0x000000090c004986 */ /* 0x0001e4000c101506 */
[C---:B------:R-:W-:Y:S01]  /*331a0*/  IMAD.WIDE R16, R8.reuse, 0x2, R2 ;  /* 0x0000000208107825 */ /* 0x040fe200078e0202 */
[----:B------:R-:W-:Y:S01]  /*331b0*/  IADD3 R0, R15, 0x37, RZ ;  /* 0x000000370f007810 */ /* 0x000fe20007ffe0ff */
[----:B------:R1:W-:Y:S04]  /*331c0*/  @P2 STG.E.U16 [R22.64], R10 ;  /* 0x0000000a16002986 */ /* 0x0003e8000c101506 */
[----:B---3--:R3:W-:Y:S01]  /*331d0*/  @P6 STG.E.U16 [R16.64], R26 ;  /* 0x0000001a10006986 */ /* 0x0087e2000c101506 */
[----:B0-----:R-:W-:Y:S01]  /*331e0*/  IMAD.WIDE R12, R8, 0x2, R4 ;  /* 0x00000002080c7825 */ /* 0x001fe200078e0204 */
[----:B------:R-:W-:-:S02]  /*331f0*/  ISETP.LT.AND P6, PT, R29, c[0x0][0x178], !P1 ;  /* 0x00005e001d007a0c */ /* 0x000fc40004fc1270 */
[----:B------:R-:W-:Y:S02]  /*33200*/  ISETP.GE.AND P2, PT, R0, c[0x0][0x17c], PT ;  /* 0x00005f0000007a0c */ /* 0x000fe40003f46270 */
[----:B----4-:R0:W-:Y:S01]  /*33210*/  @P5 STG.E.U16 [R12.64], R28 ;  /* 0x0000001c0c005986 */ /* 0x0101e2000c101506 */
[----:B------:R-:W-:Y:S02]  /*33220*/  ISETP.LT.AND P5, PT, R11, c[0x0][0x178], !P1 ;  /* 0x00005e000b007a0c */ /* 0x000fe40004fa1270 */
[----:B------:R-:W-:Y:S01]  /*33230*/  IADD3 R0, R8, c[0x0][0x198], RZ ;  /* 0x0000660008007a10 */ /* 0x000fe20007ffe0ff */
[----:B------:R-:W4:Y:S01]  /*33240*/  LDL.LU R11, [R1+0x1104] ;  /* 0x00110400010b7983 */ /* 0x000f220000300800 */
[----:B------:R-:W-:Y:S02]  /*33250*/  IADD3 R24, R15, 0x36, RZ ;  /* 0x000000360f187810 */ /* 0x000fe40007ffe0ff */
[----:B-1----:R-:W-:Y:S01]  /*33260*/  PRMT R10, R26, 0x7632, R10 ;  /* 0x000076321a0a7816 */ /* 0x002fe2000000000a */
[----:B---3--:R-:W-:Y:S01]  /*33270*/  IMAD.WIDE R16, R0, 0x2, R2 ;  /* 0x0000000200107825 */ /* 0x008fe200078e0202 */
[----:B------:R-:W-:Y:S01]  /*33280*/  ISETP.GE.AND P0, PT, R24, c[0x0][0x17c], PT ;  /* 0x00005f0018007a0c */ /* 0x000fe20003f06270 */
[----:B------:R-:W3:Y:S02]  /*33290*/  LDL.LU R26, [R1+0x118] ;  /* 0x00011800011a7983 */ /* 0x000ee40000300800 */
[----:B0-----:R-:W-:Y:S01]  /*332a0*/  IMAD.WIDE R12, R8, 0x2, R6 ;  /* 0x00000002080c7825 */ /* 0x001fe200078e0206 */
[----:B------:R-:W-:-:S02]  /*332b0*/  PRMT R24, R28, 0x7632, R24 ;  /* 0x000076321c187816 */ /* 0x000fc40000000018 */
[----:B------:R-:W3:Y:S01]  /*332c0*/  LDL.LU R28, [R1+0xf8] ;  /* 0x0000f800011c7983 */ /* 0x000ee20000300800 */
[----:B------:R-:W-:-:S04]  /*332d0*/  IMAD.WIDE R8, R8, 0x2, R20 ;  /* 0x0000000208087825 */ /* 0x000fc800078e0214 */
[----:B------:R-:W-:Y:S01]  /*332e0*/  IMAD.WIDE R22, R0, 0x2, R4 ;  /* 0x0000000200167825 */ /* 0x000fe200078e0204 */
[----:B--2---:R-:W-:Y:S02]  /*332f0*/  ISETP.LT.AND P4, PT, R25, c[0x0][0x178], !P3 ;  /* 0x00005e0019007a0c */ /* 0x004fe40005f81270 */
[----:B------:R-:W-:-:S11]  /*33300*/  ISETP.LT.AND P3, PT, R19, c[0x0][0x178], !P3 ;  /* 0x00005e0013007a0c */ /* 0x000fd60005f61270 */
[----:B------:R-:W-:Y:S04]  /*33310*/  @P4 STG.E.U16 [R12.64], R27 ;  /* 0x0000001b0c004986 */ /* 0x000fe8000c101506 */
[----:B------:R-:W-:Y:S04]  /*33320*/  @P3 STG.E.U16 [R8.64], R14 ;  /* 0x0000000e08003986 */ /* 0x000fe8000c101506 */
[----:B------:R-:W-:Y:S04]  /*33330*/  @P6 STG.E.U16 [R16.64], R10 ;  /* 0x0000000a10006986 */ /* 0x000fe8000c101506 */
[----:B------:R0:W-:Y:S04]  /*33340*/  @P5 STG.E.U16 [R22.64], R24 ;  /* 0x0000001816005986 */ /* 0x0001e8000c101506 */
[----:B0-----:R-:W2:Y:S04]  /*33350*/  LDL.LU R23, [R1+0x228] ;  /* 0x0002280001177983 */ /* 0x001ea80000300800 */
[----:B------:R-:W2:Y:S01]  /*33360*/  LDL.LU R24, [R1+0x1058] ;  /* 0x0010580001187983 */ /* 0x000ea20000300800 */
[----:B------:R-:W-:-:S02]  /*33370*/  ISETP.LT.AND P3, PT, R25, c[0x0][0x178], !P1 ;  /* 0x00005e0019007a0c */ /* 0x000fc40004f61270 */
[----:B------:R-:W-:Y:S02]  /*33380*/  ISETP.LT.AND P1, PT, R19, c[0x0][0x178], !P1 ;  /* 0x00005e0013007a0c */ /* 0x000fe40004f21270 */
[----:B------:R-:W-:Y:S01]  /*33390*/  ISETP.LT.AND P6, PT, R29, c[0x0][0x178], !P0 ;  /* 0x00005e001d007a0c */ /* 0x000fe200047c1270 */
[----:B------:R-:W-:Y:S01]  /*333a0*/  IMAD.WIDE R8, R0, 0x2, R6 ;  /* 0x0000000200087825 */ /* 0x000fe200078e0206 */
[----:B------:R-:W-:Y:S02]  /*333b0*/  PRMT R16, R27, 0x7632, R16 ;  /* 0x000076321b107816 */ /* 0x000fe40000000010 */
[----:B------:R-:W-:Y:S01]  /*333c0*/  PRMT R14, R14, 0x7632, R14 ;  /* 0x000076320e0e7816 */ /* 0x000fe2000000000e */
[C---:B------:R-:W-:Y:S01]  /*333d0*/  IMAD.WIDE R12, R0.reuse, 0x2, R20 ;  /* 0x00000002000c7825 */ /* 0x040fe200078e0214 */
[----:B------:R-:W-:Y:S01]  /*333e0*/  ISETP.LT.AND P4, PT, R25, c[0x0][0x178], !P0 ;  /* 0x00005e0019007a0c */ /* 0x000fe20004781270 */
[----:B------:R-:W4:Y:S01]  /*333f0*/  LDL.LU R27, [R1+0x1100] ;  /* 0x00110000011b7983 */ /* 0x000f220000300800 */
[----:B------:R-:W-:-:S02]  /*33400*/  IADD3 R10, R0, c[0x0][0x198], RZ ;  /* 0x00006600000a7a10 */ /* 0x000fc40007ffe0ff */
[----:B------:R-:W-:Y:S01]  /*33410*/  IADD3 R17, R15, 0x38, RZ ;  /* 0x000000380f117810 */ /* 0x000fe20007ffe0ff */
[----:B------:R0:W-:Y:S04]  /*33420*/  @P3 STG.E.U16 [R8.64], R16 ;  /* 0x0000001008003986 */ /* 0x0001e8000c101506 */
[----:B------:R1:W-:Y:S01]  /*33430*/  @P1 STG.E.U16 [R12.64], R14 ;  /* 0x0000000e0c001986 */ /* 0x0003e2000c101506 */
[----:B------:R-:W-:Y:S01]  /*33440*/  ISETP.GE.AND P3, PT, R17, c[0x0][0x17c], PT ;  /* 0x00005f0011007a0c */ /* 0x000fe20003f66270 */
[----:B0-----:R-:W-:-:S04]  /*33450*/  IMAD.WIDE R8, R10, 0x2, R2 ;  /* 0x000000020a087825 */ /* 0x001fc800078e0202 */
[----:B-1----:R-:W-:-:S04]  /*33460*/  IMAD.WIDE R12, R10, 0x2, R4 ;  /* 0x000000020a0c7825 */ /* 0x002fc800078e0204 */
[C---:B------:R-:W-:Y:S01]  /*33470*/  IMAD.WIDE R16, R10.reuse, 0x2, R6 ;  /* 0x000000020a107825 */ /* 0x040fe200078e0206 */
[----:B------:R-:W-:Y:S02]  /*33480*/  IADD3 R14, R10, c[0x0][0x198], RZ ;  /* 0x000066000a0e7a10 */ /* 0x000fe40007ffe0ff */
[----:B------:R-:W-:-:S04]  /*33490*/  IADD3 R0, R15, 0x39, RZ ;  /* 0x000000390f007810 */ /* 0x000fc80007ffe0ff */
[----:B------:R-:W-:Y:S02]  /*334a0*/  ISETP.GE.AND P1, PT, R0, c[0x0][0x17c], PT ;  /* 0x00005f0000007a0c */ /* 0x000fe40003f26270 */
[----:B---3--:R-:W-:Y:S02]  /*334b0*/  PRMT R0, R26, 0x7632, R0 ;  /* 0x000076321a007816 */ /* 0x008fe40000000000 */
[----:B--2---:R-:W-:Y:S01]  /*334c0*/  ISETP.LT.AND P5, PT, R24, c[0x0][0x178], !P0 ;  /* 0x00005e0018007a0c */ /* 0x004fe200047a1270 */
[----:B------:R0:W-:Y:S01]  /*334d0*/  @P6 STG.E.U16 [R8.64], R23 ;  /* 0x0000001708006986 */ /* 0x0001e2000c101506 */
[----:B------:R-:W-:Y:S02]  /*334e0*/  ISETP.LT.AND P0, PT, R19, c[0x0][0x178], !P0 ;  /* 0x00005e0013007a0c */ /* 0x000fe40004701270 */
[----:B------:R-:W-:-:S09]  /*334f0*/  ISETP.LT.AND P6, PT, R25, c[0x0][0x178], !P2 ;  /* 0x00005e0019007a0c */ /* 0x000fd200057c1270 */
[----:B------:R1:W-:Y:S01]  /*33500*/  @P5 STG.E.U16 [R12.64], R26 ;  /* 0x0000001a0c005986 */ /* 0x0003e2000c101506 */
[----:B------:R-:W-:-:S03]  /*33510*/  ISETP.LT.AND P5, PT, R29, c[0x0][0x178], !P2 ;  /* 0x00005e001d007a0c */ /* 0x000fc600057a1270 */
[----:B------:R2:W-:Y:S01]  /*33520*/  @P4 STG.E.U16 [R16.64], R28 ;  /* 0x0000001c10004986 */ /* 0x0005e2000c101506 */
[----:B------:R-:W-:Y:S01]  /*33530*/  ISETP.LT.AND P4, PT, R24, c[0x0][0x178], !P2 ;  /* 0x00005e0018007a0c */ /* 0x000fe20005781270 */
[----:B0-----:R-:W-:Y:S01]  /*33540*/  IMAD.WIDE R8, R10, 0x2, R20 ;  /* 0x000000020a087825 */ /* 0x001fe200078e0214 */
[----:B------:R-:W-:Y:S02]  /*33550*/  ISETP.LT.AND P2, PT, R19, c[0x0][0x178], !P2 ;  /* 0x00005e0013007a0c */ /* 0x000fe40005741270 */
[----:B------:R-:W-:Y:S02]  /*33560*/  PRMT R22, R23, 0x7632, R22 ;  /* 0x0000763217167816 */ /* 0x000fe40000000016 */
[----:B------:R-:W-:Y:S01]  /*33570*/  IADD3 R10, R15, 0x3a, RZ ;  /* 0x0000003a0f0a7810 */ /* 0x000fe20007ffe0ff */
[C---:B-1----:R-:W-:Y:S01]  /*33580*/  IMAD.WIDE R12, R14.reuse, 0x2, R2 ;  /* 0x000000020e0c7825 */ /* 0x042fe200078e0202 */
[----:B------:R0:W-:Y:S03]  /*33590*/  @P0 STG.E.U16 [R8.64], R18 ;  /* 0x0000001208000986 */ /* 0x0001e6000c101506 */
[----:B--2---:R-:W-:Y:S01]  /*335a0*/  IMAD.WIDE R16, R14, 0x2, R4 ;  /* 0x000000020e107825 */ /* 0x004fe200078e0204 */
[----:B------:R-:W-:Y:S01]  /*335b0*/  ISETP.GE.AND P0, PT, R10, c[0x0][0x17c], PT ;  /* 0x00005f000a007a0c */ /* 0x000fe20003f06270 */
[----:B------:R1:W-:Y:S01]  /*335c0*/  @P5 STG.E.U16 [R12.64], R22 ;  /* 0x000000160c005986 */ /* 0x0003e2000c101506 */
[----:B------:R-:W-:-:S03]  /*335d0*/  PRMT R10, R28, 0x7632, R10 ;  /* 0x000076321c0a7816 */ /* 0x000fc6000000000a */
[----:B------:R2:W-:Y:S01]  /*335e0*/  @P4 STG.E.U16 [R16.64], R0 ;  /* 0x0000000010004986 */ /* 0x0005e2000c101506 */
[----:B0-----:R-:W-:Y:S01]  /*335f0*/  IMAD.WIDE R8, R14, 0x2, R6 ;  /* 0x000000020e087825 */ /* 0x001fe200078e0206 */
[----:B------:R-:W-:-:S03]  /*33600*/  PRMT R18, R18, 0x7632, R18 ;  /* 0x0000763212127816 */ /* 0x000fc60000000012 */
[----:B-1----:R-:W-:Y:S01]  /*33610*/  IMAD.WIDE R12, R14, 0x2, R20 ;  /* 0x000000020e0c7825 */ /* 0x002fe200078e0214 */
[----:B------:R-:W3:Y:S04]  /*33620*/  LDL.LU R22, [R1+0xac] ;  /* 0x0000ac0001167983 */ /* 0x000ee80000300800 */
[----:B--2---:R-:W2:Y:S04]  /*33630*/  LDL.LU R17, [R1+0xbc] ;  /* 0x0000bc0001117983 */ /* 0x004ea80000300800 */
[----:B------:R-:W3:Y:S04]  /*33640*/  LDL.LU R23, [R1+0x1fc] ;  /* 0x0001fc0001177983 */ /* 0x000ee80000300800 */
[----:B------:R-:W3:Y:S04]  /*33650*/  LDL.LU R28, [R1+0xec] ;  /* 0x0000ec00011c7983 */ /* 0x000ee80000300800 */
[----:B------:R-:W-:Y:S04]  /*33660*/  @P6 STG.E.U16 [R8.64], R10 ;  /* 0x0000000a08006986 */ /* 0x000fe8000c101506 */
[----:B------:R-:W3:Y:S04]  /*33670*/  LDL.LU R26, [R1+0xdc] ;  /* 0x0000dc00011a7983 */ /* 0x000ee80000300800 */
[----:B------:R0:W-:Y:S04]  /*33680*/  @P2 STG.E.U16 [R12.64], R18 ;  /* 0x000000120c002986 */ /* 0x0001e8000c101506 */
[----:B0-----:R-:W3:Y:S01]  /*33690*/  LDL.LU R18, [R1+0xcc] ;  /* 0x0000cc0001127983 */ /* 0x001ee20000300800 */
[----:B------:R-:W-:-:S02]  /*336a0*/  ISETP.LT.AND P4, PT, R29, c[0x0][0x178], !P3 ;  /* 0x00005e001d007a0c */ /* 0x000fc40005f81270 */
[----:B------:R-:W-:Y:S02]  /*336b0*/  ISETP.LT.AND P5, PT, R24, c[0x0][0x178], !P3 ;  /* 0x00005e0018007a0c */ /* 0x000fe40005fa1270 */
[----:B------:R-:W-:Y:S02]  /*336c0*/  IADD3 R0, R14, c[0x0][0x198], RZ ;  /* 0x000066000e007a10 */ /* 0x000fe40007ffe0ff */
[----:B------:R-:W-:Y:S02]  /*336d0*/  ISETP.LT.AND P6, PT, R25, c[0x0][0x178], !P3 ;  /* 0x00005e0019007a0c */ /* 0x000fe40005fc1270 */
[----:B------:R-:W-:Y:S01]  /*336e0*/  ISETP.LT.AND P3, PT, R19, c[0x0][0x178], !P3 ;  /* 0x00005e0013007a0c */ /* 0x000fe20005f61270 */
[----:B------:R-:W-:-:S04]  /*336f0*/  IMAD.WIDE R8, R0, 0x2, R2 ;  /* 0x0000000200087825 */ /* 0x000fc800078e0202 */
[----:B------:R-:W-:Y:S01]  /*33700*/  IMAD.WIDE R12, R0, 0x2, R4 ;  /* 0x00000002000c7825 */ /* 0x000fe200078e0204 */
[----:B------:R-:W-:-:S04]  /*33710*/  IADD3 R10, R15, 0x3b, RZ ;  /* 0x0000003b0f0a7810 */ /* 0x000fc80007ffe0ff */
[----:B------:R-:W-:Y:S02]  /*33720*/  ISETP.GE.AND P2, PT, R10, c[0x0][0x17c], PT ;  /* 0x00005f000a007a0c */ /* 0x000fe40003f46270 */
[----:B------:R-:W-:Y:S02]  /*33730*/  IADD3 R10, R15, 0x3c, RZ ;  /* 0x0000003c0f0a7810 */ /* 0x000fe40007ffe0ff */
[----:B--2---:R-:W-:Y:S01]  /*33740*/  PRMT R14, R17, 0x7632, R14 ;  /* 0x00007632110e7816 */ /* 0x004fe2000000000e */
[----:B---3--:R0:W-:Y:S04]  /*33750*/  @P4 STG.E.U16 [R8.64], R18 ;  /* 0x0000001208004986 */ /* 0x0081e8000c101506 */
[----:B------:R1:W-:Y:S01]  /*33760*/  @P5 STG.E.U16 [R12.64], R17 ;  /* 0x000000110c005986 */ /* 0x0003e2000c101506 */
[----:B------:R-:W-:Y:S01]  /*33770*/  ISETP.LT.AND P5, PT, R29, c[0x0][0x178], !P1 ;  /* 0x00005e001d007a0c */ /* 0x000fe20004fa1270 */
[----:B0-----:R-:W-:-:S04]  /*33780*/  IMAD.WIDE R8, R0, 0x2, R6 ;  /* 0x0000000200087825 */ /* 0x001fc800078e0206 */
[C---:B-1----:R-:W-:Y:S01]  /*33790*/  IMAD.WIDE R12, R0.reuse, 0x2, R20 ;  /* 0x00000002000c7825 */ /* 0x042fe200078e0214 */
[----:B------:R0:W-:Y:S01]  /*337a0*/  @P6 STG.E.U16 [R8.64], R22 ;  /* 0x0000001608006986 */ /* 0x0001e2000c101506 */
[----:B------:R-:W-:Y:S02]  /*337b0*/  IADD3 R0, R0, c[0x0][0x198], RZ ;  /* 0x0000660000007a10 */ /* 0x000fe40007ffe0ff */
[----:B------:R-:W-:Y:S01]  /*337c0*/  ISETP.LT.AND P6, PT, R24, c[0x0][0x178], !P1 ;  /* 0x00005e0018007a0c */ /* 0x000fe20004fc1270 */
[----:B----4-:R1:W-:Y:S01]  /*337d0*/  @P3 STG.E.U16 [R12.64], R27 ;  /* 0x0000001b0c003986 */ /* 0x0103e2000c101506 */
[----:B------:R-:W-:Y:S02]  /*337e0*/  ISETP.LT.AND P3, PT, R25, c[0x0][0x178], !P1 ;  /* 0x00005e0019007a0c */ /* 0x000fe40004f61270 */
[----:B------:R-:W-:Y:S01]  /*337f0*/  PRMT R16, R18, 0x7632, R16 ;  /* 0x0000763212107816 */ /* 0x000fe20000000010 */
[----:B0-----:R-:W-:Y:S01]  /*33800*/  IMAD.WIDE R8, R0, 0x2, R2 ;  /* 0x0000000200087825 */ /* 0x001fe200078e0202 */
[----:B------:R-:W-:-:S03]  /*33810*/  ISETP.GE.AND P4, PT, R10, c[0x0][0x17c], PT ;  /* 0x00005f000a007a0c */ /* 0x000fc60003f86270 */
[----:B-1----:R-:W-:Y:S01]  /*33820*/  IMAD.WIDE R12, R0, 0x2, R4 ;  /* 0x00000002000c7825 */ /* 0x002fe200078e0204 */
[----:B------:R-:W-:Y:S01]  /*33830*/  ISETP.LT.AND P1, PT, R19, c[0x0][0x178], !P1 ;  /* 0x00005e0013007a0c */ /* 0x000fe20004f21270 */
[----:B------:R0:W-:Y:S01]  /*33840*/  @P5 STG.E.U16 [R8.64], R16 ;  /* 0x0000001008005986 */ /* 0x0001e2000c101506 */
[----:B------:R-:W-:Y:S02]  /*33850*/  PRMT R10, R22, 0x7632, R10 ;  /* 0x00007632160a7816 */ /* 0x000fe4000000000a */
[----:B------:R-:W-:Y:S01]  /*33860*/  ISETP.LT.AND P5, PT, R29, c[0x0][0x178], !P0 ;  /* 0x00005e001d007a0c */ /* 0x000fe200047a1270 */
[----:B------:R1:W-:Y:S01]  /*33870*/  @P6 STG.E.U16 [R12.64], R14 ;  /* 0x0000000e0c006986 */ /* 0x0003e2000c101506 */
[----:B------:R-:W-:Y:S01]  /*33880*/  PRMT R27, R27, 0x7632, R27 ;  /* 0x000076321b1b7816 */ /* 0x000fe2000000001b */
[C---:B0-----:R-:W-:Y:S01]  /*33890*/  IMAD.WIDE R8, R0.reuse, 0x2, R6 ;  /* 0x0000000200087825 */ /* 0x041fe200078e0206 */
[----:B-1----:R-:W-:-:S04]  /*338a0*/  IADD3 R14, R0, c[0x0][0x198], RZ ;  /* 0x00006600000e7a10 */ /* 0x002fc80007ffe0ff */
[----:B------:R0:W-:Y:S01]  /*338b0*/  @P3 STG.E.U16 [R8.64], R10 ;  /* 0x0000000a08003986 */ /* 0x0001e2000c101506 */
[----:B------:R-:W-:Y:S01]  /*338c0*/  ISETP.LT.AND P3, PT, R24, c[0x0][0x178], !P0 ;  /* 0x00005e0018007a0c */ /* 0x000fe20004761270 */
[----:B------:R-:W-:Y:S01]  /*338d0*/  IMAD.WIDE R12, R0, 0x2, R20 ;  /* 0x00000002000c7825 */ /* 0x000fe200078e0214 */
[----:B------:R-:W-:Y:S02]  /*338e0*/  ISETP.LT.AND P6, PT, R25, c[0x0][0x178], !P0 ;  /* 0x00005e0019007a0c */ /* 0x000fe400047c1270 */
[----:B------:R-:W-:Y:S02]  /*338f0*/  ISETP.LT.AND P0, PT, R19, c[0x0][0x178], !P0 ;  /* 0x00005e0013007a0c */ /* 0x000fe40004701270 */
[----:B------:R1:W-:Y:S01]  /*33900*/  @P1 STG.E.U16 [R12.64], R27 ;  /* 0x0000001b0c001986 */ /* 0x0003e2000c101506 */
[----:B0-----:R-:W-:Y:S01]  /*33910*/  IMAD.WIDE R8, R14, 0x2, R2 ;  /* 0x000000020e087825 */ /* 0x001fe200078e0202 */
[----:B------:R-:W-:-:S04]  /*33920*/  IADD3 R0, R15, 0x3d, RZ ;  /* 0x0000003d0f007810 */ /* 0x000fc80007ffe0ff */
[----:B------:R0:W-:Y:S01]  /*33930*/  @P5 STG.E.U16 [R8.64], R23 ;  /* 0x0000001708005986 */ /* 0x0001e2000c101506 */
[----:B-1----:R-:W-:Y:S01]  /*33940*/  IMAD.WIDE R12, R14, 0x2, R6 ;  /* 0x000000020e0c7825 */ /* 0x002fe200078e0206 */
[----:B------:R-:W-:Y:S02]  /*33950*/  ISETP.GE.AND P1, PT, R0, c[0x0][0x17c], PT ;  /* 0x00005f0000007a0c */ /* 0x000fe40003f26270 */
[----:B------:R-:W-:Y:S01]  /*33960*/  PRMT R0, R28, 0x7632, R0 ;  /* 0x000076321c007816 */ /* 0x000fe20000000000 */
[----:B0-----:R-:W-:Y:S01]  /*33970*/  IMAD.WIDE R8, R14, 0x2, R4 ;  /* 0x000000020e087825 */ /* 0x001fe200078e0204 */
[----:B------:R-:W-:-:S04]  /*33980*/  IADD3 R18, R15, 0x3e, RZ ;  /* 0x0000003e0f127810 */ /* 0x000fc80007ffe0ff */
[----:B------:R0:W-:Y:S04]  /*33990*/  @P3 STG.E.U16 [R8.64], R28 ;  /* 0x0000001c08003986 */ /* 0x0001e8000c101506 */
[----:B------:R1:W-:Y:S01]  /*339a0*/  @P6 STG.E.U16 [R12.64], R26 ;  /* 0x0000001a0c006986 */ /* 0x0003e2000c101506 */
[----:B------:R-:W-:-:S03]  /*339b0*/  PRMT R10, R23, 0x7632, R10 ;  /* 0x00007632170a7816 */ /* 0x000fc6000000000a */
[----:B0-----:R-:W2:Y:S01]  /*339c0*/  LDL.LU R28, [R1+0x21c] ;  /* 0x00021c00011c7983 */ /* 0x001ea20000300800 */
[----:B-1----:R-:W-:-:S03]  /*339d0*/  IMAD.WIDE R12, R14, 0x2, R20 ;  /* 0x000000020e0c7825 */ /* 0x002fc600078e0214 */
[----:B------:R-:W3:Y:S04]  /*339e0*/  LDL.LU R22, [R1+0x20c] ;  /* 0x00020c0001167983 */ /* 0x000ee80000300800 */
[----:B------:R0:W-:Y:S01]  /*339f0*/  @P0 STG.E.U16 [R12.64], R11 ;  /* 0x0000000b0c000986 */ /* 0x0001e2000c101506 */
[----:B------:R-:W-:Y:S02]  /*33a00*/  ISETP.GE.AND P0, PT, R18, c[0x0][0x17c], PT ;  /* 0x00005f0012007a0c */ /* 0x000fe40003f06270 */
[----:B------:R-:W-:Y:S01]  /*33a10*/  IADD3 R18, R15, 0x3f, RZ ;  /* 0x0000003f0f127810 */ /* 0x000fe20007ffe0ff */
[----:B------:R-:W4:Y:S04]  /*33a20*/  LDL.LU R23, [R1+0x10c] ;  /* 0x00010c0001177983 */ /* 0x000f280000300800 */
[----:B------:R-:W4:Y:S01]  /*33a30*/  LDL.LU R15, [R1+0x10fc] ;  /* 0x0010fc00010f7983 */ /* 0x000f220000300800 */
[----:B------:R-:W-:-:S03]  /*33a40*/  PRMT R9, R26, 0x7632, R9 ;  /* 0x000076321a097816 */ /* 0x000fc60000000009 */
[----:B------:R-:W4:Y:S01]  /*33a50*/  LDL.LU R26, [R1+0x22c] ;  /* 0x00022c00011a7983 */ /* 0x000f220000300800 */
[----:B------:R-:W-:Y:S02]  /*33a60*/  ISETP.LT.AND P5, PT, R29, c[0x0][0x178], !P2 ;  /* 0x00005e001d007a0c */ /* 0x000fe400057a1270 */
[----:B------:R-:W-:Y:S02]  /*33a70*/  IADD3 R8, R14, c[0x0][0x198], RZ ;  /* 0x000066000e087a10 */ /* 0x000fe40007ffe0ff */
[----:B------:R-:W-:Y:S02]  /*33a80*/  ISETP.LT.AND P6, PT, R24, c[0x0][0x178], !P2 ;  /* 0x00005e0018007a0c */ /* 0x000fe400057c1270 */
[----:B------:R-:W-:Y:S01]  /*33a90*/  ISETP.LT.AND P3, PT, R25, c[0x0][0x178], !P2 ;  /* 0x00005e0019007a0c */ /* 0x000fe20005761270 */
[C---:B------:R-:W-:Y:S01]  /*33aa0*/  IMAD.WIDE R16, R8.reuse, 0x2, R2 ;  /* 0x0000000208107825 */ /* 0x040fe200078e0202 */
[----:B------:R-:W-:Y:S02]  /*33ab0*/  ISETP.LT.AND P2, PT, R19, c[0x0][0x178], !P2 ;  /* 0x00005e0013007a0c */ /* 0x000fe40005741270 */
[----:B------:R-:W-:Y:S01]  /*33ac0*/  PRMT R14, R11, 0x7632, R14 ;  /* 0x000076320b0e7816 */ /* 0x000fe2000000000e */
[----:B0-----:R-:W-:-:S02]  /*33ad0*/  IMAD.WIDE R12, R8, 0x2, R6 ;  /* 0x00000002080c7825 */ /* 0x001fc400078e0206 */
[----:B------:R0:W-:Y:S01]  /*33ae0*/  @P5 STG.E.U16 [R16.64], R10 ;  /* 0x0000000a10005986 */ /* 0x0001e2000c101506 */
[----:B------:R-:W-:Y:S01]  /*33af0*/  ISETP.LT.AND P5, PT, R29, c[0x0][0x178], !P4 ;  /* 0x00005e001d007a0c */ /* 0x000fe200067a1270 */
[----:B0-----:R-:W-:-:S04]  /*33b00*/  IMAD.WIDE R10, R8, 0x2, R4 ;  /* 0x00000002080a7825 */ /* 0x001fc800078e0204 */
[C---:B------:R-:W-:Y:S01]  /*33b10*/  IMAD.WIDE R16, R8.reuse, 0x2, R20 ;  /* 0x0000000208107825 */ /* 0x040fe200078e0214 */
[----:B------:R0:W-:Y:S01]  /*33b20*/  @P6 STG.E.U16 [R10.64], R0 ;  /* 0x000000000a006986 */ /* 0x0001e2000c101506 */
[----:B------:R-:W-:-:S03]  /*33b30*/  IADD3 R8, R8, c[0x0][0x198], RZ ;  /* 0x0000660008087a10 */ /* 0x000fc60007ffe0ff */
[----:B------:R1:W-:Y:S04]  /*33b40*/  @P3 STG.E.U16 [R12.64], R9 ;  /* 0x000000090c003986 */ /* 0x0003e8000c101506 */
[----:B------:R1:W-:Y:S01]  /*33b50*/  @P2 STG.E.U16 [R16.64], R14 ;  /* 0x0000000e10002986 */ /* 0x0003e2000c101506 */
[----:B------:R-:W-:Y:S02]  /*33b60*/  ISETP.LT.AND P2, PT, R24, c[0x0][0x178], !P4 ;  /* 0x00005e0018007a0c */ /* 0x000fe40006741270 */
[----:B------:R-:W-:Y:S01]  /*33b70*/  ISETP.LT.AND P3, PT, R25, c[0x0][0x178], !P4 ;  /* 0x00005e0019007a0c */ /* 0x000fe20006761270 */
[C---:B0-----:R-:W-:Y:S01]  /*33b80*/  IMAD.WIDE R10, R8.reuse, 0x2, R2 ;  /* 0x00000002080a7825 */ /* 0x041fe200078e0202 */
[----:B------:R-:W-:Y:S02]  /*33b90*/  ISETP.LT.AND P4, PT, R19, c[0x0][0x178], !P4 ;  /* 0x00005e0013007a0c */ /* 0x000fe40006781270 */
[----:B------:R-:W-:Y:S01]  /*33ba0*/  ISETP.LT.AND P6, PT, R29, c[0x0][0x178], !P1 ;  /* 0x00005e001d007a0c */ /* 0x000fe20004fc1270 */
[C---:B-1----:R-:W-:Y:S01]  /*33bb0*/  IMAD.WIDE R12, R8.reuse, 0x2, R4 ;  /* 0x00000002080c7825 */ /* 0x042fe200078e0204 */
[----:B------:R-:W-:-:S05]  /*33bc0*/  IADD3 R0, R8, c[0x0][0x198], RZ ;  /* 0x0000660008007a10 */ /* 0x000fca0007ffe0ff */
[----:B------:R-:W-:Y:S01]  /*33bd0*/  IMAD.WIDE R16, R0, 0x2, R2 ;  /* 0x0000000200107825 */ /* 0x000fe200078e0202 */
[----:B--2---:R0:W-:Y:S01]  /*33be0*/  @P5 STG.E.U16 [R10.64], R28 ;  /* 0x0000001c0a005986 */ /* 0x0041e2000c101506 */
[----:B------:R-:W-:-:S03]  /*33bf0*/  PRMT R14, R28, 0x7632, R14 ;  /* 0x000076321c0e7816 */ /* 0x000fc6000000000e */
[----:B---3--:R1:W-:Y:S01]  /*33c00*/  @P2 STG.E.U16 [R12.64], R22 ;  /* 0x000000160c002986 */ /* 0x0083e2000c101506 */
[----:B------:R-:W-:Y:S01]  /*33c10*/  ISETP.LT.AND P2, PT, R24, c[0x0][0x178], !P1 ;  /* 0x00005e0018007a0c */ /* 0x000fe20004f41270 */
[----:B0-----:R-:W-:Y:S01]  /*33c20*/  IMAD.WIDE R10, R8, 0x2, R6 ;  /* 0x00000002080a7825 */ /* 0x001fe200078e0206 */
[----:B------:R-:W-:Y:S01]  /*33c30*/  ISETP.GE.AND P5, PT, R18, c[0x0][0x17c], PT ;  /* 0x00005f0012007a0c */ /* 0x000fe20003fa6270 */
[----:B------:R-:W2:Y:S02]  /*33c40*/  LDL.LU R28, [R1+0x11c] ;  /* 0x00011c00011c7983 */ /* 0x000ea40000300800 */
[----:B------:R-:W-:Y:S02]  /*33c50*/  IMAD.WIDE R8, R8, 0x2, R20 ;  /* 0x0000000208087825 */ /* 0x000fe400078e0214 */
[----:B----4-:R-:W-:Y:S04]  /*33c60*/  @P3 STG.E.U16 [R10.64], R23 ;  /* 0x000000170a003986 */ /* 0x010fe8000c101506 */
[----:B------:R0:W-:Y:S01]  /*33c70*/  @P4 STG.E.U16 [R8.64], R15 ;  /* 0x0000000f08004986 */ /* 0x0001e2000c101506 */
[----:B------:R-:W-:-:S03]  /*33c80*/  ISETP.LT.AND P3, PT, R29, c[0x0][0x178], !P0 ;  /* 0x00005e001d007a0c */ /* 0x000fc60004761270 */
[----:B------:R3:W-:Y:S01]  /*33c90*/  @P6 STG.E.U16 [R16.64], R14 ;  /* 0x0000000e10006986 */ /* 0x0007e2000c101506 */
[----:B------:R-:W-:Y:S02]  /*33ca0*/  ISETP.LT.AND P6, PT, R25, c[0x0][0x178], !P1 ;  /* 0x00005e0019007a0c */ /* 0x000fe40004fc1270 */
[----:B------:R-:W-:Y:S02]  /*33cb0*/  ISETP.LT.AND P1, PT, R19, c[0x0][0x178], !P1 ;  /* 0x00005e0013007a0c */ /* 0x000fe40004f21270 */
[----:B-1----:R-:W-:Y:S01]  /*33cc0*/  PRMT R13, R22, 0x7632, R13 ;  /* 0x00007632160d7816 */ /* 0x002fe2000000000d */
[C---:B0-----:R-:W-:Y:S01]  /*33cd0*/  IMAD.WIDE R8, R0.reuse, 0x2, R4 ;  /* 0x0000000200087825 */ /* 0x041fe200078e0204 */
[----:B---3--:R-:W-:Y:S02]  /*33ce0*/  PRMT R17, R23, 0x7632, R17 ;  /* 0x0000763217117816 */ /* 0x008fe40000000011 */
[C---:B------:R-:W-:Y:S01]  /*33cf0*/  IADD3 R23, R0.reuse, c[0x0][0x198], RZ ;  /* 0x0000660000177a10 */ /* 0x040fe20007ffe0ff */
[----:B------:R-:W-:Y:S01]  /*33d00*/  IMAD.WIDE R10, R0, 0x2, R6 ;  /* 0x00000002000a7825 */ /* 0x000fe200078e0206 */
[----:B------:R0:W-:Y:S01]  /*33d10*/  @P2 STG.E.U16 [R8.64], R13 ;  /* 0x0000000d08002986 */ /* 0x0001e2000c101506 */
[----:B------:R-:W-:-:S02]  /*33d20*/  PRMT R18, R15, 0x7632, R18 ;  /* 0x000076320f127816 */ /* 0x000fc40000000012 */
[----:B------:R-:W-:Y:S01]  /*33d30*/  IMAD.WIDE R14, R23, 0x2, R2 ;  /* 0x00000002170e7825 */ /* 0x000fe200078e0202 */
[----:B------:R1:W-:Y:S01]  /*33d40*/  @P6 STG.E.U16 [R10.64], R17 ;  /* 0x000000110a006986 */ /* 0x0003e2000c101506 */
[----:B------:R-:W-:Y:S02]  /*33d50*/  ISETP.LT.AND P4, PT, R29, c[0x0][0x178], !P5 ;  /* 0x00005e001d007a0c */ /* 0x000fe40006f81270 */
[----:B0-----:R-:W-:Y:S01]  /*33d60*/  IMAD.WIDE R12, R0, 0x2, R20 ;  /* 0x00000002000c7825 */ /* 0x001fe200078e0214 */
[----:B------:R-:W3:Y:S01]  /*33d70*/  LDL.LU R29, [R1+0xfc] ;  /* 0x0000fc00011d7983 */ /* 0x000ee20000300800 */
[----:B------:R-:W-:-:S03]  /*33d80*/  ISETP.LT.AND P2, PT, R24, c[0x0][0x178], !P0 ;  /* 0x00005e0018007a0c */ /* 0x000fc60004741270 */
[----:B------:R2:W-:Y:S01]  /*33d90*/  @P1 STG.E.U16 [R12.64], R18 ;  /* 0x000000120c001986 */ /* 0x0005e2000c101506 */
[----:B------:R-:W-:Y:S02]  /*33da0*/  ISETP.LT.AND P6, PT, R24, c[0x0][0x178], !P5 ;  /* 0x00005e0018007a0c */ /* 0x000fe40006fc1270 */
[C---:B------:R-:W-:Y:S01]  /*33db0*/  ISETP.LT.AND P1, PT, R25.reuse, c[0x0][0x178], !P5 ;  /* 0x00005e0019007a0c */ /* 0x040fe20006f21270 */
[----:B------:R0:W-:Y:S01]  /*33dc0*/  @P3 STG.E.U16 [R14.64], R26 ;  /* 0x0000001a0e003986 */ /* 0x0001e2000c101506 */
[----:B------:R-:W-:Y:S02]  /*33dd0*/  ISETP.LT.AND P3, PT, R25, c[0x0][0x178], !P0 ;  /* 0x00005e0019007a0c */ /* 0x000fe40004761270 */
[C---:B------:R-:W-:Y:S02]  /*33de0*/  ISETP.LT.AND P0, PT, R19.reuse, c[0x0][0x178], !P0 ;  /* 0x00005e0013007a0c */ /* 0x040fe40004701270 */
[----:B------:R-:W-:Y:S02]  /*33df0*/  ISETP.LT.AND P5, PT, R19, c[0x0][0x178], !P5 ;  /* 0x00005e0013007a0c */ /* 0x000fe40006fa1270 */
[----:B------:R-:W4:Y:S01]  /*33e00*/  LDL.LU R19, [R1+0x10f8] ;  /* 0x0010f80001137983 */ /* 0x000f220000300800 */
[C---:B------:R-:W-:Y:S01]  /*33e10*/  IADD3 R25, R23.reuse, c[0x0][0x198], RZ ;  /* 0x0000660017197a10 */ /* 0x040fe20007ffe0ff */
[----:B-1----:R-:W-:Y:S01]  /*33e20*/  IMAD.WIDE R16, R23, 0x2, R4 ;  /* 0x0000000217107825 */ /* 0x002fe200078e0204 */
[----:B------:R-:W-:-:S03]  /*33e30*/  PRMT R0, R26, 0x7632, R0 ;  /* 0x000076321a007816 */ /* 0x000fc60000000000 */
[----:B------:R-:W-:-:S04]  /*33e40*/  IMAD.WIDE R8, R23, 0x2, R6 ;  /* 0x0000000217087825 */ /* 0x000fc800078e0206 */
[----:B------:R-:W-:-:S04]  /*33e50*/  IMAD.WIDE R10, R23, 0x2, R20 ;  /* 0x00000002170a7825 */ /* 0x000fc800078e0214 */
[----:B------:R-:W-:-:S04]  /*33e60*/  IMAD.WIDE R2, R25, 0x2, R2 ;  /* 0x0000000219027825 */ /* 0x000fc800078e0202 */
[----:B------:R-:W-:-:S04]  /*33e70*/  IMAD.WIDE R4, R25, 0x2, R4 ;  /* 0x0000000219047825 */ /* 0x000fc800078e0204 */
[----:B------:R-:W-:-:S04]  /*33e80*/  IMAD.WIDE R6, R25, 0x2, R6 ;  /* 0x0000000219067825 */ /* 0x000fc800078e0206 */
[----:B------:R-:W-:Y:S01]  /*33e90*/  IMAD.WIDE R20, R25, 0x2, R20 ;  /* 0x0000000219147825 */ /* 0x000fe200078e0214 */
[----:B--2---:R-:W-:Y:S01]  /*33ea0*/  PRMT R12, R28, 0x7632, R12 ;  /* 0x000076321c0c7816 */ /* 0x004fe2000000000c */
[----:B------:R0:W-:Y:S01]  /*33eb0*/  @P2 STG.E.U16 [R16.64], R28 ;  /* 0x0000001c10002986 */ /* 0x0001e2000c101506 */
[----:B---3--:R-:W-:-:S03]  /*33ec0*/  PRMT R13, R29, 0x7632, R13 ;  /* 0x000076321d0d7816 */ /* 0x008fc6000000000d */
[----:B------:R0:W-:Y:S04]  /*33ed0*/  @P3 STG.E.U16 [R8.64], R29 ;  /* 0x0000001d08003986 */ /* 0x0001e8000c101506 */
[----:B----4-:R0:W-:Y:S04]  /*33ee0*/  @P0 STG.E.U16 [R10.64], R19 ;  /* 0x000000130a000986 */ /* 0x0101e8000c101506 */
[----:B------:R0:W-:Y:S04]  /*33ef0*/  @P4 STG.E.U16 [R2.64], R0 ;  /* 0x0000000002004986 */ /* 0x0001e8000c101506 */
[----:B------:R0:W-:Y:S04]  /*33f00*/  @P6 STG.E.U16 [R4.64], R12 ;  /* 0x0000000c04006986 */ /* 0x0001e8000c101506 */
[----:B------:R0:W-:Y:S01]  /*33f10*/  @P1 STG.E.U16 [R6.64], R13 ;  /* 0x0000000d06001986 */ /* 0x0001e2000c101506 */
[----:B------:R-:W-:Y:S05]  /*33f20*/  @!P5 EXIT ;  /* 0x000000000000d94d */ /* 0x000fea0003800000 */
[----:B0-----:R-:W-:-:S05]  /*33f30*/  PRMT R10, R19, 0x7632, R10 ;  /* 0x00007632130a7816 */ /* 0x001fca000000000a */
[----:B------:R-:W-:Y:S01]  /*33f40*/  STG.E.U16 [R20.64], R10 ;  /* 0x0000000a14007986 */ /* 0x000fe2000c101506 */
[----:B------:R-:W-:Y:S05]  /*33f50*/  EXIT ;  /* 0x000000000000794d */ /* 0x000fea0003800000 */
.L_x_3:
[----:B------:R-:W-:-:S00]  /*33f60*/  BRA `(.L_x_3) ;  /* 0xfffffff000007947 */ /* 0x000fc0000383ffff */
[----:B------:R-:W-:-:S00]  /*33f70*/  NOP ;  /* 0x0000000000007918 */ /* 0x000fc00000000000 */
        /* <DEDUP_REMOVED lines=8> */
.L_x_4:


//--------------------- .nv.shared.matmul_kernel  --------------------------
	.section	.nv.shared.matmul_kernel,"aw",@nobits
	.sectionflags	@""
	.align	16
